	.target	sm_80

	.elftype	@"ET_EXEC"


//--------------------- .note.nv.tkinfo           --------------------------
	.section	.note.nv.tkinfo,"",@"SHT_NOTE"
	.sectionflags	@"SHF_NOTE_NV_TKINFO"
	.tkinfo
        /*0018*/ 	.word	0x00000002
        /*0030*/ 	.string	""
        /*0030*/ 	.string	"ptxas"
        /*0030*/ 	.string	"Cuda compilation tools, release 13.0, V13.0.88"
        /*0030*/ 	.string	"Build cuda_13.0.r13.0/compiler.36424714_0"
        /*0030*/ 	.string	"-v  -suppress-debug-info  -lineinfo  -arch sm_80 "



//--------------------- .note.nv.cuinfo           --------------------------
	.section	.note.nv.cuinfo,"",@"SHT_NOTE"
	.sectionflags	@"SHF_NOTE_NV_CUINFO"
        /*0018*/ 	.short	0x0002
        /*001a*/ 	.short	0x0050
        /*001c*/ 	.short	0x0082
	.zero		2


//--------------------- .nv.info                  --------------------------
	.section	.nv.info,"",@"SHT_CUDA_INFO"
	.align	4


	//----- nvinfo : EIATTR_REGCOUNT
	.align		4
        /*0000*/ 	.byte	0x04, 0x2f
        /*0002*/ 	.short	(.L_1 - .L_0)
	.align		4
.L_0:
        /*0004*/ 	.word	index@(matmul_kernel)
        /*0008*/ 	.word	0x000000ff


	//----- nvinfo : EIATTR_FRAME_SIZE
	.align		4
.L_1:
        /*000c*/ 	.byte	0x04, 0x11
        /*000e*/ 	.short	(.L_3 - .L_2)
	.align		4
.L_2:
        /*0010*/ 	.word	index@(matmul_kernel)
        /*0014*/ 	.word	0x00002128


	//----- nvinfo : EIATTR_MIN_STACK_SIZE
	.align		4
.L_3:
        /*0018*/ 	.byte	0x04, 0x12
        /*001a*/ 	.short	(.L_5 - .L_4)
	.align		4
.L_4:
        /*001c*/ 	.word	index@(matmul_kernel)
        /*0020*/ 	.word	0x00002128
.L_5:


//--------------------- .nv.info.matmul_kernel    --------------------------
	.section	.nv.info.matmul_kernel,"",@"SHT_CUDA_INFO"
	.sectionflags	@""
	.align	4


	//----- nvinfo : EIATTR_CUDA_API_VERSION
	.align		4
        /*0000*/ 	.byte	0x04, 0x37
        /*0002*/ 	.short	(.L_7 - .L_6)
.L_6:
        /*0004*/ 	.word	0x00000082


	//----- nvinfo : EIATTR_SW2861232_WAR
	.align		4
.L_7:
        /*0008*/ 	.byte	0x01, 0x35
	.zero		2


	//----- nvinfo : EIATTR_PARAM_CBANK
	.align		4
        /*000c*/ 	.byte	0x04, 0x0a
        /*000e*/ 	.short	(.L_9 - .L_8)
	.align		4
.L_8:
        /*0010*/ 	.word	index@(.nv.constant0.matmul_kernel)
        /*0014*/ 	.short	0x0160
        /*0016*/ 	.short	0x0050


	//----- nvinfo : EIATTR_CBANK_PARAM_SIZE
	.align		4
.L_9:
        /*0018*/ 	.byte	0x03, 0x19
        /*001a*/ 	.short	0x0050


	//----- nvinfo : EIATTR_KPARAM_INFO
	.align		4
        /*001c*/ 	.byte	0x04, 0x17
        /*001e*/ 	.short	(.L_11 - .L_10)
.L_10:
        /*0020*/ 	.word	0x00000000
        /*0024*/ 	.short	0x000d
        /*0026*/ 	.short	0x0048
        /*0028*/ 	.byte	0x00, 0xf4, 0x21, 0x00


	//----- nvinfo : EIATTR_KPARAM_INFO
	.align		4
.L_11:
        /*002c*/ 	.byte	0x04, 0x17
        /*002e*/ 	.short	(.L_13 - .L_12)
.L_12:
        /*0030*/ 	.word	0x00000000
        /*0034*/ 	.short	0x000c
        /*0036*/ 	.short	0x0040
        /*0038*/ 	.byte	0x00, 0xf4, 0x21, 0x00


	//----- nvinfo : EIATTR_KPARAM_INFO
	.align		4
.L_13:
        /*003c*/ 	.byte	0x04, 0x17
        /*003e*/ 	.short	(.L_15 - .L_14)
.L_14:
        /*0040*/ 	.word	0x00000000
        /*0044*/ 	.short	0x000b
        /*0046*/ 	.short	0x0038
        /*0048*/ 	.byte	0x00, 0xf0, 0x11, 0x00


	//----- nvinfo : EIATTR_KPARAM_INFO
	.align		4
.L_15:
        /*004c*/ 	.byte	0x04, 0x17
        /*004e*/ 	.short	(.L_17 - .L_16)
.L_16:
        /*0050*/ 	.word	0x00000000
        /*0054*/ 	.short	0x000a
        /*0056*/ 	.short	0x0034
        /*0058*/ 	.byte	0x00, 0xf0, 0x11, 0x00


	//----- nvinfo : EIATTR_KPARAM_INFO
	.align		4
.L_17:
        /*005c*/ 	.byte	0x04, 0x17
        /*005e*/ 	.short	(.L_19 - .L_18)
.L_18:
        /*0060*/ 	.word	0x00000000
        /*0064*/ 	.short	0x0009
        /*0066*/ 	.short	0x0030
        /*0068*/ 	.byte	0x00, 0xf0, 0x11, 0x00


	//----- nvinfo : EIATTR_KPARAM_INFO
	.align		4
.L_19:
        /*006c*/ 	.byte	0x04, 0x17
        /*006e*/ 	.short	(.L_21 - .L_20)
.L_20:
        /*0070*/ 	.word	0x00000000
        /*0074*/ 	.short	0x0008
        /*0076*/ 	.short	0x002c
        /*0078*/ 	.byte	0x00, 0xf0, 0x11, 0x00


	//----- nvinfo : EIATTR_KPARAM_INFO
	.align		4
.L_21:
        /*007c*/ 	.byte	0x04, 0x17
        /*007e*/ 	.short	(.L_23 - .L_22)
.L_22:
        /*0080*/ 	.word	0x00000000
        /*0084*/ 	.short	0x0007
        /*0086*/ 	.short	0x0028
        /*0088*/ 	.byte	0x00, 0xf0, 0x11, 0x00


	//----- nvinfo : EIATTR_KPARAM_INFO
	.align		4
.L_23:
        /*008c*/ 	.byte	0x04, 0x17
        /*008e*/ 	.short	(.L_25 - .L_24)
.L_24:
        /*0090*/ 	.word	0x00000000
        /*0094*/ 	.short	0x0006
        /*0096*/ 	.short	0x0024
        /*0098*/ 	.byte	0x00, 0xf0, 0x11, 0x00


	//----- nvinfo : EIATTR_KPARAM_INFO
	.align		4
.L_25:
        /*009c*/ 	.byte	0x04, 0x17
        /*009e*/ 	.short	(.L_27 - .L_26)
.L_26:
        /*00a0*/ 	.word	0x00000000
        /*00a4*/ 	.short	0x0005
        /*00a6*/ 	.short	0x0020
        /*00a8*/ 	.byte	0x00, 0xf0, 0x11, 0x00


	//----- nvinfo : EIATTR_KPARAM_INFO
	.align		4
.L_27:
        /*00ac*/ 	.byte	0x04, 0x17
        /*00ae*/ 	.short	(.L_29 - .L_28)
.L_28:
        /*00b0*/ 	.word	0x00000000
        /*00b4*/ 	.short	0x0004
        /*00b6*/ 	.short	0x001c
        /*00b8*/ 	.byte	0x00, 0xf0, 0x11, 0x00


	//----- nvinfo : EIATTR_KPARAM_INFO
	.align		4
.L_29:
        /*00bc*/ 	.byte	0x04, 0x17
        /*00be*/ 	.short	(.L_31 - .L_30)
.L_30:
        /*00c0*/ 	.word	0x00000000
        /*00c4*/ 	.short	0x0003
        /*00c6*/ 	.short	0x0018
        /*00c8*/ 	.byte	0x00, 0xf0, 0x11, 0x00


	//----- nvinfo : EIATTR_KPARAM_INFO
	.align		4
.L_31:
        /*00cc*/ 	.byte	0x04, 0x17
        /*00ce*/ 	.short	(.L_33 - .L_32)
.L_32:
        /*00d0*/ 	.word	0x00000000
        /*00d4*/ 	.short	0x0002
        /*00d6*/ 	.short	0x0010
        /*00d8*/ 	.byte	0x00, 0xf4, 0x21, 0x00


	//----- nvinfo : EIATTR_KPARAM_INFO
	.align		4
.L_33:
        /*00dc*/ 	.byte	0x04, 0x17
        /*00de*/ 	.short	(.L_35 - .L_34)
.L_34:
        /*00e0*/ 	.word	0x00000000
        /*00e4*/ 	.short	0x0001
        /*00e6*/ 	.short	0x0008
        /*00e8*/ 	.byte	0x00, 0xf4, 0x21, 0x00


	//----- nvinfo : EIATTR_KPARAM_INFO
	.align		4
.L_35:
        /*00ec*/ 	.byte	0x04, 0x17
        /*00ee*/ 	.short	(.L_37 - .L_36)
.L_36:
        /*00f0*/ 	.word	0x00000000
        /*00f4*/ 	.short	0x0000
        /*00f6*/ 	.short	0x0000
        /*00f8*/ 	.byte	0x00, 0xf4, 0x21, 0x00


	//----- nvinfo : EIATTR_MAXREG_COUNT
	.align		4
.L_37:
        /*00fc*/ 	.byte	0x03, 0x1b
        /*00fe*/ 	.short	0x00ff


	//----- nvinfo : EIATTR_NUM_BARRIERS
	.align		4
        /*0100*/ 	.byte	0x02, 0x4c
        /*0102*/ 	.byte	0x01
	.zero		1


	//----- nvinfo : EIATTR_ANNOTATIONS
	.align		4
        /*0104*/ 	.byte	0x04, 0x55
        /*0106*/ 	.short	(.L_39 - .L_38)


	//   ....[0]....
.L_38:
        /*0108*/ 	.word	0x00000001
        /*010c*/ 	.byte	0xf0, 0x05, 0x00, 0x00, 0x01, 0x00, 0x00, 0x00, 0x30, 0x06, 0x00, 0x00, 0x01, 0x00, 0x00, 0x00
        /* <DEDUP_REMOVED lines=3412> */
        /*d65c*/ 	.byte	0x30, 0xa0, 0x04, 0x00


	//----- nvinfo : EIATTR_MERCURY_ISA_VERSION
	.align		4
.L_39:
        /*d660*/ 	.byte	0x03, 0x5f
        /*d662*/ 	.short	0x0000


	//----- nvinfo : EIATTR_EXIT_INSTR_OFFSETS
	.align		4
        /*d664*/ 	.byte	0x04, 0x1c
        /*d666*/ 	.short	(.L_41 - .L_40)


	//   ....[0]....
.L_40:
        /*d668*/ 	.word	0x0004a500


	//   ....[1]....
        /*d66c*/ 	.word	0x0004a520


	//----- nvinfo : EIATTR_REQNTID
	.align		4
.L_41:
        /*d670*/ 	.byte	0x04, 0x10
        /*d672*/ 	.short	(.L_43 - .L_42)
.L_42:
        /*d674*/ 	.word	0x00000080
        /*d678*/ 	.word	0x00000001
        /*d67c*/ 	.word	0x00000001
.L_43:


//--------------------- .nv.callgraph             --------------------------
	.section	.nv.callgraph,"",@"SHT_CUDA_CALLGRAPH"
	.align	4
	.sectionentsize	8
	.align		4
        /*0000*/ 	.word	0x00000000
	.align		4
        /*0004*/ 	.word	0xffffffff
	.align		4
        /*0008*/ 	.word	0x00000000
	.align		4
        /*000c*/ 	.word	0xfffffffe
	.align		4
        /*0010*/ 	.word	0x00000000
	.align		4
        /*0014*/ 	.word	0xfffffffd
	.align		4
        /*0018*/ 	.word	0x00000000
	.align		4
        /*001c*/ 	.word	0xfffffffc


//--------------------- .nv.rel.action            --------------------------
	.section	.nv.rel.action,"",@"SHT_CUDA_RELOCINFO"
	.align	8
	.sectionentsize	8
        /*0000*/ 	.byte	0x73, 0x00, 0x00, 0x00, 0x00, 0x00, 0x00, 0x00, 0x00, 0x00, 0x00, 0x11, 0x25, 0x00, 0x05, 0x36


//--------------------- .nv.constant0.matmul_kernel --------------------------
	.section	.nv.constant0.matmul_kernel,"a",@progbits
	.sectionflags	@""
	.align	4
.nv.constant0.matmul_kernel:
	.zero		432


//--------------------- .text.matmul_kernel       --------------------------
	.section	.text.matmul_kernel,"ax",@progbits
	.sectioninfo	@"SHI_REGISTERS=255"
	.align	128
        .global         matmul_kernel
        .type           matmul_kernel,@function
        .size           matmul_kernel,(.L_x_3 - matmul_kernel)
        .other          matmul_kernel,@"STO_CUDA_ENTRY STV_DEFAULT"
matmul_kernel:
.text.matmul_kernel:
[----:B------:R-:W-:Y:S02]  /*0000*/  IMAD.MOV.U32 R1, RZ, RZ, c[0x0][0x28] ;  /* 0x00000a00ff017624 */ /* 0x000fe400078e00ff */
[----:B------:R-:W-:Y:S01]  /*0010*/  IMAD.MOV.U32 R0, RZ, RZ, c[0x0][0x17c] ;  /* 0x00005f00ff007624 */ /* 0x000fe200078e00ff */
[----:B------:R-:W1:Y:S01]  /*0020*/  S2R R7, SR_CTAID.X ;  /* 0x0000000000077919 */ /* 0x000e620000002500 */
[----:B------:R-:W-:Y:S02]  /*0030*/  IABS R18, c[0x0][0x178] ;  /* 0x00005e0000127a13 */ /* 0x000fe40000000000 */
[----:B------:R-:W-:Y:S01]  /*0040*/  IADD3 R1, R1, -0x2128, RZ ;  /* 0xffffded801017810 */ /* 0x000fe20007ffe0ff */
[----:B------:R-:W2:Y:S01]  /*0050*/  S2R R30, SR_TID.X ;  /* 0x00000000001e7919 */ /* 0x000ea20000002100 */
[----:B------:R-:W-:-:S04]  /*0060*/  IADD3 R0, R0, 0x7f, RZ ;  /* 0x0000007f00007810 */ /* 0x000fc80007ffe0ff */
[----:B------:R-:W-:-:S04]  /*0070*/  SHF.R.S32.HI R3, RZ, 0x1f, R0 ;  /* 0x0000001fff037819 */ /* 0x000fc80000011400 */
[----:B------:R-:W-:-:S04]  /*0080*/  LEA.HI R3, R3, R0, RZ, 0x7 ;  /* 0x0000000003037211 */ /* 0x000fc800078f38ff */
[----:B------:R-:W-:-:S04]  /*0090*/  SHF.R.S32.HI R4, RZ, 0x7, R3 ;  /* 0x00000007ff047819 */ /* 0x000fc80000011403 */
[-C--:B------:R-:W-:Y:S02]  /*00a0*/  IABS R5, R4.reuse ;  /* 0x0000000400057213 */ /* 0x080fe40000000000 */
[----:B------:R-:W-:Y:S02]  /*00b0*/  IABS R10, R4 ;  /* 0x00000004000a7213 */ /* 0x000fe40000000000 */
[----:B------:R-:W3:Y:S01]  /*00c0*/  I2F.RP R0, R5 ;  /* 0x0000000500007306 */ /* 0x000ee20000209400 */
[----:B-1----:R-:W-:Y:S02]  /*00d0*/  IABS R8, R7 ;  /* 0x0000000700087213 */ /* 0x002fe40000000000 */
[----:B--2---:R-:W-:-:S05]  /*00e0*/  LOP3.LUT R30, R30, 0x7f, RZ, 0xc0, !PT ;  /* 0x0000007f1e1e7812 */ /* 0x004fca00078ec0ff */
[----:B---3--:R-:W1:Y:S02]  /*00f0*/  MUFU.RCP R0, R0 ;  /* 0x0000000000007308 */ /* 0x008e640000001000 */
[----:B-1----:R-:W-:Y:S01]  /*0100*/  IADD3 R2, R0, 0xffffffe, RZ ;  /* 0x0ffffffe00027810 */ /* 0x002fe20007ffe0ff */
[----:B------:R-:W-:-:S05]  /*0110*/  IMAD.MOV R0, RZ, RZ, -R10 ;  /* 0x000000ffff007224 */ /* 0x000fca00078e0a0a */
[----:B------:R1:W2:Y:S02]  /*0120*/  F2I.FTZ.U32.TRUNC.NTZ R3, R2 ;  /* 0x0000000200037305 */ /* 0x0002a4000021f000 */
[----:B-1----:R-:W-:Y:S02]  /*0130*/  IMAD.MOV.U32 R2, RZ, RZ, RZ ;  /* 0x000000ffff027224 */ /* 0x002fe400078e00ff */
[----:B--2---:R-:W-:-:S04]  /*0140*/  IMAD.MOV R6, RZ, RZ, -R3 ;  /* 0x000000ffff067224 */ /* 0x004fc800078e0a03 */
[----:B------:R-:W-:Y:S01]  /*0150*/  IMAD R9, R6, R5, RZ ;  /* 0x0000000506097224 */ /* 0x000fe200078e02ff */
[----:B------:R-:W-:-:S03]  /*0160*/  MOV R6, R8 ;  /* 0x0000000800067202 */ /* 0x000fc60000000f00 */
[----:B------:R-:W-:-:S06]  /*0170*/  IMAD.HI.U32 R3, R3, R9, R2 ;  /* 0x0000000903037227 */ /* 0x000fcc00078e0002 */
[----:B------:R-:W-:-:S04]  /*0180*/  IMAD.HI.U32 R3, R3, R6, RZ ;  /* 0x0000000603037227 */ /* 0x000fc800078e00ff */
[----:B------:R-:W-:-:S05]  /*0190*/  IMAD R0, R3, R0, R6 ;  /* 0x0000000003007224 */ /* 0x000fca00078e0206 */
[----:B------:R-:W-:-:S13]  /*01a0*/  ISETP.GT.U32.AND P1, PT, R5, R0, PT ;  /* 0x000000000500720c */ /* 0x000fda0003f24070 */
[----:B------:R-:W-:Y:S01]  /*01b0*/  @!P1 IMAD.IADD R0, R0, 0x1, -R5 ;  /* 0x0000000100009824 */ /* 0x000fe200078e0a05 */
[----:B------:R-:W-:Y:S02]  /*01c0*/  @!P1 IADD3 R3, R3, 0x1, RZ ;  /* 0x0000000103039810 */ /* 0x000fe40007ffe0ff */
[----:B------:R-:W-:Y:S02]  /*01d0*/  ISETP.NE.AND P1, PT, R4, RZ, PT ;  /* 0x000000ff0400720c */ /* 0x000fe40003f25270 */
[----:B------:R-:W-:Y:S02]  /*01e0*/  ISETP.GE.U32.AND P0, PT, R0, R5, PT ;  /* 0x000000050000720c */ /* 0x000fe40003f06070 */
[----:B------:R-:W-:-:S04]  /*01f0*/  LOP3.LUT R0, R7, R4, RZ, 0x3c, !PT ;  /* 0x0000000407007212 */ /* 0x000fc800078e3cff */
[----:B------:R-:W-:Y:S02]  /*0200*/  ISETP.GE.AND P2, PT, R0, RZ, PT ;  /* 0x000000ff0000720c */ /* 0x000fe40003f46270 */
[----:B------:R-:W-:-:S04]  /*0210*/  MOV R0, c[0x0][0x178] ;  /* 0x00005e0000007a02 */ /* 0x000fc80000000f00 */
[----:B------:R-:W-:Y:S02]  /*0220*/  IADD3 R0, R0, 0xff, RZ ;  /* 0x000000ff00007810 */ /* 0x000fe40007ffe0ff */
[----:B------:R-:W-:-:S05]  /*0230*/  @P0 IADD3 R3, R3, 0x1, RZ ;  /* 0x0000000103030810 */ /* 0x000fca0007ffe0ff */
[----:B------:R-:W-:Y:S01]  /*0240*/  IMAD.MOV.U32 R8, RZ, RZ, R3 ;  /* 0x000000ffff087224 */ /* 0x000fe200078e0003 */
[----:B------:R-:W-:-:S03]  /*0250*/  SHF.R.S32.HI R3, RZ, 0x1f, R0 ;  /* 0x0000001fff037819 */ /* 0x000fc60000011400 */
[----:B------:R-:W-:Y:S01]  /*0260*/  @!P2 IMAD.MOV R8, RZ, RZ, -R8 ;  /* 0x000000ffff08a224 */ /* 0x000fe200078e0a08 */
[----:B------:R-:W-:Y:S02]  /*0270*/  LEA.HI R3, R3, R0, RZ, 0x8 ;  /* 0x0000000003037211 */ /* 0x000fe400078f40ff */
[----:B------:R-:W-:Y:S02]  /*0280*/  @!P1 LOP3.LUT R8, RZ, R4, RZ, 0x33, !PT ;  /* 0x00000004ff089212 */ /* 0x000fe400078e33ff */
[----:B------:R-:W-:Y:S02]  /*0290*/  IABS R0, c[0x0][0x17c] ;  /* 0x00005f0000007a13 */ /* 0x000fe40000000000 */
[----:B------:R-:W-:Y:S01]  /*02a0*/  LEA.HI.SX32 R3, R3, -R8, 0x18 ;  /* 0x8000000803037211 */ /* 0x000fe200078fc2ff */
[----:B------:R-:W-:-:S03]  /*02b0*/  IMAD.MOV R6, RZ, RZ, -R8 ;  /* 0x000000ffff067224 */ /* 0x000fc600078e0a08 */
[----:B------:R-:W-:Y:S01]  /*02c0*/  IMNMX R13, R3, 0x1, PT ;  /* 0x00000001030d7817 */ /* 0x000fe20003800200 */
[----:B------:R-:W-:Y:S02]  /*02d0*/  IMAD R10, R4, R6, R7 ;  /* 0x00000006040a7224 */ /* 0x000fe400078e0207 */
[----:B------:R-:W1:Y:S01]  /*02e0*/  I2F.RP R6, R0 ;  /* 0x0000000000067306 */ /* 0x000e620000209400 */
[-C--:B------:R-:W-:Y:S02]  /*02f0*/  IABS R9, R13.reuse ;  /* 0x0000000d00097213 */ /* 0x080fe40000000000 */
[----:B------:R-:W-:Y:S02]  /*0300*/  IABS R4, R10 ;  /* 0x0000000a00047213 */ /* 0x000fe40000000000 */
[----:B------:R-:W-:-:S03]  /*0310*/  IABS R7, R13 ;  /* 0x0000000d00077213 */ /* 0x000fc60000000000 */
[----:B------:R-:W2:Y:S08]  /*0320*/  I2F.RP R5, R9 ;  /* 0x0000000900057306 */ /* 0x000eb00000209400 */
[----:B-1----:R-:W-:Y:S08]  /*0330*/  MUFU.RCP R6, R6 ;  /* 0x0000000600067308 */ /* 0x002ff00000001000 */
[----:B--2---:R-:W1:Y:S02]  /*0340*/  MUFU.RCP R5, R5 ;  /* 0x0000000500057308 */ /* 0x004e640000001000 */
[----:B-1----:R-:W-:-:S06]  /*0350*/  IADD3 R2, R5, 0xffffffe, RZ ;  /* 0x0ffffffe05027810 */ /* 0x002fcc0007ffe0ff */
[----:B------:R1:W2:Y:S02]  /*0360*/  F2I.FTZ.U32.TRUNC.NTZ R3, R2 ;  /* 0x0000000200037305 */ /* 0x0002a4000021f000 */
[----:B-1----:R-:W-:Y:S01]  /*0370*/  IMAD.MOV.U32 R2, RZ, RZ, RZ ;  /* 0x000000ffff027224 */ /* 0x002fe200078e00ff */
[----:B--2---:R-:W-:-:S05]  /*0380*/  IADD3 R12, RZ, -R3, RZ ;  /* 0x80000003ff0c7210 */ /* 0x004fca0007ffe0ff */
[----:B------:R-:W-:-:S04]  /*0390*/  IMAD R5, R12, R9, RZ ;  /* 0x000000090c057224 */ /* 0x000fc800078e02ff */
[----:B------:R-:W-:Y:S02]  /*03a0*/  IMAD.HI.U32 R2, R3, R5, R2 ;  /* 0x0000000503027227 */ /* 0x000fe400078e0002 */
[----:B------:R-:W1:Y:S02]  /*03b0*/  I2F.RP R5, R18 ;  /* 0x0000001200057306 */ /* 0x000e640000209400 */
[----:B------:R-:W-:Y:S02]  /*03c0*/  IMAD.MOV.U32 R3, RZ, RZ, R4 ;  /* 0x000000ffff037224 */ /* 0x000fe400078e0004 */
[----:B------:R-:W-:Y:S02]  /*03d0*/  IMAD.MOV R4, RZ, RZ, -R7 ;  /* 0x000000ffff047224 */ /* 0x000fe400078e0a07 */
[----:B------:R-:W-:-:S04]  /*03e0*/  IMAD.HI.U32 R2, R2, R3, RZ ;  /* 0x0000000302027227 */ /* 0x000fc800078e00ff */
[----:B------:R-:W-:Y:S01]  /*03f0*/  IMAD R4, R2, R4, R3 ;  /* 0x0000000402047224 */ /* 0x000fe200078e0203 */
[----:B------:R-:W-:-:S04]  /*0400*/  IADD3 R3, R6, 0xffffffe, RZ ;  /* 0x0ffffffe06037810 */ /* 0x000fc80007ffe0ff */
[----:B------:R-:W-:Y:S01]  /*0410*/  ISETP.GT.U32.AND P1, PT, R9, R4, PT ;  /* 0x000000040900720c */ /* 0x000fe20003f24070 */
[----:B-1----:R-:W1:Y:S08]  /*0420*/  MUFU.RCP R5, R5 ;  /* 0x0000000500057308 */ /* 0x002e700000001000 */
[----:B------:R-:W2:Y:S04]  /*0430*/  F2I.FTZ.U32.TRUNC.NTZ R3, R3 ;  /* 0x0000000300037305 */ /* 0x000ea8000021f000 */
[----:B------:R-:W-:-:S02]  /*0440*/  @!P1 IADD3 R4, R4, -R9, RZ ;  /* 0x8000000904049210 */ /* 0x000fc40007ffe0ff */
[----:B------:R-:W-:Y:S02]  /*0450*/  @!P1 IADD3 R2, R2, 0x1, RZ ;  /* 0x0000000102029810 */ /* 0x000fe40007ffe0ff */
[----:B------:R-:W-:Y:S02]  /*0460*/  ISETP.GE.U32.AND P0, PT, R4, R9, PT ;  /* 0x000000090400720c */ /* 0x000fe40003f06070 */
[----:B------:R-:W-:Y:S02]  /*0470*/  LOP3.LUT R4, R10, R13, RZ, 0x3c, !PT ;  /* 0x0000000d0a047212 */ /* 0x000fe400078e3cff */
[----:B------:R-:W-:Y:S02]  /*0480*/  ISETP.NE.AND P1, PT, R13, RZ, PT ;  /* 0x000000ff0d00720c */ /* 0x000fe40003f25270 */
[----:B------:R-:W-:Y:S02]  /*0490*/  ISETP.GE.AND P2, PT, R4, RZ, PT ;  /* 0x000000ff0400720c */ /* 0x000fe40003f46270 */
[----:B-1----:R-:W-:Y:S01]  /*04a0*/  IADD3 R16, R5, 0xffffffe, RZ ;  /* 0x0ffffffe05107810 */ /* 0x002fe20007ffe0ff */
[----:B--2---:R-:W-:-:S03]  /*04b0*/  IMAD.MOV R5, RZ, RZ, -R3 ;  /* 0x000000ffff057224 */ /* 0x004fc600078e0a03 */
[----:B------:R-:W1:Y:S01]  /*04c0*/  F2I.FTZ.U32.TRUNC.NTZ R17, R16 ;  /* 0x0000001000117305 */ /* 0x000e62000021f000 */
[----:B------:R-:W-:Y:S01]  /*04d0*/  @P0 IADD3 R2, R2, 0x1, RZ ;  /* 0x0000000102020810 */ /* 0x000fe20007ffe0ff */
[----:B------:R-:W-:-:S04]  /*04e0*/  IMAD R5, R5, R0, RZ ;  /* 0x0000000005057224 */ /* 0x000fc800078e02ff */
[----:B------:R-:W-:Y:S02]  /*04f0*/  IMAD.MOV.U32 R20, RZ, RZ, R2 ;  /* 0x000000ffff147224 */ /* 0x000fe400078e0002 */
[----:B------:R-:W-:Y:S02]  /*0500*/  IMAD.MOV.U32 R2, RZ, RZ, RZ ;  /* 0x000000ffff027224 */ /* 0x000fe400078e00ff */
[----:B------:R-:W-:Y:S01]  /*0510*/  @!P2 IMAD.MOV R20, RZ, RZ, -R20 ;  /* 0x000000ffff14a224 */ /* 0x000fe200078e0a14 */
[----:B------:R-:W-:Y:S01]  /*0520*/  @!P1 LOP3.LUT R20, RZ, R13, RZ, 0x33, !PT ;  /* 0x0000000dff149212 */ /* 0x000fe200078e33ff */
[----:B------:R-:W-:-:S04]  /*0530*/  IMAD.HI.U32 R2, R3, R5, R2 ;  /* 0x0000000503027227 */ /* 0x000fc800078e0002 */
[C---:B------:R-:W-:Y:S01]  /*0540*/  IMAD.SHL.U32 R108, R20.reuse, 0x80, RZ ;  /* 0x00000080146c7824 */ /* 0x040fe200078e00ff */
[----:B-1----:R-:W-:Y:S01]  /*0550*/  IADD3 R7, RZ, -R17, RZ ;  /* 0x80000011ff077210 */ /* 0x002fe20007ffe0ff */
[----:B------:R-:W-:Y:S01]  /*0560*/  IMAD.MOV.U32 R16, RZ, RZ, RZ ;  /* 0x000000ffff107224 */ /* 0x000fe200078e00ff */
[----:B------:R-:W-:Y:S02]  /*0570*/  IADD3 R20, -R20, RZ, RZ ;  /* 0x000000ff14147210 */ /* 0x000fe40007ffe1ff */
[C---:B------:R-:W-:Y:S01]  /*0580*/  IADD3 R34, R108.reuse, 0x7f, RZ ;  /* 0x0000007f6c227810 */ /* 0x040fe20007ffe0ff */
[----:B------:R-:W-:Y:S01]  /*0590*/  IMAD R3, R7, R18, RZ ;  /* 0x0000001207037224 */ /* 0x000fe200078e02ff */
[----:B------:R-:W-:Y:S01]  /*05a0*/  IABS R7, R108 ;  /* 0x0000006c00077213 */ /* 0x000fe20000000000 */
[----:B------:R-:W-:Y:S01]  /*05b0*/  IMAD R20, R13, R20, R10 ;  /* 0x000000140d147224 */ /* 0x000fe200078e020a */
[----:B------:R-:W-:Y:S01]  /*05c0*/  IABS R11, R34 ;  /* 0x00000022000b7213 */ /* 0x000fe20000000000 */
[----:B------:R-:W-:Y:S01]  /*05d0*/  IMAD.HI.U32 R16, R17, R3, R16 ;  /* 0x0000000311107227 */ /* 0x000fe200078e0010 */
[C---:B------:R-:W-:Y:S01]  /*05e0*/  IADD3 R14, R108.reuse, 0x1, RZ ;  /* 0x000000016c0e7810 */ /* 0x040fe20007ffe0ff */
[----:B------:R-:W-:Y:S01]  /*05f0*/  STL [R1+0x39c], R108 ;  /* 0x00039c6c01007387 */ /* 0x000fe20000100800 */
[----:B------:R-:W-:Y:S01]  /*0600*/  IADD3 R4, R108, 0x2, RZ ;  /* 0x000000026c047810 */ /* 0x000fe20007ffe0ff */
[----:B------:R-:W-:Y:S01]  /*0610*/  IMAD.HI.U32 R5, R2, R11, RZ ;  /* 0x0000000b02057227 */ /* 0x000fe200078e00ff */
[----:B------:R-:W-:Y:S01]  /*0620*/  IABS R9, R14 ;  /* 0x0000000e00097213 */ /* 0x000fe20000000000 */
[----:B------:R-:W-:Y:S01]  /*0630*/  STL [R1+0x12cc], R34 ;  /* 0x0012cc2201007387 */ /* 0x000fe20000100800 */
[----:B------:R-:W-:Y:S01]  /*0640*/  IADD3 R10, R108, 0x3, RZ ;  /* 0x000000036c0a7810 */ /* 0x000fe20007ffe0ff */
[----:B------:R-:W-:Y:S01]  /*0650*/  IMAD.IADD R20, R8, 0x1, R20 ;  /* 0x0000000108147824 */ /* 0x000fe200078e0214 */
[----:B------:R-:W-:Y:S01]  /*0660*/  IABS R8, R4 ;  /* 0x0000000400087213 */ /* 0x000fe20000000000 */
[----:B------:R-:W-:Y:S01]  /*0670*/  IMAD.HI.U32 R3, R2, R7, RZ ;  /* 0x0000000702037227 */ /* 0x000fe200078e00ff */
[----:B------:R1:W-:Y:S01]  /*0680*/  STL [R1+0x12c8], R14 ;  /* 0x0012c80e01007387 */ /* 0x0003e20000100800 */
[----:B------:R-:W-:-:S02]  /*0690*/  IADD3 R252, R108, 0x6, RZ ;  /* 0x000000066cfc7810 */ /* 0x000fc40007ffe0ff */
[----:B------:R-:W-:Y:S01]  /*06a0*/  IMAD.MOV R6, RZ, RZ, -R5 ;  /* 0x000000ffff067224 */ /* 0x000fe200078e0a05 */
[----:B------:R2:W-:Y:S01]  /*06b0*/  STL [R1+0x12c4], R4 ;  /* 0x0012c40401007387 */ /* 0x0005e20000100800 */
[----:B------:R-:W-:Y:S01]  /*06c0*/  IMAD.MOV R3, RZ, RZ, -R3 ;  /* 0x000000ffff037224 */ /* 0x000fe200078e0a03 */
[----:B------:R-:W-:Y:S02]  /*06d0*/  MOV R5, R8 ;  /* 0x0000000800057202 */ /* 0x000fe40000000f00 */
[----:B------:R-:W-:Y:S01]  /*06e0*/  IADD3 R8, R108, 0x4, RZ ;  /* 0x000000046c087810 */ /* 0x000fe20007ffe0ff */
[----:B------:R3:W-:Y:S01]  /*06f0*/  STL [R1+0x12c0], R10 ;  /* 0x0012c00a01007387 */ /* 0x0007e20000100800 */
[C---:B-1----:R-:W-:Y:S01]  /*0700*/  IMAD R14, R0.reuse, R3, R7 ;  /* 0x00000003000e7224 */ /* 0x042fe200078e0207 */
[----:B------:R-:W-:Y:S01]  /*0710*/  IABS R7, R10 ;  /* 0x0000000a00077213 */ /* 0x000fe20000000000 */
[----:B------:R-:W-:Y:S01]  /*0720*/  IMAD R3, R0, R6, R11 ;  /* 0x0000000600037224 */ /* 0x000fe200078e020b */
[----:B------:R-:W-:Y:S01]  /*0730*/  IADD3 R6, R108, 0x5, RZ ;  /* 0x000000056c067810 */ /* 0x000fe20007ffe0ff */
[----:B--2---:R-:W-:Y:S01]  /*0740*/  IMAD.HI.U32 R4, R2, R9, RZ ;  /* 0x0000000902047227 */ /* 0x004fe200078e00ff */
[----:B------:R-:W-:Y:S01]  /*0750*/  IADD3 R251, R108, 0x7, RZ ;  /* 0x000000076cfb7810 */ /* 0x000fe20007ffe0ff */
[----:B------:R1:W-:Y:S01]  /*0760*/  STL [R1+0x12bc], R8 ;  /* 0x0012bc0801007387 */ /* 0x0003e20000100800 */
[----:B------:R-:W-:Y:S01]  /*0770*/  IABS R11, R6 ;  /* 0x00000006000b7213 */ /* 0x000fe20000000000 */
[----:B------:R-:W-:Y:S01]  /*0780*/  IMAD.MOV R12, RZ, RZ, -R4 ;  /* 0x000000ffff0c7224 */ /* 0x000fe200078e0a04 */
[----:B------:R-:W-:Y:S01]  /*0790*/  IABS R13, R252 ;  /* 0x000000fc000d7213 */ /* 0x000fe20000000000 */
[----:B------:R-:W-:Y:S01]  /*07a0*/  IMAD.HI.U32 R4, R2, R5, RZ ;  /* 0x0000000502047227 */ /* 0x000fe200078e00ff */
[----:B------:R-:W-:Y:S01]  /*07b0*/  IABS R17, R251 ;  /* 0x000000fb00117213 */ /* 0x000fe20000000000 */
[----:B------:R2:W-:Y:S01]  /*07c0*/  STL [R1+0x12d8], R6 ;  /* 0x0012d80601007387 */ /* 0x0005e20000100800 */
[----:B------:R-:W-:Y:S01]  /*07d0*/  IADD3 R250, R108, 0x8, RZ ;  /* 0x000000086cfa7810 */ /* 0x000fe20007ffe0ff */
[----:B------:R-:W-:Y:S01]  /*07e0*/  IMAD R12, R0, R12, R9 ;  /* 0x0000000c000c7224 */ /* 0x000fe200078e0209 */
[----:B------:R-:W-:Y:S01]  /*07f0*/  IABS R9, R8 ;  /* 0x0000000800097213 */ /* 0x000fe20000000000 */
[----:B---3--:R-:W-:Y:S01]  /*0800*/  IMAD.MOV R10, RZ, RZ, -R4 ;  /* 0x000000ffff0a7224 */ /* 0x008fe200078e0a04 */
[----:B------:R-:W-:Y:S01]  /*0810*/  IADD3 R249, R108, 0x9, RZ ;  /* 0x000000096cf97810 */ /* 0x000fe20007ffe0ff */
[----:B------:R-:W-:Y:S01]  /*0820*/  IMAD.HI.U32 R4, R2, R7, RZ ;  /* 0x0000000702047227 */ /* 0x000fe200078e00ff */
[C---:B------:R-:W-:Y:S01]  /*0830*/  IADD3 R248, R108.reuse, 0xa, RZ ;  /* 0x0000000a6cf87810 */ /* 0x040fe20007ffe0ff */
[----:B------:R-:W-:Y:S01]  /*0840*/  STL [R1+0x12e4], R252 ;  /* 0x0012e4fc01007387 */ /* 0x000fe20000100800 */
[----:B------:R-:W-:Y:S01]  /*0850*/  IADD3 R247, R108, 0xb, RZ ;  /* 0x0000000b6cf77810 */ /* 0x000fe20007ffe0ff */
[----:B-1----:R-:W-:Y:S01]  /*0860*/  IMAD.MOV R8, RZ, RZ, -R4 ;  /* 0x000000ffff087224 */ /* 0x002fe200078e0a04 */
[----:B------:R-:W-:Y:S01]  /*0870*/  IABS R19, R248 ;  /* 0x000000f800137213 */ /* 0x000fe20000000000 */
[----:B------:R-:W-:Y:S01]  /*0880*/  IMAD.HI.U32 R4, R2, R9, RZ ;  /* 0x0000000902047227 */ /* 0x000fe200078e00ff */
[----:B------:R-:W-:Y:S01]  /*0890*/  IADD3 R32, R108, 0xc, RZ ;  /* 0x0000000c6c207810 */ /* 0x000fe20007ffe0ff */
[----:B------:R-:W-:Y:S01]  /*08a0*/  STL [R1+0x12f0], R251 ;  /* 0x0012f0fb01007387 */ /* 0x000fe20000100800 */
[----:B------:R-:W-:Y:S01]  /*08b0*/  IABS R21, R247 ;  /* 0x000000f700157213 */ /* 0x000fe20000000000 */
[----:B------:R-:W-:Y:S01]  /*08c0*/  IMAD R10, R0, R10, R5 ;  /* 0x0000000a000a7224 */ /* 0x000fe200078e0205 */
[----:B------:R-:W-:Y:S01]  /*08d0*/  IADD3 R4, -R4, RZ, RZ ;  /* 0x000000ff04047210 */ /* 0x000fe20007ffe1ff */
[----:B------:R-:W-:Y:S01]  /*08e0*/  IMAD.HI.U32 R5, R2, R11, RZ ;  /* 0x0000000b02057227 */ /* 0x000fe200078e00ff */
[----:B------:R-:W-:Y:S01]  /*08f0*/  IABS R23, R32 ;  /* 0x0000002000177213 */ /* 0x000fe20000000000 */
[----:B------:R-:W-:Y:S01]  /*0900*/  STL [R1+0x12f4], R250 ;  /* 0x0012f4fa01007387 */ /* 0x000fe20000100800 */
[----:B------:R-:W-:Y:S01]  /*0910*/  IADD3 R246, R108, 0xd, RZ ;  /* 0x0000000d6cf67810 */ /* 0x000fe20007ffe0ff */
[----:B------:R-:W-:Y:S01]  /*0920*/  IMAD R8, R0, R8, R7 ;  /* 0x0000000800087224 */ /* 0x000fe200078e0207 */
[----:B------:R-:W-:Y:S01]  /*0930*/  IADD3 R244, R108, 0xf, RZ ;  /* 0x0000000f6cf47810 */ /* 0x000fe20007ffe0ff */
[----:B--2---:R-:W-:Y:S01]  /*0940*/  IMAD.HI.U32 R6, R2, R13, RZ ;  /* 0x0000000d02067227 */ /* 0x004fe200078e00ff */
[----:B------:R-:W-:Y:S01]  /*0950*/  IABS R25, R246 ;  /* 0x000000f600197213 */ /* 0x000fe20000000000 */
[----:B------:R-:W-:Y:S01]  /*0960*/  STL [R1+0x1300], R249 ;  /* 0x001300f901007387 */ /* 0x000fe20000100800 */
[----:B------:R-:W-:Y:S01]  /*0970*/  IADD3 R245, R108, 0xe, RZ ;  /* 0x0000000e6cf57810 */ /* 0x000fe20007ffe0ff */
[----:B------:R-:W-:Y:S01]  /*0980*/  IMAD.HI.U32 R7, R2, R17, RZ ;  /* 0x0000001102077227 */ /* 0x000fe200078e00ff */
[----:B------:R-:W-:Y:S01]  /*0990*/  IADD3 R243, R108, 0x10, RZ ;  /* 0x000000106cf37810 */ /* 0x000fe20007ffe0ff */
[----:B------:R-:W-:Y:S01]  /*09a0*/  STL [R1+0x12fc], R248 ;  /* 0x0012fcf801007387 */ /* 0x000fe20000100800 */
[----:B------:R-:W-:Y:S01]  /*09b0*/  IABS R29, R244 ;  /* 0x000000f4001d7213 */ /* 0x000fe20000000000 */
[----:B------:R-:W-:Y:S01]  /*09c0*/  IMAD.MOV R5, RZ, RZ, -R5 ;  /* 0x000000ffff057224 */ /* 0x000fe200078e0a05 */
[----:B------:R-:W-:Y:S01]  /*09d0*/  IADD3 R7, -R7, RZ, RZ ;  /* 0x000000ff07077210 */ /* 0x000fe20007ffe1ff */
[----:B------:R-:W-:Y:S01]  /*09e0*/  IMAD.MOV R15, RZ, RZ, -R6 ;  /* 0x000000ffff0f7224 */ /* 0x000fe200078e0a06 */
[----:B------:R-:W-:Y:S01]  /*09f0*/  IABS R27, R245 ;  /* 0x000000f5001b7213 */ /* 0x000fe20000000000 */
[C---:B------:R-:W-:Y:S01]  /*0a00*/  IMAD R4, R0.reuse, R4, R9 ;  /* 0x0000000400047224 */ /* 0x040fe200078e0209 */
[----:B------:R-:W-:Y:S01]  /*0a10*/  IABS R9, R250 ;  /* 0x000000fa00097213 */ /* 0x000fe20000000000 */
[C---:B------:R-:W-:Y:S01]  /*0a20*/  IMAD R6, R0.reuse, R5, R11 ;  /* 0x0000000500067224 */ /* 0x040fe200078e020b */
[----:B------:R-:W-:Y:S01]  /*0a30*/  IABS R11, R249 ;  /* 0x000000f9000b7213 */ /* 0x000fe20000000000 */
[----:B------:R-:W-:Y:S01]  /*0a40*/  IMAD R5, R0, R15, R13 ;  /* 0x0000000f00057224 */ /* 0x000fe200078e020d */
[----:B------:R-:W-:Y:S01]  /*0a50*/  IABS R31, R243 ;  /* 0x000000f3001f7213 */ /* 0x000fe20000000000 */
[----:B------:R-:W-:Y:S01]  /*0a60*/  IMAD.MOV.U32 R15, RZ, RZ, R9 ;  /* 0x000000ffff0f7224 */ /* 0x000fe200078e0009 */
[----:B------:R-:W-:Y:S01]  /*0a70*/  IADD3 R242, R108, 0x11, RZ ;  /* 0x000000116cf27810 */ /* 0x000fe20007ffe0ff */
[----:B------:R-:W-:Y:S01]  /*0a80*/  IMAD R7, R0, R7, R17 ;  /* 0x0000000700077224 */ /* 0x000fe200078e0211 */
[----:B------:R-:W-:Y:S01]  /*0a90*/  IADD3 R241, R108, 0x12, RZ ;  /* 0x000000126cf17810 */ /* 0x000fe20007ffe0ff */
[----:B------:R-:W-:Y:S01]  /*0aa0*/  IMAD.MOV.U32 R17, RZ, RZ, R11 ;  /* 0x000000ffff117224 */ /* 0x000fe200078e000b */
[----:B------:R-:W-:Y:S01]  /*0ab0*/  IABS R33, R242 ;  /* 0x000000f200217213 */ /* 0x000fe20000000000 */
[----:B------:R-:W-:Y:S01]  /*0ac0*/  IMAD.HI.U32 R9, R2, R15, RZ ;  /* 0x0000000f02097227 */ /* 0x000fe200078e00ff */
[C---:B------:R-:W-:Y:S01]  /*0ad0*/  IADD3 R240, R108.reuse, 0x13, RZ ;  /* 0x000000136cf07810 */ /* 0x040fe20007ffe0ff */
[----:B------:R-:W-:Y:S01]  /*0ae0*/  STL [R1+0x1310], R247 ;  /* 0x001310f701007387 */ /* 0x000fe20000100800 */
[----:B------:R-:W-:Y:S01]  /*0af0*/  IADD3 R239, R108, 0x14, RZ ;  /* 0x000000146cef7810 */ /* 0x000fe20007ffe0ff */
[----:B------:R-:W-:Y:S01]  /*0b00*/  IMAD.HI.U32 R11, R2, R17, RZ ;  /* 0x00000011020b7227 */ /* 0x000fe200078e00ff */
[----:B------:R-:W-:Y:S01]  /*0b10*/  IADD3 R238, R108, 0x15, RZ ;  /* 0x000000156cee7810 */ /* 0x000fe20007ffe0ff */
[----:B------:R-:W-:Y:S01]  /*0b20*/  STL [R1+0x1314], R32 ;  /* 0x0013142001007387 */ /* 0x000fe20000100800 */
[----:B------:R-:W-:Y:S01]  /*0b30*/  IABS R24, R239 ;  /* 0x000000ef00187213 */ /* 0x000fe20000000000 */
        /* <DEDUP_REMOVED lines=8> */
[----:B------:R-:W-:Y:S01]  /*0bc0*/  IMAD R9, R0, R9, R15 ;  /* 0x0000000900097224 */ /* 0x000fe200078e020f */
[----:B------:R-:W-:Y:S01]  /*0bd0*/  IADD3 R235, R108, 0x17, RZ ;  /* 0x000000176ceb7810 */ /* 0x000fe20007ffe0ff */
[----:B------:R-:W-:Y:S01]  /*0be0*/  IMAD.HI.U32 R15, R2, R21, RZ ;  /* 0x00000015020f7227 */ /* 0x000fe200078e00ff */
[----:B------:R-:W-:Y:S01]  /*0bf0*/  IADD3 R234, R108, 0x18, RZ ;  /* 0x000000186cea7810 */ /* 0x000fe20007ffe0ff */
[----:B------:R-:W-:Y:S01]  /*0c00*/  STL [R1+0x1328], R245 ;  /* 0x001328f501007387 */ /* 0x000fe20000100800 */
[----:B------:R-:W-:Y:S01]  /*0c10*/  IABS R39, R235 ;  /* 0x000000eb00277213 */ /* 0x000fe20000000000 */
[----:B------:R-:W-:Y:S01]  /*0c20*/  IMAD R11, R0, R11, R17 ;  /* 0x0000000b000b7224 */ /* 0x000fe200078e0211 */
[----:B------:R-:W-:Y:S01]  /*0c30*/  IADD3 R231, R108, 0x19, RZ ;  /* 0x000000196ce77810 */ /* 0x000fe20007ffe0ff */
[----:B------:R-:W-:Y:S01]  /*0c40*/  IMAD.HI.U32 R17, R2, R23, RZ ;  /* 0x0000001702117227 */ /* 0x000fe200078e00ff */
[----:B------:R-:W-:Y:S01]  /*0c50*/  IABS R41, R234 ;  /* 0x000000ea00297213 */ /* 0x000fe20000000000 */
[----:B------:R-:W-:Y:S01]  /*0c60*/  STL [R1+0x1324], R244 ;  /* 0x001324f401007387 */ /* 0x000fe20000100800 */
[----:B------:R-:W-:Y:S01]  /*0c70*/  IABS R43, R231 ;  /* 0x000000e7002b7213 */ /* 0x000fe20000000000 */
[----:B------:R-:W-:Y:S01]  /*0c80*/  IMAD.MOV R15, RZ, RZ, -R15 ;  /* 0x000000ffff0f7224 */ /* 0x000fe200078e0a0f */
[----:B------:R-:W-:Y:S01]  /*0c90*/  IADD3 R230, R108, 0x1a, RZ ;  /* 0x0000001a6ce67810 */ /* 0x000fe20007ffe0ff */
[----:B------:R-:W-:Y:S01]  /*0ca0*/  IMAD R13, R0, R13, R19 ;  /* 0x0000000d000d7224 */ /* 0x000fe200078e0213 */
[----:B------:R-:W-:Y:S01]  /*0cb0*/  IADD3 R228, R108, 0x1b, RZ ;  /* 0x0000001b6ce47810 */ /* 0x000fe20007ffe0ff */
[----:B------:R-:W-:Y:S01]  /*0cc0*/  IMAD.MOV R17, RZ, RZ, -R17 ;  /* 0x000000ffff117224 */ /* 0x000fe200078e0a11 */
[----:B------:R-:W-:Y:S01]  /*0cd0*/  IABS R45, R230 ;  /* 0x000000e6002d7213 */ /* 0x000fe20000000000 */
[----:B------:R-:W-:Y:S01]  /*0ce0*/  IMAD.HI.U32 R19, R2, R25, RZ ;  /* 0x0000001902137227 */ /* 0x000fe200078e00ff */
[----:B------:R-:W-:Y:S01]  /*0cf0*/  IABS R47, R228 ;  /* 0x000000e4002f7213 */ /* 0x000fe20000000000 */
[----:B------:R-:W-:Y:S01]  /*0d00*/  STL [R1+0x1334], R243 ;  /* 0x001334f301007387 */ /* 0x000fe20000100800 */
[----:B------:R-:W-:Y:S01]  /*0d10*/  IADD3 R227, R108, 0x1c, RZ ;  /* 0x0000001c6ce37810 */ /* 0x000fe20007ffe0ff */
[----:B------:R-:W-:Y:S01]  /*0d20*/  IMAD.HI.U32 R22, R2, R29, RZ ;  /* 0x0000001d02167227 */ /* 0x000fe200078e00ff */
[----:B------:R-:W-:Y:S01]  /*0d30*/  IADD3 R224, R108, 0x1d, RZ ;  /* 0x0000001d6ce07810 */ /* 0x000fe20007ffe0ff */
[----:B------:R-:W-:Y:S01]  /*0d40*/  STL [R1+0x1340], R242 ;  /* 0x001340f201007387 */ /* 0x000fe20000100800 */
[----:B------:R-:W-:Y:S01]  /*0d50*/  IABS R49, R227 ;  /* 0x000000e300317213 */ /* 0x000fe20000000000 */
[C---:B------:R-:W-:Y:S01]  /*0d60*/  IMAD R15, R0.reuse, R15, R21 ;  /* 0x0000000f000f7224 */ /* 0x040fe200078e0215 */
[----:B------:R-:W-:Y:S01]  /*0d70*/  IABS R51, R224 ;  /* 0x000000e000337213 */ /* 0x000fe20000000000 */
[----:B------:R-:W-:Y:S01]  /*0d80*/  IMAD R17, R0, R17, R23 ;  /* 0x0000001100117224 */ /* 0x000fe200078e0217 */
[C---:B------:R-:W-:Y:S01]  /*0d90*/  IADD3 R220, R108.reuse, 0x1e, RZ ;  /* 0x0000001e6cdc7810 */ /* 0x040fe20007ffe0ff */
[----:B------:R-:W-:Y:S01]  /*0da0*/  IMAD.MOV R19, RZ, RZ, -R19 ;  /* 0x000000ffff137224 */ /* 0x000fe200078e0a13 */
[----:B------:R-:W-:Y:S01]  /*0db0*/  IADD3 R214, R108, 0x20, RZ ;  /* 0x000000206cd67810 */ /* 0x000fe20007ffe0ff */
[----:B------:R-:W-:Y:S01]  /*0dc0*/  IMAD.HI.U32 R21, R2, R27, RZ ;  /* 0x0000001b02157227 */ /* 0x000fe200078e00ff */
[----:B------:R-:W-:Y:S01]  /*0dd0*/  IABS R53, R220 ;  /* 0x000000dc00357213 */ /* 0x000fe20000000000 */
[----:B------:R-:W-:Y:S01]  /*0de0*/  STL [R1+0x1344], R241 ;  /* 0x001344f101007387 */ /* 0x000fe20000100800 */
[----:B------:R-:W-:Y:S01]  /*0df0*/  IADD3 R216, R108, 0x1f, RZ ;  /* 0x0000001f6cd87810 */ /* 0x000fe20007ffe0ff */
[----:B------:R-:W-:Y:S01]  /*0e00*/  IMAD.HI.U32 R23, R2, R31, RZ ;  /* 0x0000001f02177227 */ /* 0x000fe200078e00ff */
[----:B------:R-:W-:Y:S01]  /*0e10*/  IADD3 R21, -R21, RZ, RZ ;  /* 0x000000ff15157210 */ /* 0x000fe20007ffe1ff */
[----:B------:R-:W-:Y:S01]  /*0e20*/  STL [R1+0x1350], R240 ;  /* 0x001350f001007387 */ /* 0x000fe20000100800 */
[----:B------:R-:W-:Y:S01]  /*0e30*/  IABS R57, R214 ;  /* 0x000000d600397213 */ /* 0x000fe20000000000 */
[----:B------:R-:W-:Y:S01]  /*0e40*/  IMAD.MOV R22, RZ, RZ, -R22 ;  /* 0x000000ffff167224 */ /* 0x000fe200078e0a16 */
[----:B------:R-:W-:Y:S01]  /*0e50*/  IABS R55, R216 ;  /* 0x000000d800377213 */ /* 0x000fe20000000000 */
[----:B------:R-:W-:Y:S01]  /*0e60*/  IMAD R19, R0, R19, R25 ;  /* 0x0000001300137224 */ /* 0x000fe200078e0219 */
[C---:B------:R-:W-:Y:S01]  /*0e70*/  IADD3 R212, R108.reuse, 0x21, RZ ;  /* 0x000000216cd47810 */ /* 0x040fe20007ffe0ff */
[----:B------:R-:W-:Y:S01]  /*0e80*/  IMAD.MOV R25, RZ, RZ, -R23 ;  /* 0x000000ffff197224 */ /* 0x000fe200078e0a17 */
[----:B------:R-:W-:Y:S01]  /*0e90*/  IADD3 R210, R108, 0x22, RZ ;  /* 0x000000226cd27810 */ /* 0x000fe20007ffe0ff */
[----:B------:R-:W-:Y:S01]  /*0ea0*/  IMAD R23, R0, R22, R29 ;  /* 0x0000001600177224 */ /* 0x000fe200078e021d */
[----:B------:R-:W-:Y:S01]  /*0eb0*/  IABS R29, R241 ;  /* 0x000000f1001d7213 */ /* 0x000fe20000000000 */
[----:B------:R-:W-:Y:S01]  /*0ec0*/  IMAD.HI.U32 R22, R2, R33, RZ ;  /* 0x0000002102167227 */ /* 0x000fe200078e00ff */
[----:B------:R-:W-:Y:S01]  /*0ed0*/  IABS R59, R212 ;  /* 0x000000d4003b7213 */ /* 0x000fe20000000000 */
[----:B------:R-:W-:Y:S01]  /*0ee0*/  STL [R1+0x134c], R239 ;  /* 0x00134cef01007387 */ /* 0x000fe20000100800 */
[----:B------:R-:W-:Y:S01]  /*0ef0*/  IABS R61, R210 ;  /* 0x000000d2003d7213 */ /* 0x000fe20000000000 */
[----:B------:R-:W-:Y:S01]  /*0f00*/  IMAD R21, R0, R21, R27 ;  /* 0x0000001500157224 */ /* 0x000fe200078e021b */
[----:B------:R-:W-:Y:S01]  /*0f10*/  IADD3 R208, R108, 0x23, RZ ;  /* 0x000000236cd07810 */ /* 0x000fe20007ffe0ff */
[----:B------:R-:W-:Y:S01]  /*0f20*/  IMAD R25, R0, R25, R31 ;  /* 0x0000001900197224 */ /* 0x000fe200078e021f */
[----:B------:R-:W-:Y:S01]  /*0f30*/  IABS R31, R240 ;  /* 0x000000f0001f7213 */ /* 0x000fe20000000000 */
[----:B------:R-:W-:Y:S01]  /*0f40*/  IMAD.MOV R27, RZ, RZ, -R22 ;  /* 0x000000ffff1b7224 */ /* 0x000fe200078e0a16 */
[----:B------:R-:W-:Y:S01]  /*0f50*/  IABS R63, R208 ;  /* 0x000000d0003f7213 */ /* 0x000fe20000000000 */
[----:B------:R-:W-:Y:S01]  /*0f60*/  IMAD.HI.U32 R22, R2, R29, RZ ;  /* 0x0000001d02167227 */ /* 0x000fe200078e00ff */
[C---:B------:R-:W-:Y:S01]  /*0f70*/  IADD3 R204, R108.reuse, 0x25, RZ ;  /* 0x000000256ccc7810 */ /* 0x040fe20007ffe0ff */
[----:B------:R-:W-:Y:S01]  /*0f80*/  STL [R1+0x1360], R238 ;  /* 0x001360ee01007387 */ /* 0x000fe20000100800 */
[----:B------:R-:W-:Y:S01]  /*0f90*/  IADD3 R206, R108, 0x24, RZ ;  /* 0x000000246cce7810 */ /* 0x000fe20007ffe0ff */
[----:B------:R-:W-:Y:S01]  /*0fa0*/  IMAD R27, R0, R27, R33 ;  /* 0x0000001b001b7224 */ /* 0x000fe200078e0221 */
[----:B------:R-:W-:Y:S01]  /*0fb0*/  MOV R33, R24 ;  /* 0x0000001800217202 */ /* 0x000fe20000000f00 */
[----:B------:R-:W-:Y:S01]  /*0fc0*/  IMAD.MOV R26, RZ, RZ, -R22 ;  /* 0x000000ffff1a7224 */ /* 0x000fe200078e0a16 */
[----:B------:R-:W-:Y:S01]  /*0fd0*/  IABS R67, R204 ;  /* 0x000000cc00437213 */ /* 0x000fe20000000000 */
[----:B------:R-:W-:Y:S01]  /*0fe0*/  IMAD.HI.U32 R22, R2, R31, RZ ;  /* 0x0000001f02167227 */ /* 0x000fe200078e00ff */
[----:B------:R-:W-:Y:S01]  /*0ff0*/  IABS R65, R206 ;  /* 0x000000ce00417213 */ /* 0x000fe20000000000 */
[----:B------:R-:W-:Y:S01]  /*1000*/  STL [R1+0x1364], R237 ;  /* 0x001364ed01007387 */ /* 0x000fe20000100800 */
[----:B------:R-:W-:Y:S01]  /*1010*/  IADD3 R202, R108, 0x26, RZ ;  /* 0x000000266cca7810 */ /* 0x000fe20007ffe0ff */
[----:B------:R-:W-:Y:S01]  /*1020*/  IMAD.HI.U32 R24, R2, R33, RZ ;  /* 0x0000002102187227 */ /* 0x000fe200078e00ff */
[C---:B------:R-:W-:Y:S01]  /*1030*/  IADD3 R200, R108.reuse, 0x27, RZ ;  /* 0x000000276cc87810 */ /* 0x040fe20007ffe0ff */
[----:B------:R-:W-:Y:S01]  /*1040*/  STL [R1+0x136c], R235 ;  /* 0x00136ceb01007387 */ /* 0x000fe20000100800 */
[----:B------:R-:W-:Y:S01]  /*1050*/  IABS R69, R202 ;  /* 0x000000ca00457213 */ /* 0x000fe20000000000 */
[----:B------:R-:W-:Y:S01]  /*1060*/  IMAD.MOV R22, RZ, RZ, -R22 ;  /* 0x000000ffff167224 */ /* 0x000fe200078e0a16 */
[----:B------:R-:W-:Y:S01]  /*1070*/  IADD3 R198, R108, 0x28, RZ ;  /* 0x000000286cc67810 */ /* 0x000fe20007ffe0ff */
[----:B------:R-:W-:Y:S01]  /*1080*/  IMAD R29, R0, R26, R29 ;  /* 0x0000001a001d7224 */ /* 0x000fe200078e021d */
[----:B------:R-:W-:Y:S01]  /*1090*/  IABS R71, R200 ;  /* 0x000000c800477213 */ /* 0x000fe20000000000 */
[----:B------:R-:W-:Y:S01]  /*10a0*/  IMAD.HI.U32 R26, R2, R35, RZ ;  /* 0x00000023021a7227 */ /* 0x000fe200078e00ff */
[----:B------:R-:W-:Y:S01]  /*10b0*/  IADD3 R196, R108, 0x29, RZ ;  /* 0x000000296cc47810 */ /* 0x000fe20007ffe0ff */
[----:B------:R-:W-:Y:S01]  /*10c0*/  STL [R1+0x1378], R234 ;  /* 0x001378ea01007387 */ /* 0x000fe20000100800 */
[----:B------:R-:W-:Y:S01]  /*10d0*/  IABS R73, R198 ;  /* 0x000000c600497213 */ /* 0x000fe20000000000 */
[----:B------:R-:W-:Y:S01]  /*10e0*/  IMAD.MOV R24, RZ, RZ, -R24 ;  /* 0x000000ffff187224 */ /* 0x000fe200078e0a18 */
[----:B------:R-:W-:Y:S01]  /*10f0*/  IADD3 R26, -R26, RZ, RZ ;  /* 0x000000ff1a1a7210 */ /* 0x000fe20007ffe1ff */
[----:B------:R-:W-:Y:S01]  /*1100*/  IMAD R31, R0, R22, R31 ;  /* 0x00000016001f7224 */ /* 0x000fe200078e021f */
[----:B------:R-:W-:Y:S01]  /*1110*/  IADD3 R194, R108, 0x2a, RZ ;  /* 0x0000002a6cc27810 */ /* 0x000fe20007ffe0ff */
[----:B------:R-:W-:Y:S01]  /*1120*/  IMAD.HI.U32 R22, R2, R37, RZ ;  /* 0x0000002502167227 */ /* 0x000fe200078e00ff */
[----:B------:R-:W-:Y:S01]  /*1130*/  IABS R75, R196 ;  /* 0x000000c4004b7213 */ /* 0x000fe20000000000 */
[----:B------:R-:W-:Y:S01]  /*1140*/  STL [R1+0x1374], R231 ;  /* 0x001374e701007387 */ /* 0x000fe20000100800 */
        /* <DEDUP_REMOVED lines=18> */
[----:B------:R-:W-:Y:S01]  /*1270*/  IABS R85, R186 ;  /* 0x000000ba00557213 */ /* 0x000fe20000000000 */
[----:B------:R-:W-:Y:S01]  /*1280*/  IMAD.HI.U32 R24, R2, R43, RZ ;  /* 0x0000002b02187227 */ /* 0x000fe200078e00ff */
[----:B------:R-:W-:Y:S01]  /*1290*/  IABS R87, R184 ;  /* 0x000000b800577213 */ /* 0x000fe20000000000 */
[----:B------:R-:W-:Y:S01]  /*12a0*/  STL [R1+0x1394], R227 ;  /* 0x001394e301007387 */ /* 0x000fe20000100800 */
[----:B------:R-:W-:Y:S01]  /*12b0*/  IADD3 R182, R108, 0x30, RZ ;  /* 0x000000306cb67810 */ /* 0x000fe20007ffe0ff */
[----:B------:R-:W-:Y:S01]  /*12c0*/  IMAD.MOV R22, RZ, RZ, -R22 ;  /* 0x000000ffff167224 */ /* 0x000fe200078e0a16 */
[----:B------:R-:W-:Y:S01]  /*12d0*/  IADD3 R24, -R24, RZ, RZ ;  /* 0x000000ff18187210 */ /* 0x000fe20007ffe1ff */
[C---:B------:R-:W-:Y:S01]  /*12e0*/  IMAD R39, R0.reuse, R26, R39 ;  /* 0x0000001a00277224 */ /* 0x040fe200078e0227 */
[----:B------:R-:W-:Y:S01]  /*12f0*/  IABS R89, R182 ;  /* 0x000000b600597213 */ /* 0x000fe20000000000 */
[----:B------:R-:W-:Y:S01]  /*1300*/  IMAD R41, R0, R22, R41 ;  /* 0x0000001600297224 */ /* 0x000fe200078e0229 */
[----:B------:R-:W-:Y:S01]  /*1310*/  IADD3 R180, R108, 0x31, RZ ;  /* 0x000000316cb47810 */ /* 0x000fe20007ffe0ff */
[----:B------:R-:W-:Y:S01]  /*1320*/  IMAD.HI.U32 R26, R2, R45, RZ ;  /* 0x0000002d021a7227 */ /* 0x000fe200078e00ff */
[----:B------:R-:W-:Y:S01]  /*1330*/  IADD3 R178, R108, 0x32, RZ ;  /* 0x000000326cb27810 */ /* 0x000fe20007ffe0ff */
[----:B------:R-:W-:Y:S01]  /*1340*/  STL [R1+0x13a0], R224 ;  /* 0x0013a0e001007387 */ /* 0x000fe20000100800 */
[----:B------:R-:W-:Y:S01]  /*1350*/  IABS R91, R180 ;  /* 0x000000b4005b7213 */ /* 0x000fe20000000000 */
[----:B------:R-:W-:Y:S01]  /*1360*/  IMAD.HI.U32 R22, R2, R47, RZ ;  /* 0x0000002f02167227 */ /* 0x000fe200078e00ff */
[----:B------:R-:W-:Y:S01]  /*1370*/  IABS R93, R178 ;  /* 0x000000b2005d7213 */ /* 0x000fe20000000000 */
[----:B------:R-:W-:Y:S01]  /*1380*/  STL [R1+0x139c], R220 ;  /* 0x00139cdc01007387 */ /* 0x000fe20000100800 */
[----:B------:R-:W-:Y:S01]  /*1390*/  IADD3 R174, R108, 0x34, RZ ;  /* 0x000000346cae7810 */ /* 0x000fe20007ffe0ff */
[----:B------:R-:W-:Y:S01]  /*13a0*/  IMAD R43, R0, R24, R43 ;  /* 0x00000018002b7224 */ /* 0x000fe200078e022b */
[----:B------:R-:W-:Y:S01]  /*13b0*/  IADD3 R176, R108, 0x33, RZ ;  /* 0x000000336cb07810 */ /* 0x000fe20007ffe0ff */
[----:B------:R-:W-:Y:S01]  /*13c0*/  IMAD.MOV R26, RZ, RZ, -R26 ;  /* 0x000000ffff1a7224 */ /* 0x000fe200078e0a1a */
        /* <DEDUP_REMOVED lines=16> */
[----:B------:R-:W-:Y:S01]  /*14d0*/  IADD3 R22, -R22, RZ, RZ ;  /* 0x000000ff16167210 */ /* 0x000fe20007ffe1ff */
[----:B------:R-:W-:Y:S01]  /*14e0*/  IMAD.HI.U32 R24, R2, R53, RZ ;  /* 0x0000003502187227 */ /* 0x000fe200078e00ff */
[----:B------:R-:W-:Y:S01]  /*14f0*/  IABS R103, R168 ;  /* 0x000000a800677213 */ /* 0x000fe20000000000 */
[----:B------:R-:W-:Y:S01]  /*1500*/  STL [R1+0x13bc], R212 ;  /* 0x0013bcd401007387 */ /* 0x000fe20000100800 */
[----:B------:R-:W-:Y:S01]  /*1510*/  IADD3 R166, R108, 0x38, RZ ;  /* 0x000000386ca67810 */ /* 0x000fe20007ffe0ff */
[----:B------:R-:W-:Y:S01]  /*1520*/  IMAD.MOV R24, RZ, RZ, -R24 ;  /* 0x000000ffff187224 */ /* 0x000fe200078e0a18 */
[----:B------:R-:W-:Y:S01]  /*1530*/  IABS R107, R164 ;  /* 0x000000a4006b7213 */ /* 0x000fe20000000000 */
        /* <DEDUP_REMOVED lines=12> */
[----:B------:R-:W-:Y:S01]  /*1600*/  IMAD R53, R0, R24, R53 ;  /* 0x0000001800357224 */ /* 0x000fe200078e0235 */
[C---:B------:R-:W-:Y:S01]  /*1610*/  IADD3 R156, R108.reuse, 0x3d, RZ ;  /* 0x0000003d6c9c7810 */ /* 0x040fe20007ffe0ff */
[----:B------:R-:W-:Y:S01]  /*1620*/  IMAD.MOV R24, RZ, RZ, -R22 ;  /* 0x000000ffff187224 */ /* 0x000fe200078e0a16 */
[----:B------:R-:W-:Y:S01]  /*1630*/  IABS R113, R158 ;  /* 0x0000009e00717213 */ /* 0x000fe20000000000 */
[----:B------:R-:W-:Y:S01]  /*1640*/  IMAD.MOV R26, RZ, RZ, -R26 ;  /* 0x000000ffff1a7224 */ /* 0x000fe200078e0a1a */
[----:B------:R-:W-:Y:S01]  /*1650*/  IADD3 R154, R108, 0x3e, RZ ;  /* 0x0000003e6c9a7810 */ /* 0x000fe20007ffe0ff */
[----:B------:R-:W-:Y:S01]  /*1660*/  IMAD.HI.U32 R22, R2, R59, RZ ;  /* 0x0000003b02167227 */ /* 0x000fe200078e00ff */
[----:B------:R-:W-:Y:S01]  /*1670*/  IABS R115, R156 ;  /* 0x0000009c00737213 */ /* 0x000fe20000000000 */
[----:B------:R-:W-:Y:S01]  /*1680*/  STL [R1+0x13d4], R206 ;  /* 0x0013d4ce01007387 */ /* 0x000fe20000100800 */
[----:B------:R-:W-:Y:S01]  /*1690*/  IABS R117, R154 ;  /* 0x0000009a00757213 */ /* 0x000fe20000000000 */
[----:B------:R-:W-:Y:S01]  /*16a0*/  IMAD R55, R0, R26, R55 ;  /* 0x0000001a00377224 */ /* 0x000fe200078e0237 */
[----:B------:R-:W-:Y:S01]  /*16b0*/  IADD3 R26, -R22, RZ, RZ ;  /* 0x000000ff161a7210 */ /* 0x000fe20007ffe1ff */
[----:B------:R-:W-:Y:S01]  /*16c0*/  IMAD.HI.U32 R22, R2, R61, RZ ;  /* 0x0000003d02167227 */ /* 0x000fe200078e00ff */
[C---:B------:R-:W-:Y:S01]  /*16d0*/  IADD3 R152, R108.reuse, 0x3f, RZ ;  /* 0x0000003f6c987810 */ /* 0x040fe20007ffe0ff */
[----:B------:R-:W-:Y:S01]  /*16e0*/  STL [R1+0x13e0], R204 ;  /* 0x0013e0cc01007387 */ /* 0x000fe20000100800 */
[----:B------:R-:W-:Y:S01]  /*16f0*/  IADD3 R150, R108, 0x40, RZ ;  /* 0x000000406c967810 */ /* 0x000fe20007ffe0ff */
[----:B------:R-:W-:Y:S01]  /*1700*/  IMAD R57, R0, R24, R57 ;  /* 0x0000001800397224 */ /* 0x000fe200078e0239 */
        /* <DEDUP_REMOVED lines=21> */
[----:B------:R-:W-:Y:S01]  /*1860*/  IMAD R63, R0, R24, R63 ;  /* 0x00000018003f7224 */ /* 0x000fe200078e023f */
[----:B------:R-:W-:Y:S01]  /*1870*/  IADD3 R24, -R22, RZ, RZ ;  /* 0x000000ff16187210 */ /* 0x000fe20007ffe1ff */
        /* <DEDUP_REMOVED lines=16> */
[----:B------:R-:W-:Y:S01]  /*1980*/  IMAD.HI.U32 R24, R2, R73, RZ ;  /* 0x0000004902187227 */ /* 0x000fe200078e00ff */
[----:B------:R-:W-:Y:S01]  /*1990*/  IADD3 R130, R108, 0x4a, RZ ;  /* 0x0000004a6c827810 */ /* 0x000fe20007ffe0ff */
[----:B------:R-:W-:Y:S01]  /*19a0*/  STL [R1+0x140c], R192 ;  /* 0x00140cc001007387 */ /* 0x000fe20000100800 */
[----:B------:R-:W-:Y:S01]  /*19b0*/  IABS R139, R132 ;  /* 0x00000084008b7213 */ /* 0x000fe20000000000 */
        /* <DEDUP_REMOVED lines=114> */
[C---:B------:R-:W-:Y:S01]  /*20e0*/  IMAD R101, R0.reuse, R22, R101 ;  /* 0x0000001600657224 */ /* 0x040fe200078e0265 */
[----:B------:R-:W-:Y:S01]  /*20f0*/  IABS R193, R76 ;  /* 0x0000004c00c17213 */ /* 0x000fe20000000000 */
        /* <DEDUP_REMOVED lines=22> */
[----:B------:R-:W-:Y:S01]  /*2260*/  IMAD.MOV R26, RZ, RZ, -R22 ;  /* 0x000000ffff1a7224 */ /* 0x000fe200078e0a16 */
[----:B------:R-:W-:Y:S01]  /*2270*/  STL [R1+0x14a4], R154 ;  /* 0x0014a49a01007387 */ /* 0x000fe20000100800 */
[----:B------:R-:W-:Y:S01]  /*2280*/  IMAD.HI.U32 R22, R2, R111, RZ ;  /* 0x0000006f02167227 */ /* 0x000fe200078e00ff */
[----:B------:R-:W-:-:S02]  /*2290*/  IADD3 R64, R108, 0x6a, RZ ;  /* 0x0000006a6c407810 */ /* 0x000fc40007ffe0ff */
[----:B------:R-:W-:Y:S01]  /*22a0*/  STL [R1+0x14ac], R152 ;  /* 0x0014ac9801007387 */ /* 0x000fe20000100800 */
[----:B------:R-:W-:Y:S01]  /*22b0*/  IMAD R107, R0, R24, R107 ;  /* 0x00000018006b7224 */ /* 0x000fe200078e026b */
[----:B------:R-:W-:Y:S01]  /*22c0*/  IABS R207, R62 ;  /* 0x0000003e00cf7213 */ /* 0x000fe20000000000 */
[----:B------:R-:W-:Y:S01]  /*22d0*/  IMAD.HI.U32 R24, R2, R113, RZ ;  /* 0x0000007102187227 */ /* 0x000fe200078e00ff */
[----:B------:R-:W-:Y:S01]  /*22e0*/  STL [R1+0x14b4], R150 ;  /* 0x0014b49601007387 */ /* 0x000fe20000100800 */
[----:B------:R-:W-:Y:S02]  /*22f0*/  IADD3 R60, R108, 0x6c, RZ ;  /* 0x0000006c6c3c7810 */ /* 0x000fe40007ffe0ff */
[----:B------:R-:W-:Y:S01]  /*2300*/  IMAD.MOV R22, RZ, RZ, -R22 ;  /* 0x000000ffff167224 */ /* 0x000fe200078e0a16 */
[----:B------:R-:W-:Y:S01]  /*2310*/  STL [R1+0x14b0], R148 ;  /* 0x0014b09401007387 */ /* 0x000fe20000100800 */
[----:B------:R-:W-:Y:S01]  /*2320*/  IMAD R109, R0, R26, R109 ;  /* 0x0000001a006d7224 */ /* 0x000fe200078e026d */
[----:B------:R-:W-:Y:S01]  /*2330*/  IABS R205, R64 ;  /* 0x0000004000cd7213 */ /* 0x000fe20000000000 */
[----:B------:R-:W-:Y:S01]  /*2340*/  IMAD.HI.U32 R26, R2, R115, RZ ;  /* 0x00000073021a7227 */ /* 0x000fe200078e00ff */
[----:B------:R-:W-:Y:S01]  /*2350*/  STL [R1+0x14a8], R146 ;  /* 0x0014a89201007387 */ /* 0x000fe20000100800 */
[----:B------:R-:W-:-:S02]  /*2360*/  IABS R209, R60 ;  /* 0x0000003c00d17213 */ /* 0x000fc40000000000 */
[----:B------:R-:W-:Y:S01]  /*2370*/  IMAD.MOV R24, RZ, RZ, -R24 ;  /* 0x000000ffff187224 */ /* 0x000fe200078e0a18 */
[----:B------:R-:W-:Y:S01]  /*2380*/  IADD3 R26, -R26, RZ, RZ ;  /* 0x000000ff1a1a7210 */ /* 0x000fe20007ffe1ff */
[----:B------:R-:W-:Y:S01]  /*2390*/  IMAD R111, R0, R22, R111 ;  /* 0x00000016006f7224 */ /* 0x000fe200078e026f */
[----:B------:R-:W-:Y:S01]  /*23a0*/  STL [R1+0x149c], R144 ;  /* 0x00149c9001007387 */ /* 0x000fe20000100800 */
[----:B------:R-:W-:Y:S01]  /*23b0*/  IMAD.HI.U32 R22, R2, R117, RZ ;  /* 0x0000007502167227 */ /* 0x000fe200078e00ff */
[----:B------:R-:W-:Y:S02]  /*23c0*/  IADD3 R58, R108, 0x6d, RZ ;  /* 0x0000006d6c3a7810 */ /* 0x000fe40007ffe0ff */
[----:B------:R-:W-:Y:S01]  /*23d0*/  STL [R1+0x1498], R142 ;  /* 0x0014988e01007387 */ /* 0x000fe20000100800 */
[----:B------:R-:W-:Y:S01]  /*23e0*/  IMAD R113, R0, R24, R113 ;  /* 0x0000001800717224 */ /* 0x000fe200078e0271 */
[----:B------:R-:W-:Y:S01]  /*23f0*/  IADD3 R54, R108, 0x6f, RZ ;  /* 0x0000006f6c367810 */ /* 0x000fe20007ffe0ff */
[----:B------:R-:W-:Y:S01]  /*2400*/  IMAD.MOV R24, RZ, RZ, -R22 ;  /* 0x000000ffff187224 */ /* 0x000fe200078e0a16 */
[----:B------:R-:W-:Y:S01]  /*2410*/  STL [R1+0x1494], R140 ;  /* 0x0014948c01007387 */ /* 0x000fe20000100800 */
[----:B------:R-:W-:Y:S01]  /*2420*/  IMAD.HI.U32 R22, R2, R119, RZ ;  /* 0x0000007702167227 */ /* 0x000fe200078e00ff */
[----:B------:R-:W-:-:S02]  /*2430*/  IABS R211, R58 ;  /* 0x0000003a00d37213 */ /* 0x000fc40000000000 */
[----:B------:R-:W-:Y:S01]  /*2440*/  STL [R1+0x1488], R138 ;  /* 0x0014888a01007387 */ /* 0x000fe20000100800 */
[----:B------:R-:W-:Y:S01]  /*2450*/  IMAD R115, R0, R26, R115 ;  /* 0x0000001a00737224 */ /* 0x000fe200078e0273 */
[----:B------:R-:W-:Y:S01]  /*2460*/  IABS R215, R54 ;  /* 0x0000003600d77213 */ /* 0x000fe20000000000 */
[----:B------:R-:W-:Y:S01]  /*2470*/  IMAD.MOV R26, RZ, RZ, -R22 ;  /* 0x000000ffff1a7224 */ /* 0x000fe200078e0a16 */
[----:B------:R-:W-:Y:S01]  /*2480*/  STL [R1+0x147c], R136 ;  /* 0x00147c8801007387 */ /* 0x000fe20000100800 */
[----:B------:R-:W-:Y:S01]  /*2490*/  IMAD.HI.U32 R22, R2, R121, RZ ;  /* 0x0000007902167227 */ /* 0x000fe200078e00ff */
[----:B------:R-:W-:Y:S02]  /*24a0*/  IADD3 R52, R108, 0x70, RZ ;  /* 0x000000706c347810 */ /* 0x000fe40007ffe0ff */
[----:B------:R-:W-:Y:S01]  /*24b0*/  STL [R1+0x1478], R134 ;  /* 0x0014788601007387 */ /* 0x000fe20000100800 */
[----:B------:R-:W-:Y:S01]  /*24c0*/  IMAD R117, R0, R24, R117 ;  /* 0x0000001800757224 */ /* 0x000fe200078e0275 */
[----:B------:R-:W-:Y:S01]  /*24d0*/  IADD3 R50, R108, 0x71, RZ ;  /* 0x000000716c327810 */ /* 0x000fe20007ffe0ff */
[----:B------:R-:W-:Y:S01]  /*24e0*/  IMAD.HI.U32 R24, R2, R123, RZ ;  /* 0x0000007b02187227 */ /* 0x000fe200078e00ff */
[----:B------:R-:W-:Y:S01]  /*24f0*/  STL [R1+0x1470], R132 ;  /* 0x0014708401007387 */ /* 0x000fe20000100800 */
[----:B------:R-:W-:-:S02]  /*2500*/  IABS R217, R52 ;  /* 0x0000003400d97213 */ /* 0x000fc40000000000 */
[----:B------:R-:W-:Y:S01]  /*2510*/  IMAD.MOV R22, RZ, RZ, -R22 ;  /* 0x000000ffff167224 */ /* 0x000fe200078e0a16 */
[----:B------:R-:W-:Y:S01]  /*2520*/  IADD3 R24, -R24, RZ, RZ ;  /* 0x000000ff18187210 */ /* 0x000fe20007ffe1ff */
[C---:B------:R-:W-:Y:S01]  /*2530*/  IMAD R119, R0.reuse, R26, R119 ;  /* 0x0000001a00777224 */ /* 0x040fe200078e0277 */
[----:B------:R-:W-:Y:S01]  /*2540*/  STL [R1+0x146c], R130 ;  /* 0x00146c8201007387 */ /* 0x000fe20000100800 */
[----:B------:R-:W-:Y:S01]  /*2550*/  IMAD R121, R0, R22, R121 ;  /* 0x0000001600797224 */ /* 0x000fe200078e0279 */
[----:B------:R-:W-:Y:S01]  /*2560*/  IABS R28, R50 ;  /* 0x00000032001c7213 */ /* 0x000fe20000000000 */
[----:B------:R-:W-:Y:S01]  /*2570*/  IMAD.HI.U32 R26, R2, R125, RZ ;  /* 0x0000007d021a7227 */ /* 0x000fe200078e00ff */
[----:B------:R-:W-:Y:S01]  /*2580*/  STL [R1+0x1460], R128 ;  /* 0x0014608001007387 */ /* 0x000fe20000100800 */
[----:B------:R-:W-:Y:S02]  /*2590*/  IADD3 R56, R108, 0x6e, RZ ;  /* 0x0000006e6c387810 */ /* 0x000fe40007ffe0ff */
[----:B------:R-:W-:Y:S01]  /*25a0*/  IMAD.HI.U32 R22, R2, R127, RZ ;  /* 0x0000007f02167227 */ /* 0x000fe200078e00ff */
[----:B------:R-:W-:Y:S01]  /*25b0*/  STL [R1+0x1458], R126 ;  /* 0x0014587e01007387 */ /* 0x000fe20000100800 */
[----:B------:R-:W-:-:S02]  /*25c0*/  IABS R213, R56 ;  /* 0x0000003800d57213 */ /* 0x000fc40000000000 */
[----:B------:R-:W-:Y:S01]  /*25d0*/  IMAD R123, R0, R24, R123 ;  /* 0x00000018007b7224 */ /* 0x000fe200078e027b */
[----:B------:R-:W-:Y:S01]  /*25e0*/  STL [R1+0x144c], R124 ;  /* 0x00144c7c01007387 */ /* 0x000fe20000100800 */
[----:B------:R-:W-:Y:S01]  /*25f0*/  IMAD.MOV R26, RZ, RZ, -R26 ;  /* 0x000000ffff1a7224 */ /* 0x000fe200078e0a1a */
[----:B------:R-:W-:Y:S01]  /*2600*/  IADD3 R46, R108, 0x73, RZ ;  /* 0x000000736c2e7810 */ /* 0x000fe20007ffe0ff */
[----:B------:R-:W-:Y:S01]  /*2610*/  IMAD.MOV R24, RZ, RZ, -R22 ;  /* 0x000000ffff187224 */ /* 0x000fe200078e0a16 */
[----:B------:R-:W-:Y:S01]  /*2620*/  STL [R1+0x1448], R122 ;  /* 0x0014487a01007387 */ /* 0x000fe20000100800 */
[----:B------:R-:W-:Y:S01]  /*2630*/  IMAD.HI.U32 R22, R2, R129, RZ ;  /* 0x0000008102167227 */ /* 0x000fe200078e00ff */
[----:B------:R-:W-:Y:S02]  /*2640*/  IABS R223, R46 ;  /* 0x0000002e00df7213 */ /* 0x000fe40000000000 */
[----:B------:R-:W-:Y:S01]  /*2650*/  STL [R1+0x1444], R120 ;  /* 0x0014447801007387 */ /* 0x000fe20000100800 */
        /* <DEDUP_REMOVED lines=8> */
[----:B------:R-:W-:Y:S01]  /*26e0*/  IADD3 R22, -R22, RZ, RZ ;  /* 0x000000ff16167210 */ /* 0x000fe20007ffe1ff */
[----:B------:R-:W-:Y:S01]  /*26f0*/  IMAD.HI.U32 R24, R2, R133, RZ ;  /* 0x0000008502187227 */ /* 0x000fe200078e00ff */
[----:B------:R-:W-:Y:S01]  /*2700*/  STL [R1+0x1428], R114 ;  /* 0x0014287201007387 */ /* 0x000fe20000100800 */
[----:B------:R-:W-:Y:S02]  /*2710*/  IADD3 R42, R108, 0x75, RZ ;  /* 0x000000756c2a7810 */ /* 0x000fe40007ffe0ff */
[----:B------:R-:W-:Y:S01]  /*2720*/  IMAD.MOV R24, RZ, RZ, -R24 ;  /* 0x000000ffff187224 */ /* 0x000fe200078e0a18 */
[----:B------:R-:W-:Y:S01]  /*2730*/  STL [R1+0x1420], R112 ;  /* 0x0014207001007387 */ /* 0x000fe20000100800 */
[----:B------:R-:W-:Y:S01]  /*2740*/  IMAD R131, R0, R22, R131 ;  /* 0x0000001600837224 */ /* 0x000fe200078e0283 */
[----:B------:R-:W-:Y:S01]  /*2750*/  IADD3 R40, R108, 0x76, RZ ;  /* 0x000000766c287810 */ /* 0x000fe20007ffe0ff */
[----:B------:R-:W-:Y:S01]  /*2760*/  IMAD R129, R0, R26, R129 ;  /* 0x0000001a00817224 */ /* 0x000fe200078e0281 */
[----:B------:R-:W-:Y:S01]  /*2770*/  STL [R1+0x141c], R110 ;  /* 0x00141c6e01007387 */ /* 0x000fe20000100800 */
[----:B------:R-:W-:Y:S01]  /*2780*/  IMAD.HI.U32 R22, R2, R137, RZ ;  /* 0x0000008902167227 */ /* 0x000fe200078e00ff */
[----:B------:R-:W-:-:S02]  /*2790*/  IADD3 R38, R108, 0x77, RZ ;  /* 0x000000776c267810 */ /* 0x000fc40007ffe0ff */
[----:B------:R-:W-:Y:S01]  /*27a0*/  STL [R1+0x1410], R106 ;  /* 0x0014106a01007387 */ /* 0x000fe20000100800 */
[----:B------:R-:W-:Y:S01]  /*27b0*/  IMAD.HI.U32 R26, R2, R135, RZ ;  /* 0x00000087021a7227 */ /* 0x000fe200078e00ff */
[----:B------:R-:W-:Y:S02]  /*27c0*/  IADD3 R36, R108, 0x78, RZ ;  /* 0x000000786c247810 */ /* 0x000fe40007ffe0ff */
[----:B------:R-:W-:Y:S01]  /*27d0*/  STL [R1+0x1408], R104 ;  /* 0x0014086801007387 */ /* 0x000fe20000100800 */
[----:B------:R-:W-:Y:S01]  /*27e0*/  IMAD R133, R0, R24, R133 ;  /* 0x0000001800857224 */ /* 0x000fe200078e0285 */
[----:B------:R-:W-:Y:S01]  /*27f0*/  IABS R229, R42 ;  /* 0x0000002a00e57213 */ /* 0x000fe20000000000 */
[----:B------:R-:W-:Y:S01]  /*2800*/  IMAD.MOV R24, RZ, RZ, -R22 ;  /* 0x000000ffff187224 */ /* 0x000fe200078e0a16 */
[----:B------:R-:W-:Y:S01]  /*2810*/  STL [R1+0x13fc], R102 ;  /* 0x0013fc6601007387 */ /* 0x000fe20000100800 */
[----:B------:R-:W-:Y:S01]  /*2820*/  IMAD.MOV R26, RZ, RZ, -R26 ;  /* 0x000000ffff1a7224 */ /* 0x000fe200078e0a1a */
[----:B------:R-:W-:Y:S01]  /*2830*/  IABS R232, R40 ;  /* 0x0000002800e87213 */ /* 0x000fe20000000000 */
[----:B------:R-:W-:Y:S01]  /*2840*/  IMAD.HI.U32 R22, R2, R139, RZ ;  /* 0x0000008b02167227 */ /* 0x000fe200078e00ff */
[----:B------:R-:W-:Y:S01]  /*2850*/  STL [R1+0x13f8], R100 ;  /* 0x0013f86401007387 */ /* 0x000fe20000100800 */
[----:B------:R-:W-:-:S02]  /*2860*/  ISETP.GT.U32.AND P4, PT, R0, R3, PT ;  /* 0x000000030000720c */ /* 0x000fc40003f84070 */
[----:B------:R-:W-:Y:S01]  /*2870*/  IMAD R135, R0, R26, R135 ;  /* 0x0000001a00877224 */ /* 0x000fe200078e0287 */
[----:B------:R-:W-:Y:S01]  /*2880*/  IADD3 R26, -R22, RZ, RZ ;  /* 0x000000ff161a7210 */ /* 0x000fe20007ffe1ff */
[----:B------:R-:W-:Y:S01]  /*2890*/  IMAD.HI.U32 R22, R2, R141, RZ ;  /* 0x0000008d02167227 */ /* 0x000fe200078e00ff */
[----:B------:R-:W-:Y:S01]  /*28a0*/  STL [R1+0x13f4], R98 ;  /* 0x0013f46201007387 */ /* 0x000fe20000100800 */
[C---:B------:R-:W-:Y:S02]  /*28b0*/  ISETP.GT.U32.AND P5, PT, R0.reuse, R14, PT ;  /* 0x0000000e0000720c */ /* 0x040fe40003fa4070 */
[C---:B------:R-:W-:Y:S01]  /*28c0*/  IMAD R137, R0.reuse, R24, R137 ;  /* 0x0000001800897224 */ /* 0x040fe200078e0289 */
[----:B------:R-:W-:Y:S01]  /*28d0*/  STL [R1+0x13e8], R96 ;  /* 0x0013e86001007387 */ /* 0x000fe20000100800 */
[----:B------:R-:W-:Y:S01]  /*28e0*/  IMAD.MOV R22, RZ, RZ, -R22 ;  /* 0x000000ffff167224 */ /* 0x000fe200078e0a16 */
[----:B------:R-:W-:Y:S01]  /*28f0*/  ISETP.GT.U32.AND P6, PT, R0, R10, PT ;  /* 0x0000000a0000720c */ /* 0x000fe20003fc4070 */
[----:B------:R-:W-:Y:S01]  /*2900*/  IMAD.HI.U32 R24, R2, R143, RZ ;  /* 0x0000008f02187227 */ /* 0x000fe200078e00ff */
[----:B------:R-:W-:Y:S01]  /*2910*/  STL [R1+0x13dc], R94 ;  /* 0x0013dc5e01007387 */ /* 0x000fe20000100800 */
[----:B------:R-:W-:-:S02]  /*2920*/  IABS R221, R48 ;  /* 0x0000003000dd7213 */ /* 0x000fc40000000000 */
[C---:B------:R-:W-:Y:S01]  /*2930*/  IMAD R141, R0.reuse, R22, R141 ;  /* 0x00000016008d7224 */ /* 0x040fe200078e028d */
[----:B------:R-:W-:Y:S01]  /*2940*/  STL [R1+0x13d8], R92 ;  /* 0x0013d85c01007387 */ /* 0x000fe20000100800 */
[----:B------:R-:W-:Y:S01]  /*2950*/  IMAD R139, R0, R26, R139 ;  /* 0x0000001a008b7224 */ /* 0x000fe200078e028b */
[----:B------:R-:W-:Y:S01]  /*2960*/  IABS R225, R44 ;  /* 0x0000002c00e17213 */ /* 0x000fe20000000000 */
[----:B------:R-:W-:Y:S01]  /*2970*/  IMAD.MOV R24, RZ, RZ, -R24 ;  /* 0x000000ffff187224 */ /* 0x000fe200078e0a18 */
[----:B------:R-:W-:Y:S01]  /*2980*/  STL [R1+0x13d0], R90 ;  /* 0x0013d05a01007387 */ /* 0x000fe20000100800 */
[C---:B------:R-:W-:Y:S01]  /*2990*/  IMAD.HI.U32 R22, R2.reuse, R147, RZ ;  /* 0x0000009302167227 */ /* 0x040fe200078e00ff */
[----:B------:R-:W-:Y:S02]  /*29a0*/  IABS R233, R38 ;  /* 0x0000002600e97213 */ /* 0x000fe40000000000 */
[----:B------:R-:W-:Y:S01]  /*29b0*/  STL [R1+0x13cc], R88 ;  /* 0x0013cc5801007387 */ /* 0x000fe20000100800 */
[----:B------:R-:W-:Y:S01]  /*29c0*/  IMAD.HI.U32 R26, R2, R145, RZ ;  /* 0x00000091021a7227 */ /* 0x000fe200078e00ff */
[----:B------:R-:W-:-:S02]  /*29d0*/  IABS R236, R36 ;  /* 0x0000002400ec7213 */ /* 0x000fc40000000000 */
[----:B------:R-:W-:Y:S01]  /*29e0*/  STL [R1+0x13c0], R86 ;  /* 0x0013c05601007387 */ /* 0x000fe20000100800 */
[----:B------:R-:W-:Y:S01]  /*29f0*/  IMAD R143, R0, R24, R143 ;  /* 0x00000018008f7224 */ /* 0x000fe200078e028f */
[----:B------:R-:W-:Y:S01]  /*2a00*/  IADD3 R24, -R22, RZ, RZ ;  /* 0x000000ff16187210 */ /* 0x000fe20007ffe1ff */
[----:B------:R-:W-:Y:S01]  /*2a10*/  IMAD.MOV R26, RZ, RZ, -R26 ;  /* 0x000000ffff1a7224 */ /* 0x000fe200078e0a1a */
[----:B------:R-:W-:Y:S01]  /*2a20*/  STL [R1+0x13b8], R84 ;  /* 0x0013b85401007387 */ /* 0x000fe20000100800 */
[----:B------:R-:W-:-:S03]  /*2a30*/  IMAD.HI.U32 R22, R2, R149, RZ ;  /* 0x0000009502167227 */ /* 0x000fc600078e00ff */
[----:B------:R-:W-:Y:S01]  /*2a40*/  STL [R1+0x13ac], R82 ;  /* 0x0013ac5201007387 */ /* 0x000fe20000100800 */
[----:B------:R-:W-:Y:S02]  /*2a50*/  IMAD R145, R0, R26, R145 ;  /* 0x0000001a00917224 */ /* 0x000fe400078e0291 */
[----:B------:R-:W-:Y:S01]  /*2a60*/  IMAD.MOV R26, RZ, RZ, -R22 ;  /* 0x000000ffff1a7224 */ /* 0x000fe200078e0a16 */
[----:B------:R-:W-:Y:S01]  /*2a70*/  STL [R1+0x13a8], R80 ;  /* 0x0013a85001007387 */ /* 0x000fe20000100800 */
[----:B------:R-:W-:-:S03]  /*2a80*/  IMAD.HI.U32 R22, R2, R151, RZ ;  /* 0x0000009702167227 */ /* 0x000fc600078e00ff */
[----:B------:R-:W-:Y:S01]  /*2a90*/  STL [R1+0x13a4], R78 ;  /* 0x0013a44e01007387 */ /* 0x000fe20000100800 */
[----:B------:R-:W-:Y:S02]  /*2aa0*/  IMAD R147, R0, R24, R147 ;  /* 0x0000001800937224 */ /* 0x000fe400078e0293 */
[----:B------:R-:W-:Y:S01]  /*2ab0*/  IMAD.HI.U32 R24, R2, R153, RZ ;  /* 0x0000009902187227 */ /* 0x000fe200078e00ff */
[----:B------:R-:W-:Y:S03]  /*2ac0*/  STL [R1+0x1398], R76 ;  /* 0x0013984c01007387 */ /* 0x000fe60000100800 */
[----:B------:R-:W-:Y:S01]  /*2ad0*/  IMAD.MOV R22, RZ, RZ, -R22 ;  /* 0x000000ffff167224 */ /* 0x000fe200078e0a16 */
[----:B------:R-:W-:Y:S01]  /*2ae0*/  STL [R1+0x138c], R74 ;  /* 0x00138c4a01007387 */ /* 0x000fe20000100800 */
[----:B------:R-:W-:Y:S02]  /*2af0*/  IMAD R149, R0, R26, R149 ;  /* 0x0000001a00957224 */ /* 0x000fe400078e0295 */
[----:B------:R-:W-:Y:S01]  /*2b00*/  IMAD.HI.U32 R26, R2, R155, RZ ;  /* 0x0000009b021a7227 */ /* 0x000fe200078e00ff */
[----:B------:R-:W-:Y:S03]  /*2b10*/  STL [R1+0x1388], R72 ;  /* 0x0013884801007387 */ /* 0x000fe60000100800 */
[----:B------:R-:W-:Y:S01]  /*2b20*/  IMAD.MOV R24, RZ, RZ, -R24 ;  /* 0x000000ffff187224 */ /* 0x000fe200078e0a18 */
[----:B------:R-:W-:Y:S01]  /*2b30*/  IADD3 R26, -R26, RZ, RZ ;  /* 0x000000ff1a1a7210 */ /* 0x000fe20007ffe1ff */
[----:B------:R-:W-:Y:S01]  /*2b40*/  IMAD R151, R0, R22, R151 ;  /* 0x0000001600977224 */ /* 0x000fe200078e0297 */
        /* <DEDUP_REMOVED lines=17> */
[----:B------:R-:W-:Y:S01]  /*2c60*/  IADD3 R24, -R24, RZ, RZ ;  /* 0x000000ff18187210 */ /* 0x000fe20007ffe1ff */
[C---:B------:R-:W-:Y:S01]  /*2c70*/  IMAD R159, R0.reuse, R26, R159 ;  /* 0x0000001a009f7224 */ /* 0x040fe200078e029f */
[----:B------:R-:W-:Y:S01]  /*2c80*/  STL [R1+0x1348], R56 ;  /* 0x0013483801007387 */ /* 0x000fe20000100800 */
[----:B------:R-:W-:-:S02]  /*2c90*/  IMAD R161, R0, R22, R161 ;  /* 0x0000001600a17224 */ /* 0x000fc400078e02a1 */
[C---:B------:R-:W-:Y:S01]  /*2ca0*/  IMAD.HI.U32 R26, R2.reuse, R165, RZ ;  /* 0x000000a5021a7227 */ /* 0x040fe200078e00ff */
[----:B------:R-:W-:Y:S03]  /*2cb0*/  STL [R1+0x133c], R54 ;  /* 0x00133c3601007387 */ /* 0x000fe60000100800 */
[----:B------:R-:W-:Y:S01]  /*2cc0*/  IMAD.HI.U32 R22, R2, R167, RZ ;  /* 0x000000a702167227 */ /* 0x000fe200078e00ff */
[----:B------:R-:W-:Y:S03]  /*2cd0*/  STL [R1+0x1338], R52 ;  /* 0x0013383401007387 */ /* 0x000fe60000100800 */
[----:B------:R-:W-:Y:S01]  /*2ce0*/  IMAD R163, R0, R24, R163 ;  /* 0x0000001800a37224 */ /* 0x000fe200078e02a3 */
[----:B------:R-:W-:Y:S01]  /*2cf0*/  STL [R1+0x1330], R50 ;  /* 0x0013303201007387 */ /* 0x000fe20000100800 */
[----:B------:R-:W-:-:S02]  /*2d00*/  IMAD.MOV R26, RZ, RZ, -R26 ;  /* 0x000000ffff1a7224 */ /* 0x000fc400078e0a1a */
[----:B------:R-:W-:Y:S01]  /*2d10*/  IMAD.MOV R24, RZ, RZ, -R22 ;  /* 0x000000ffff187224 */ /* 0x000fe200078e0a16 */
[----:B------:R-:W-:Y:S01]  /*2d20*/  STL [R1+0x132c], R48 ;  /* 0x00132c3001007387 */ /* 0x000fe20000100800 */
[----:B------:R-:W-:-:S04]  /*2d30*/  IMAD.HI.U32 R22, R2, R169, RZ ;  /* 0x000000a902167227 */ /* 0x000fc800078e00ff */
[----:B------:R-:W-:Y:S02]  /*2d40*/  IMAD R165, R0, R26, R165 ;  /* 0x0000001a00a57224 */ /* 0x000fe400078e02a5 */
[----:B------:R-:W-:Y:S02]  /*2d50*/  IMAD.MOV R26, RZ, RZ, -R22 ;  /* 0x000000ffff1a7224 */ /* 0x000fe400078e0a16 */
[----:B------:R-:W-:-:S04]  /*2d60*/  IMAD.HI.U32 R22, R2, R171, RZ ;  /* 0x000000ab02167227 */ /* 0x000fc800078e00ff */
[----:B------:R-:W-:Y:S01]  /*2d70*/  IMAD R167, R0, R24, R167 ;  /* 0x0000001800a77224 */ /* 0x000fe200078e02a7 */
[----:B------:R-:W-:Y:S01]  /*2d80*/  IADD3 R22, -R22, RZ, RZ ;  /* 0x000000ff16167210 */ /* 0x000fe20007ffe1ff */
[----:B------:R-:W-:-:S04]  /*2d90*/  IMAD.HI.U32 R24, R2, R173, RZ ;  /* 0x000000ad02187227 */ /* 0x000fc800078e00ff */
[----:B------:R-:W-:Y:S02]  /*2da0*/  IMAD.MOV R24, RZ, RZ, -R24 ;  /* 0x000000ffff187224 */ /* 0x000fe400078e0a18 */
[C---:B------:R-:W-:Y:S02]  /*2db0*/  IMAD R171, R0.reuse, R22, R171 ;  /* 0x0000001600ab7224 */ /* 0x040fe400078e02ab */
[----:B------:R-:W-:Y:S02]  /*2dc0*/  IMAD R169, R0, R26, R169 ;  /* 0x0000001a00a97224 */ /* 0x000fe400078e02a9 */
[----:B------:R-:W-:-:S04]  /*2dd0*/  IMAD.HI.U32 R22, R2, R177, RZ ;  /* 0x000000b102167227 */ /* 0x000fc800078e00ff */
[----:B------:R-:W-:-:S04]  /*2de0*/  IMAD.HI.U32 R26, R2, R175, RZ ;  /* 0x000000af021a7227 */ /* 0x000fc800078e00ff */
[----:B------:R-:W-:Y:S02]  /*2df0*/  IMAD R173, R0, R24, R173 ;  /* 0x0000001800ad7224 */ /* 0x000fe400078e02ad */
[----:B------:R-:W-:Y:S02]  /*2e00*/  IMAD.MOV R24, RZ, RZ, -R22 ;  /* 0x000000ffff187224 */ /* 0x000fe400078e0a16 */
[----:B------:R-:W-:Y:S02]  /*2e10*/  IMAD.MOV R26, RZ, RZ, -R26 ;  /* 0x000000ffff1a7224 */ /* 0x000fe400078e0a1a */
[----:B------:R-:W-:-:S04]  /*2e20*/  IMAD.HI.U32 R22, R2, R179, RZ ;  /* 0x000000b302167227 */ /* 0x000fc800078e00ff */
[----:B------:R-:W-:Y:S01]  /*2e30*/  IMAD R175, R0, R26, R175 ;  /* 0x0000001a00af7224 */ /* 0x000fe200078e02af */
[----:B------:R-:W-:Y:S01]  /*2e40*/  IADD3 R26, -R22, RZ, RZ ;  /* 0x000000ff161a7210 */ /* 0x000fe20007ffe1ff */
[----:B------:R-:W-:-:S04]  /*2e50*/  IMAD.HI.U32 R22, R2, R181, RZ ;  /* 0x000000b502167227 */ /* 0x000fc800078e00ff */
[----:B------:R-:W-:Y:S02]  /*2e60*/  IMAD R177, R0, R24, R177 ;  /* 0x0000001800b17224 */ /* 0x000fe400078e02b1 */
[----:B------:R-:W-:Y:S02]  /*2e70*/  IMAD.MOV R22, RZ, RZ, -R22 ;  /* 0x000000ffff167224 */ /* 0x000fe400078e0a16 */
[----:B------:R-:W-:-:S04]  /*2e80*/  IMAD.HI.U32 R24, R2, R183, RZ ;  /* 0x000000b702187227 */ /* 0x000fc800078e00ff */
[C---:B------:R-:W-:Y:S02]  /*2e90*/  IMAD R181, R0.reuse, R22, R181 ;  /* 0x0000001600b57224 */ /* 0x040fe400078e02b5 */
[----:B------:R-:W-:Y:S02]  /*2ea0*/  IMAD R179, R0, R26, R179 ;  /* 0x0000001a00b37224 */ /* 0x000fe400078e02b3 */
[----:B------:R-:W-:Y:S02]  /*2eb0*/  IMAD.MOV R24, RZ, RZ, -R24 ;  /* 0x000000ffff187224 */ /* 0x000fe400078e0a18 */
[----:B------:R-:W-:-:S04]  /*2ec0*/  IMAD.HI.U32 R22, R2, R187, RZ ;  /* 0x000000bb02167227 */ /* 0x000fc800078e00ff */
[----:B------:R-:W-:-:S04]  /*2ed0*/  IMAD.HI.U32 R26, R2, R185, RZ ;  /* 0x000000b9021a7227 */ /* 0x000fc800078e00ff */
[----:B------:R-:W-:Y:S01]  /*2ee0*/  IMAD R183, R0, R24, R183 ;  /* 0x0000001800b77224 */ /* 0x000fe200078e02b7 */
[----:B------:R-:W-:Y:S01]  /*2ef0*/  IADD3 R24, -R22, RZ, RZ ;  /* 0x000000ff16187210 */ /* 0x000fe20007ffe1ff */
[----:B------:R-:W-:Y:S02]  /*2f00*/  IMAD.MOV R26, RZ, RZ, -R26 ;  /* 0x000000ffff1a7224 */ /* 0x000fe400078e0a1a */
[----:B------:R-:W-:-:S04]  /*2f10*/  IMAD.HI.U32 R22, R2, R189, RZ ;  /* 0x000000bd02167227 */ /* 0x000fc800078e00ff */
[----:B------:R-:W-:Y:S02]  /*2f20*/  IMAD R185, R0, R26, R185 ;  /* 0x0000001a00b97224 */ /* 0x000fe400078e02b9 */
[----:B------:R-:W-:Y:S02]  /*2f30*/  IMAD.MOV R26, RZ, RZ, -R22 ;  /* 0x000000ffff1a7224 */ /* 0x000fe400078e0a16 */
[----:B------:R-:W-:-:S04]  /*2f40*/  IMAD.HI.U32 R22, R2, R191, RZ ;  /* 0x000000bf02167227 */ /* 0x000fc800078e00ff */
[----:B------:R-:W-:Y:S02]  /*2f50*/  IMAD R187, R0, R24, R187 ;  /* 0x0000001800bb7224 */ /* 0x000fe400078e02bb */
[----:B------:R-:W-:-:S04]  /*2f60*/  IMAD.HI.U32 R24, R2, R193, RZ ;  /* 0x000000c102187227 */ /* 0x000fc800078e00ff */
[----:B------:R-:W-:Y:S02]  /*2f70*/  IMAD.MOV R22, RZ, RZ, -R22 ;  /* 0x000000ffff167224 */ /* 0x000fe400078e0a16 */
[----:B------:R-:W-:Y:S02]  /*2f80*/  IMAD R189, R0, R26, R189 ;  /* 0x0000001a00bd7224 */ /* 0x000fe400078e02bd */
[----:B------:R-:W-:-:S04]  /*2f90*/  IMAD.HI.U32 R26, R2, R195, RZ ;  /* 0x000000c3021a7227 */ /* 0x000fc800078e00ff */
[----:B------:R-:W-:Y:S01]  /*2fa0*/  IMAD.MOV R24, RZ, RZ, -R24 ;  /* 0x000000ffff187224 */ /* 0x000fe200078e0a18 */
[----:B------:R-:W-:Y:S01]  /*2fb0*/  IADD3 R26, -R26, RZ, RZ ;  /* 0x000000ff1a1a7210 */ /* 0x000fe20007ffe1ff */
[----:B------:R-:W-:Y:S02]  /*2fc0*/  IMAD R191, R0, R22, R191 ;  /* 0x0000001600bf7224 */ /* 0x000fe400078e02bf */
[----:B------:R-:W-:-:S04]  /*2fd0*/  IMAD.HI.U32 R22, R2, R197, RZ ;  /* 0x000000c502167227 */ /* 0x000fc800078e00ff */
[----:B------:R-:W-:Y:S02]  /*2fe0*/  IMAD R193, R0, R24, R193 ;  /* 0x0000001800c17224 */ /* 0x000fe400078e02c1 */
[----:B------:R-:W-:Y:S02]  /*2ff0*/  IMAD.MOV R24, RZ, RZ, -R22 ;  /* 0x000000ffff187224 */ /* 0x000fe400078e0a16 */
[----:B------:R-:W-:-:S04]  /*3000*/  IMAD.HI.U32 R22, R2, R199, RZ ;  /* 0x000000c702167227 */ /* 0x000fc800078e00ff */
[----:B------:R-:W-:Y:S02]  /*3010*/  IMAD R195, R0, R26, R195 ;  /* 0x0000001a00c37224 */ /* 0x000fe400078e02c3 */
[----:B------:R-:W-:Y:S02]  /*3020*/  IMAD.MOV R26, RZ, RZ, -R22 ;  /* 0x000000ffff1a7224 */ /* 0x000fe400078e0a16 */
[----:B------:R-:W-:-:S04]  /*3030*/  IMAD.HI.U32 R22, R2, R201, RZ ;  /* 0x000000c902167227 */ /* 0x000fc800078e00ff */
[----:B------:R-:W-:Y:S02]  /*3040*/  IMAD R197, R0, R24, R197 ;  /* 0x0000001800c57224 */ /* 0x000fe400078e02c5 */
[----:B------:R-:W-:-:S04]  /*3050*/  IMAD.HI.U32 R24, R2, R203, RZ ;  /* 0x000000cb02187227 */ /* 0x000fc800078e00ff */
[----:B------:R-:W-:Y:S01]  /*3060*/  IMAD.MOV R22, RZ, RZ, -R22 ;  /* 0x000000ffff167224 */ /* 0x000fe200078e0a16 */
[----:B------:R-:W-:Y:S01]  /*3070*/  IADD3 R24, -R24, RZ, RZ ;  /* 0x000000ff18187210 */ /* 0x000fe20007ffe1ff */
[C---:B------:R-:W-:Y:S02]  /*3080*/  IMAD R199, R0.reuse, R26, R199 ;  /* 0x0000001a00c77224 */ /* 0x040fe400078e02c7 */
[----:B------:R-:W-:Y:S02]  /*3090*/  IMAD R201, R0, R22, R201 ;  /* 0x0000001600c97224 */ /* 0x000fe400078e02c9 */
[----:B------:R-:W-:-:S04]  /*30a0*/  IMAD.HI.U32 R22, R2, R207, RZ ;  /* 0x000000cf02167227 */ /* 0x000fc800078e00ff */
[----:B------:R-:W-:Y:S02]  /*30b0*/  IMAD R203, R0, R24, R203 ;  /* 0x0000001800cb7224 */ /* 0x000fe400078e02cb */
[----:B------:R-:W-:-:S04]  /*30c0*/  IMAD.HI.U32 R26, R2, R205, RZ ;  /* 0x000000cd021a7227 */ /* 0x000fc800078e00ff */
[----:B------:R-:W-:Y:S02]  /*30d0*/  IMAD.MOV R24, RZ, RZ, -R22 ;  /* 0x000000ffff187224 */ /* 0x000fe400078e0a16 */
[----:B------:R-:W-:-:S04]  /*30e0*/  IMAD.HI.U32 R22, R2, R209, RZ ;  /* 0x000000d102167227 */ /* 0x000fc800078e00ff */
[----:B------:R-:W-:Y:S02]  /*30f0*/  IMAD.MOV R26, RZ, RZ, -R26 ;  /* 0x000000ffff1a7224 */ /* 0x000fe400078e0a1a */
[----:B------:R-:W-:Y:S02]  /*3100*/  IMAD R207, R0, R24, R207 ;  /* 0x0000001800cf7224 */ /* 0x000fe400078e02cf */
[----:B------:R-:W-:Y:S02]  /*3110*/  IMAD.MOV R24, RZ, RZ, -R22 ;  /* 0x000000ffff187224 */ /* 0x000fe400078e0a16 */
[----:B------:R-:W-:-:S04]  /*3120*/  IMAD.HI.U32 R22, R2, R211, RZ ;  /* 0x000000d302167227 */ /* 0x000fc800078e00ff */
[----:B------:R-:W-:Y:S01]  /*3130*/  IMAD R205, R0, R26, R205 ;  /* 0x0000001a00cd7224 */ /* 0x000fe200078e02cd */
[----:B------:R-:W-:Y:S01]  /*3140*/  IADD3 R22, -R22, RZ, RZ ;  /* 0x000000ff16167210 */ /* 0x000fe20007ffe1ff */
[----:B------:R-:W-:-:S04]  /*3150*/  IMAD.HI.U32 R26, R2, R215, RZ ;  /* 0x000000d7021a7227 */ /* 0x000fc800078e00ff */
[----:B------:R-:W-:Y:S02]  /*3160*/  IMAD.MOV R26, RZ, RZ, -R26 ;  /* 0x000000ffff1a7224 */ /* 0x000fe400078e0a1a */
[----:B------:R-:W-:Y:S02]  /*3170*/  IMAD R211, R0, R22, R211 ;  /* 0x0000001600d37224 */ /* 0x000fe400078e02d3 */
[----:B------:R-:W-:-:S04]  /*3180*/  IMAD.HI.U32 R22, R2, R217, RZ ;  /* 0x000000d902167227 */ /* 0x000fc800078e00ff */
[----:B------:R-:W-:Y:S01]  /*3190*/  IMAD R218, R0, R26, R215 ;  /* 0x0000001a00da7224 */ /* 0x000fe200078e02d7 */
[----:B------:R-:W-:Y:S01]  /*31a0*/  IADD3 R22, -R22, RZ, RZ ;  /* 0x000000ff16167210 */ /* 0x000fe20007ffe1ff */
[----:B------:R-:W-:Y:S02]  /*31b0*/  IMAD.MOV.U32 R215, RZ, RZ, R28 ;  /* 0x000000ffffd77224 */ /* 0x000fe400078e001c */
[----:B------:R-:W-:Y:S02]  /*31c0*/  IMAD R26, R20, 0x100, R30 ;  /* 0x00000100141a7824 */ /* 0x000fe400078e021e */
[----:B------:R-:W-:-:S03]  /*31d0*/  IMAD.HI.U32 R20, R2, R215, RZ ;  /* 0x000000d702147227 */ /* 0x000fc600078e00ff */
[----:B------:R-:W-:Y:S01]  /*31e0*/  IADD3 R28, R26, 0x80, RZ ;  /* 0x000000801a1c7810 */ /* 0x000fe20007ffe0ff */
[----:B------:R-:W-:Y:S01]  /*31f0*/  IMAD R209, R0, R24, R209 ;  /* 0x0000001800d17224 */ /* 0x000fe200078e02d1 */
[----:B------:R-:W-:Y:S01]  /*3200*/  IABS R219, R26 ;  /* 0x0000001a00db7213 */ /* 0x000fe20000000000 */
[----:B------:R-:W-:Y:S01]  /*3210*/  IMAD.MOV R20, RZ, RZ, -R20 ;  /* 0x000000ffff147224 */ /* 0x000fe200078e0a14 */
[----:B------:R1:W-:Y:S01]  /*3220*/  STL [R1+0x398], R26 ;  /* 0x0003981a01007387 */ /* 0x0003e20000100800 */
[----:B------:R-:W-:-:S03]  /*3230*/  IMAD.HI.U32 R24, R2, R213, RZ ;  /* 0x000000d502187227 */ /* 0x000fc600078e00ff */
[----:B------:R-:W-:Y:S01]  /*3240*/  STL [R1+0x1320], R46 ;  /* 0x0013202e01007387 */ /* 0x000fe20000100800 */
[C---:B------:R-:W-:Y:S01]  /*3250*/  IMAD R217, R0.reuse, R22, R217 ;  /* 0x0000001600d97224 */ /* 0x040fe200078e02d9 */
[----:B------:R-:W-:Y:S01]  /*3260*/  IABS R22, R28 ;  /* 0x0000001c00167213 */ /* 0x000fe20000000000 */
[----:B------:R-:W-:Y:S01]  /*3270*/  IMAD R222, R0, R20, R215 ;  /* 0x0000001400de7224 */ /* 0x000fe200078e02d7 */
[----:B------:R2:W-:Y:S01]  /*3280*/  STL [R1+0x3a0], R28 ;  /* 0x0003a01c01007387 */ /* 0x0005e20000100800 */
[----:B------:R-:W-:Y:S02]  /*3290*/  IMAD.MOV R24, RZ, RZ, -R24 ;  /* 0x000000ffff187224 */ /* 0x000fe400078e0a18 */
[----:B------:R-:W-:Y:S01]  /*32a0*/  IMAD.HI.U32 R20, R16, R219, RZ ;  /* 0x000000db10147227 */ /* 0x000fe200078e00ff */
[----:B------:R-:W-:Y:S03]  /*32b0*/  STL [R1+0x1318], R44 ;  /* 0x0013182c01007387 */ /* 0x000fe60000100800 */
[----:B------:R-:W-:Y:S01]  /*32c0*/  IMAD.MOV.U32 R215, RZ, RZ, R22 ;  /* 0x000000ffffd77224 */ /* 0x000fe200078e0016 */
[----:B------:R-:W-:Y:S01]  /*32d0*/  STL [R1+0x130c], R42 ;  /* 0x00130c2a01007387 */ /* 0x000fe20000100800 */
[----:B------:R-:W-:-:S02]  /*32e0*/  IMAD R213, R0, R24, R213 ;  /* 0x0000001800d57224 */ /* 0x000fc400078e02d5 */
[----:B------:R-:W-:Y:S01]  /*32f0*/  IMAD.MOV R20, RZ, RZ, -R20 ;  /* 0x000000ffff147224 */ /* 0x000fe200078e0a14 */
[----:B------:R-:W-:Y:S01]  /*3300*/  STL [R1+0x1308], R40 ;  /* 0x0013082801007387 */ /* 0x000fe20000100800 */
[----:B------:R-:W-:-:S03]  /*3310*/  IMAD.HI.U32 R24, R2, R223, RZ ;  /* 0x000000df02187227 */ /* 0x000fc600078e00ff */
[----:B------:R-:W-:Y:S01]  /*3320*/  STL [R1+0x1304], R38 ;  /* 0x0013042601007387 */ /* 0x000fe20000100800 */
[----:B------:R-:W-:-:S03]  /*3330*/  IMAD.HI.U32 R16, R16, R215, RZ ;  /* 0x000000d710107227 */ /* 0x000fc600078e00ff */
[----:B------:R-:W-:Y:S01]  /*3340*/  STL [R1+0x12f8], R36 ;  /* 0x0012f82401007387 */ /* 0x000fe20000100800 */
[C---:B------:R-:W-:Y:S02]  /*3350*/  IMAD R20, R18.reuse, R20, R219 ;  /* 0x0000001412147224 */ /* 0x040fe400078e02db */
[----:B------:R-:W-:Y:S01]  /*3360*/  IMAD.MOV R24, RZ, RZ, -R24 ;  /* 0x000000ffff187224 */ /* 0x000fe200078e0a18 */
[----:B------:R-:W3:Y:S01]  /*3370*/  LDL R219, [R1+0x12c0] ;  /* 0x0012c00001db7983 */ /* 0x000ee20000100800 */
[----:B------:R-:W-:Y:S01]  /*3380*/  IMAD.MOV R16, RZ, RZ, -R16 ;  /* 0x000000ffff107224 */ /* 0x000fe200078e0a10 */
[----:B------:R-:W-:Y:S01]  /*3390*/  ISETP.GT.U32.AND P0, PT, R18, R20, PT ;  /* 0x000000141200720c */ /* 0x000fe20003f04070 */
[----:B------:R-:W-:Y:S01]  /*33a0*/  IMAD R226, R0, R24, R223 ;  /* 0x0000001800e27224 */ /* 0x000fe200078e02df */
[----:B------:R-:W-:Y:S01]  /*33b0*/  MOV R223, R26 ;  /* 0x0000001a00df7202 */ /* 0x000fe20000000f00 */
[----:B------:R-:W-:Y:S02]  /*33c0*/  IMAD R16, R18, R16, R215 ;  /* 0x0000001012107224 */ /* 0x000fe400078e02d7 */
[----:B-1----:R-:W-:Y:S01]  /*33d0*/  IMAD.HI.U32 R26, R2, R229, RZ ;  /* 0x000000e5021a7227 */ /* 0x002fe200078e00ff */
[----:B------:R-:W4:Y:S01]  /*33e0*/  LDL R215, [R1+0x12c8] ;  /* 0x0012c80001d77983 */ /* 0x000f220000100800 */
[----:B------:R-:W-:-:S02]  /*33f0*/  ISETP.GE.AND P2, PT, R223, RZ, PT ;  /* 0x000000ffdf00720c */ /* 0x000fc40003f46270 */
[----:B------:R-:W-:Y:S01]  /*3400*/  ISETP.GT.U32.AND P1, PT, R18, R16, PT ;  /* 0x000000101200720c */ /* 0x000fe20003f24070 */
[----:B------:R-:W5:Y:S01]  /*3410*/  LDL R223, [R1+0x12bc] ;  /* 0x0012bc0001df7983 */ /* 0x000f620000100800 */
[----:B------:R-:W-:Y:S01]  /*3420*/  IADD3 R26, -R26, RZ, RZ ;  /* 0x000000ff1a1a7210 */ /* 0x000fe20007ffe1ff */
[----:B------:R-:W-:-:S04]  /*3430*/  IMAD.HI.U32 R24, R2, R232, RZ ;  /* 0x000000e802187227 */ /* 0x000fc800078e00ff */
[----:B------:R-:W-:Y:S02]  /*3440*/  IMAD R229, R0, R26, R229 ;  /* 0x0000001a00e57224 */ /* 0x000fe400078e02e5 */
[----:B------:R-:W-:Y:S01]  /*3450*/  @!P0 IMAD.IADD R20, R20, 0x1, -R18 ;  /* 0x0000000114148824 */ /* 0x000fe200078e0a12 */
[----:B------:R-:W3:Y:S01]  /*3460*/  LDL R26, [R1+0x12c4] ;  /* 0x0012c400011a7983 */ /* 0x000ee20000100800 */
[----:B------:R-:W-:Y:S01]  /*3470*/  ISETP.GE.AND P0, PT, R28, RZ, PT ;  /* 0x000000ff1c00720c */ /* 0x000fe20003f06270 */
[----:B------:R-:W-:Y:S02]  /*3480*/  IMAD.MOV R24, RZ, RZ, -R24 ;  /* 0x000000ffff187224 */ /* 0x000fe400078e0a18 */
[----:B--2---:R-:W2:Y:S01]  /*3490*/  LDL R28, [R1+0x12d8] ;  /* 0x0012d800011c7983 */ /* 0x004ea20000100800 */
[----:B------:R-:W-:Y:S01]  /*34a0*/  @!P1 IMAD.IADD R16, R16, 0x1, -R18 ;  /* 0x0000000110109824 */ /* 0x000fe200078e0a12 */
[----:B------:R-:W-:Y:S01]  /*34b0*/  ISETP.GT.U32.AND P1, PT, R18, R20, PT ;  /* 0x000000141200720c */ /* 0x000fe20003f24070 */
[----:B------:R-:W-:-:S02]  /*34c0*/  IMAD R232, R0, R24, R232 ;  /* 0x0000001800e87224 */ /* 0x000fc400078e02e8 */
[--C-:B------:R-:W-:Y:S01]  /*34d0*/  @!P4 IMAD.IADD R3, R3, 0x1, -R0.reuse ;  /* 0x000000010303c824 */ /* 0x100fe200078e0a00 */
[----:B------:R-:W-:Y:S01]  /*34e0*/  ISETP.GT.U32.AND P3, PT, R18, R16, PT ;  /* 0x000000101200720c */ /* 0x000fe20003f64070 */
[----:B------:R-:W-:Y:S01]  /*34f0*/  @!P5 IMAD.IADD R14, R14, 0x1, -R0 ;  /* 0x000000010e0ed824 */ /* 0x000fe200078e0a00 */
[----:B------:R-:W-:Y:S01]  /*3500*/  @!P6 IADD3 R10, R10, -R0, RZ ;  /* 0x800000000a0ae210 */ /* 0x000fe20007ffe0ff */
[----:B------:R-:W-:-:S06]  /*3510*/  IMAD.HI.U32 R22, R2, R221, RZ ;  /* 0x000000dd02167227 */ /* 0x000fcc00078e00ff */
[----:B------:R-:W-:-:S04]  /*3520*/  @!P1 IMAD.IADD R20, R20, 0x1, -R18 ;  /* 0x0000000114149824 */ /* 0x000fc800078e0a12 */
[----:B------:R-:W-:Y:S01]  /*3530*/  @!P3 IADD3 R16, R16, -R18, RZ ;  /* 0x800000121010b210 */ /* 0x000fe20007ffe0ff */
[----:B------:R-:W-:Y:S01]  /*3540*/  IMAD.MOV.U32 R18, RZ, RZ, R20 ;  /* 0x000000ffff127224 */ /* 0x000fe200078e0014 */
[----:B------:R-:W-:Y:S02]  /*3550*/  ISETP.GT.U32.AND P1, PT, R0, R12, PT ;  /* 0x0000000c0000720c */ /* 0x000fe40003f24070 */
[----:B------:R-:W-:Y:S02]  /*3560*/  LOP3.LUT R24, RZ, c[0x0][0x178], RZ, 0x33, !PT ;  /* 0x00005e00ff187a12 */ /* 0x000fe400078e33ff */
[----:B------:R-:W-:Y:S02]  /*3570*/  @!P2 IADD3 R18, -R18, RZ, RZ ;  /* 0x000000ff1212a210 */ /* 0x000fe40007ffe1ff */
[----:B------:R-:W-:Y:S01]  /*3580*/  ISETP.GT.U32.AND P2, PT, R0, R8, PT ;  /* 0x000000080000720c */ /* 0x000fe20003f44070 */
[----:B------:R-:W-:Y:S01]  /*3590*/  @!P0 IMAD.MOV R16, RZ, RZ, -R16 ;  /* 0x000000ffff108224 */ /* 0x000fe200078e0a10 */
[----:B------:R-:W-:-:S02]  /*35a0*/  ISETP.NE.AND P3, PT, RZ, c[0x0][0x178], PT ;  /* 0x00005e00ff007a0c */ /* 0x000fc40003f65270 */
[----:B------:R-:W-:Y:S02]  /*35b0*/  ISETP.GT.U32.AND P0, PT, R0, R4, PT ;  /* 0x000000040000720c */ /* 0x000fe40003f04070 */
[C---:B------:R-:W-:Y:S02]  /*35c0*/  SEL R18, R24.reuse, R18, !P3 ;  /* 0x0000001218127207 */ /* 0x040fe40005800000 */
[----:B------:R-:W-:Y:S02]  /*35d0*/  SEL R16, R24, R16, !P3 ;  /* 0x0000001018107207 */ /* 0x000fe40005800000 */
[C---:B------:R-:W-:Y:S02]  /*35e0*/  ISETP.GT.U32.AND P3, PT, R0.reuse, R3, PT ;  /* 0x000000030000720c */ /* 0x040fe40003f64070 */
[----:B------:R-:W-:Y:S01]  /*35f0*/  ISETP.GT.U32.AND P5, PT, R0, R6, PT ;  /* 0x000000060000720c */ /* 0x000fe20003fa4070 */
[--C-:B------:R-:W-:Y:S01]  /*3600*/  @!P1 IMAD.IADD R12, R12, 0x1, -R0.reuse ;  /* 0x000000010c0c9824 */ /* 0x100fe200078e0a00 */
[----:B------:R-:W-:Y:S01]  /*3610*/  ISETP.GT.U32.AND P1, PT, R0, R5, PT ;  /* 0x000000050000720c */ /* 0x000fe20003f24070 */
[----:B------:R-:W-:Y:S01]  /*3620*/  @!P2 IMAD.IADD R8, R8, 0x1, -R0 ;  /* 0x000000010808a824 */ /* 0x000fe200078e0a00 */
[----:B------:R-:W-:-:S02]  /*3630*/  ISETP.GE.AND P2, PT, R34, RZ, PT ;  /* 0x000000ff2200720c */ /* 0x000fc40003f46270 */
[----:B------:R-:W-:Y:S01]  /*3640*/  ISETP.GT.U32.AND P4, PT, R0, R14, PT ;  /* 0x0000000e0000720c */ /* 0x000fe20003f84070 */
[--C-:B------:R-:W-:Y:S01]  /*3650*/  @!P0 IMAD.IADD R4, R4, 0x1, -R0.reuse ;  /* 0x0000000104048824 */ /* 0x100fe200078e0a00 */
[----:B------:R-:W-:Y:S02]  /*3660*/  ISETP.GE.AND P6, PT, R108, RZ, PT ;  /* 0x000000ff6c00720c */ /* 0x000fe40003fc6270 */
[----:B------:R-:W-:Y:S02]  /*3670*/  IADD3 R22, -R22, RZ, RZ ;  /* 0x000000ff16167210 */ /* 0x000fe40007ffe1ff */
[----:B------:R-:W-:Y:S01]  /*3680*/  @!P3 IADD3 R3, R3, -R0, RZ ;  /* 0x800000000303b210 */ /* 0x000fe20007ffe0ff */
[--C-:B------:R-:W-:Y:S02]  /*3690*/  @!P5 IMAD.IADD R6, R6, 0x1, -R0.reuse ;  /* 0x000000010606d824 */ /* 0x100fe400078e0a00 */
[--C-:B------:R-:W-:Y:S01]  /*36a0*/  @!P1 IMAD.IADD R5, R5, 0x1, -R0.reuse ;  /* 0x0000000105059824 */ /* 0x100fe200078e0a00 */
[C---:B------:R-:W-:Y:S01]  /*36b0*/  ISETP.GT.U32.AND P1, PT, R0.reuse, R4, PT ;  /* 0x000000040000720c */ /* 0x040fe20003f24070 */
[----:B------:R-:W-:Y:S01]  /*36c0*/  @!P2 IMAD.MOV R3, RZ, RZ, -R3 ;  /* 0x000000ffff03a224 */ /* 0x000fe200078e0a03 */
[----:B------:R-:W-:Y:S01]  /*36d0*/  ISETP.GT.U32.AND P2, PT, R0, R6, PT ;  /* 0x000000060000720c */ /* 0x000fe20003f44070 */
[----:B------:R-:W-:Y:S01]  /*36e0*/  @!P4 IMAD.IADD R14, R14, 0x1, -R0 ;  /* 0x000000010e0ec824 */ /* 0x000fe200078e0a00 */
[C---:B------:R-:W-:Y:S01]  /*36f0*/  ISETP.GT.U32.AND P0, PT, R0.reuse, R12, PT ;  /* 0x0000000c0000720c */ /* 0x040fe20003f04070 */
[C---:B------:R-:W-:Y:S01]  /*3700*/  IMAD R221, R0.reuse, R22, R221 ;  /* 0x0000001600dd7224 */ /* 0x040fe200078e02dd */
[----:B------:R-:W-:Y:S01]  /*3710*/  ISETP.GT.U32.AND P3, PT, R0, R8, PT ;  /* 0x000000080000720c */ /* 0x000fe20003f64070 */
[----:B------:R-:W-:Y:S01]  /*3720*/  IMAD.HI.U32 R22, R2, R225, RZ ;  /* 0x000000e102167227 */ /* 0x000fe200078e00ff */
[----:B------:R-:W-:-:S02]  /*3730*/  ISETP.GT.U32.AND P4, PT, R0, R10, PT ;  /* 0x0000000a0000720c */ /* 0x000fc40003f84070 */
[----:B------:R-:W-:Y:S01]  /*3740*/  @!P6 IADD3 R14, -R14, RZ, RZ ;  /* 0x000000ff0e0ee210 */ /* 0x000fe20007ffe1ff */
[----:B------:R-:W-:Y:S01]  /*3750*/  IMAD.MOV R22, RZ, RZ, -R22 ;  /* 0x000000ffff167224 */ /* 0x000fe200078e0a16 */
[C---:B------:R-:W-:Y:S02]  /*3760*/  ISETP.GT.U32.AND P6, PT, R0.reuse, R7, PT ;  /* 0x000000070000720c */ /* 0x040fe40003fc4070 */
[----:B------:R-:W-:Y:S01]  /*3770*/  ISETP.GT.U32.AND P5, PT, R0, R5, PT ;  /* 0x000000050000720c */ /* 0x000fe20003fa4070 */
[--C-:B------:R-:W-:Y:S01]  /*3780*/  @!P2 IMAD.IADD R6, R6, 0x1, -R0.reuse ;  /* 0x000000010606a824 */ /* 0x100fe200078e0a00 */
[----:B------:R-:W-:Y:S01]  /*3790*/  @!P1 IADD3 R4, R4, -R0, RZ ;  /* 0x8000000004049210 */ /* 0x000fe20007ffe0ff */
[--C-:B------:R-:W-:Y:S01]  /*37a0*/  @!P0 IMAD.IADD R12, R12, 0x1, -R0.reuse ;  /* 0x000000010c0c8824 */ /* 0x100fe200078e0a00 */
[----:B------:R-:W-:Y:S01]  /*37b0*/  ISETP.GT.U32.AND P1, PT, R0, R13, PT ;  /* 0x0000000d0000720c */ /* 0x000fe20003f24070 */
[--C-:B------:R-:W-:Y:S01]  /*37c0*/  @!P3 IMAD.IADD R8, R8, 0x1, -R0.reuse ;  /* 0x000000010808b824 */ /* 0x100fe200078e0a00 */
[----:B------:R-:W-:Y:S01]  /*37d0*/  ISETP.GT.U32.AND P2, PT, R0, R15, PT ;  /* 0x0000000f0000720c */ /* 0x000fe20003f44070 */
[--C-:B------:R-:W-:Y:S01]  /*37e0*/  @!P4 IMAD.IADD R10, R10, 0x1, -R0.reuse ;  /* 0x000000010a0ac824 */ /* 0x100fe200078e0a00 */
[C---:B------:R-:W-:Y:S01]  /*37f0*/  ISETP.GT.U32.AND P3, PT, R0.reuse, R11, PT ;  /* 0x0000000b0000720c */ /* 0x040fe20003f64070 */
[C---:B------:R-:W-:Y:S01]  /*3800*/  IMAD R225, R0.reuse, R22, R225 ;  /* 0x0000001600e17224 */ /* 0x040fe200078e02e1 */
[----:B------:R-:W-:Y:S01]  /*3810*/  ISETP.GT.U32.AND P4, PT, R0, R9, PT ;  /* 0x000000090000720c */ /* 0x000fe20003f84070 */
[----:B------:R-:W-:-:S02]  /*3820*/  @!P6 IMAD.IADD R7, R7, 0x1, -R0 ;  /* 0x000000010707e824 */ /* 0x000fc400078e0a00 */
[----:B------:R-:W-:-:S04]  /*3830*/  @!P5 IMAD.IADD R5, R5, 0x1, -R0 ;  /* 0x000000010505d824 */ /* 0x000fc800078e0a00 */
[--C-:B------:R-:W-:Y:S02]  /*3840*/  @!P1 IMAD.IADD R13, R13, 0x1, -R0.reuse ;  /* 0x000000010d0d9824 */ /* 0x100fe400078e0a00 */
[--C-:B------:R-:W-:Y:S01]  /*3850*/  @!P2 IMAD.IADD R15, R15, 0x1, -R0.reuse ;  /* 0x000000010f0fa824 */ /* 0x100fe200078e0a00 */
[----:B------:R-:W-:Y:S01]  /*3860*/  ISETP.GE.AND P2, PT, R252, RZ, PT ;  /* 0x000000fffc00720c */ /* 0x000fe20003f46270 */
[----:B------:R-:W-:Y:S01]  /*3870*/  @!P3 IMAD.IADD R11, R11, 0x1, -R0 ;  /* 0x000000010b0bb824 */ /* 0x000fe200078e0a00 */
[----:B------:R-:W-:Y:S01]  /*3880*/  ISETP.GT.U32.AND P6, PT, R0, R17, PT ;  /* 0x000000110000720c */ /* 0x000fe20003fc4070 */
[----:B------:R-:W-:Y:S01]  /*3890*/  IMAD.HI.U32 R22, R2, R233, RZ ;  /* 0x000000e902167227 */ /* 0x000fe200078e00ff */
[----:B------:R-:W-:-:S03]  /*38a0*/  @!P4 IADD3 R9, R9, -R0, RZ ;  /* 0x800000000909c210 */ /* 0x000fc60007ffe0ff */
[----:B------:R-:W-:Y:S01]  /*38b0*/  IMAD.MOV R22, RZ, RZ, -R22 ;  /* 0x000000ffff167224 */ /* 0x000fe200078e0a16 */
[----:B------:R-:W-:-:S03]  /*38c0*/  IADD3 R34, R108, 0x79, RZ ;  /* 0x000000796c227810 */ /* 0x000fc60007ffe0ff */
[C---:B------:R-:W-:Y:S02]  /*38d0*/  IMAD R233, R0.reuse, R22, R233 ;  /* 0x0000001600e97224 */ /* 0x040fe400078e02e9 */
[----:B------:R-:W-:Y:S01]  /*38e0*/  @!P2 IMAD.MOV R5, RZ, RZ, -R5 ;  /* 0x000000ffff05a224 */ /* 0x000fe200078e0a05 */
[----:B------:R-:W-:Y:S01]  /*38f0*/  ISETP.GT.U32.AND P2, PT, R0, R19, PT ;  /* 0x000000130000720c */ /* 0x000fe20003f44070 */
[----:B------:R-:W-:Y:S02]  /*3900*/  @!P6 IMAD.IADD R17, R17, 0x1, -R0 ;  /* 0x000000011111e824 */ /* 0x000fe400078e0a00 */
[----:B------:R-:W-:-:S03]  /*3910*/  IMAD.HI.U32 R22, R2, R236, RZ ;  /* 0x000000ec02167227 */ /* 0x000fc600078e00ff */
[----:B------:R-:W-:-:S07]  /*3920*/  ISETP.GT.U32.AND P6, PT, R0, R17, PT ;  /* 0x000000110000720c */ /* 0x000fce0003fc4070 */
[----:B------:R-:W-:Y:S01]  /*3930*/  @!P2 IMAD.IADD R19, R19, 0x1, -R0 ;  /* 0x000000011313a824 */ /* 0x000fe200078e0a00 */
[----:B------:R-:W-:-:S05]  /*3940*/  ISETP.GE.AND P2, PT, R250, RZ, PT ;  /* 0x000000fffa00720c */ /* 0x000fca0003f46270 */
[----:B------:R-:W-:Y:S01]  /*3950*/  @!P6 IMAD.IADD R17, R17, 0x1, -R0 ;  /* 0x000000011111e824 */ /* 0x000fe200078e0a00 */
[----:B------:R-:W-:Y:S02]  /*3960*/  ISETP.GE.AND P6, PT, R251, RZ, PT ;  /* 0x000000fffb00720c */ /* 0x000fe40003fc6270 */
[----:B----4-:R-:W-:Y:S02]  /*3970*/  ISETP.GE.AND P0, PT, R215, RZ, PT ;  /* 0x000000ffd700720c */ /* 0x010fe40003f06270 */
[----:B-----5:R-:W-:Y:S02]  /*3980*/  ISETP.GE.AND P3, PT, R223, RZ, PT ;  /* 0x000000ffdf00720c */ /* 0x020fe40003f66270 */
[----:B---3--:R-:W-:-:S09]  /*3990*/  ISETP.GE.AND P5, PT, R26, RZ, PT ;  /* 0x000000ff1a00720c */ /* 0x008fd20003fa6270 */
[----:B------:R-:W-:Y:S01]  /*39a0*/  @!P0 IMAD.MOV R12, RZ, RZ, -R12 ;  /* 0x000000ffff0c8224 */ /* 0x000fe200078e0a0c */
[----:B------:R-:W-:Y:S02]  /*39b0*/  ISETP.GT.U32.AND P0, PT, R0, R7, PT ;  /* 0x000000070000720c */ /* 0x000fe40003f04070 */
[----:B--2---:R-:W-:Y:S02]  /*39c0*/  ISETP.GE.AND P1, PT, R28, RZ, PT ;  /* 0x000000ff1c00720c */ /* 0x004fe40003f26270 */
[----:B------:R-:W-:Y:S01]  /*39d0*/  ISETP.GE.AND P4, PT, R219, RZ, PT ;  /* 0x000000ffdb00720c */ /* 0x000fe20003f86270 */
[----:B------:R-:W-:Y:S01]  /*39e0*/  @!P5 IMAD.MOV R10, RZ, RZ, -R10 ;  /* 0x000000ffff0ad224 */ /* 0x000fe200078e0a0a */
[----:B------:R-:W-:-:S07]  /*39f0*/  ISETP.GT.U32.AND P5, PT, R0, R9, PT ;  /* 0x000000090000720c */ /* 0x000fce0003fa4070 */
[----:B------:R-:W-:Y:S02]  /*3a00*/  @!P0 IADD3 R7, R7, -R0, RZ ;  /* 0x8000000007078210 */ /* 0x000fe40007ffe0ff */
[----:B------:R-:W-:Y:S01]  /*3a10*/  @!P1 IMAD.MOV R6, RZ, RZ, -R6 ;  /* 0x000000ffff069224 */ /* 0x000fe200078e0a06 */
[C---:B------:R-:W-:Y:S02]  /*3a20*/  ISETP.GT.U32.AND P1, PT, R0.reuse, R15, PT ;  /* 0x0000000f0000720c */ /* 0x040fe40003f24070 */
[C---:B------:R-:W-:Y:S01]  /*3a30*/  ISETP.GT.U32.AND P0, PT, R0.reuse, R21, PT ;  /* 0x000000150000720c */ /* 0x040fe20003f04070 */
[----:B------:R-:W-:Y:S01]  /*3a40*/  @!P3 IMAD.MOV R4, RZ, RZ, -R4 ;  /* 0x000000ffff04b224 */ /* 0x000fe200078e0a04 */
[----:B------:R-:W-:Y:S02]  /*3a50*/  ISETP.GT.U32.AND P3, PT, R0, R13, PT ;  /* 0x0000000d0000720c */ /* 0x000fe40003f64070 */
[----:B------:R-:W-:Y:S02]  /*3a60*/  @!P4 IADD3 R8, -R8, RZ, RZ ;  /* 0x000000ff0808c210 */ /* 0x000fe40007ffe1ff */
[C---:B------:R-:W-:Y:S01]  /*3a70*/  ISETP.GT.U32.AND P4, PT, R0.reuse, R11, PT ;  /* 0x0000000b0000720c */ /* 0x040fe20003f84070 */
[----:B------:R-:W-:Y:S01]  /*3a80*/  @!P5 IMAD.IADD R9, R9, 0x1, -R0 ;  /* 0x000000010909d824 */ /* 0x000fe200078e0a00 */
[----:B------:R-:W-:-:S03]  /*3a90*/  ISETP.GT.U32.AND P5, PT, R0, R23, PT ;  /* 0x000000170000720c */ /* 0x000fc60003fa4070 */
[-C--:B------:R-:W-:Y:S02]  /*3aa0*/  @!P1 IADD3 R15, R15, -R0.reuse, RZ ;  /* 0x800000000f0f9210 */ /* 0x080fe40007ffe0ff */
[C---:B------:R-:W-:Y:S01]  /*3ab0*/  ISETP.GT.U32.AND P1, PT, R0.reuse, R29, PT ;  /* 0x0000001d0000720c */ /* 0x040fe20003f24070 */
[--C-:B------:R-:W-:Y:S01]  /*3ac0*/  @!P0 IMAD.IADD R21, R21, 0x1, -R0.reuse ;  /* 0x0000000115158824 */ /* 0x100fe200078e0a00 */
[----:B------:R-:W-:Y:S01]  /*3ad0*/  ISETP.GE.AND P0, PT, R249, RZ, PT ;  /* 0x000000fff900720c */ /* 0x000fe20003f06270 */
[--C-:B------:R-:W-:Y:S01]  /*3ae0*/  @!P3 IMAD.IADD R13, R13, 0x1, -R0.reuse ;  /* 0x000000010d0db824 */ /* 0x100fe200078e0a00 */
[C---:B------:R-:W-:Y:S02]  /*3af0*/  ISETP.GT.U32.AND P3, PT, R0.reuse, R27, PT ;  /* 0x0000001b0000720c */ /* 0x040fe40003f64070 */
[----:B------:R-:W-:Y:S01]  /*3b00*/  @!P4 IMAD.IADD R11, R11, 0x1, -R0 ;  /* 0x000000010b0bc824 */ /* 0x000fe200078e0a00 */
[C---:B------:R-:W-:Y:S02]  /*3b10*/  ISETP.GT.U32.AND P4, PT, R0.reuse, R25, PT ;  /* 0x000000190000720c */ /* 0x040fe40003f84070 */
[----:B------:R-:W-:Y:S01]  /*3b20*/  @!P5 IADD3 R23, R23, -R0, RZ ;  /* 0x800000001717d210 */ /* 0x000fe20007ffe0ff */
[----:B------:R-:W-:Y:S01]  /*3b30*/  @!P2 IMAD.MOV R9, RZ, RZ, -R9 ;  /* 0x000000ffff09a224 */ /* 0x000fe200078e0a09 */
[----:B------:R-:W-:-:S02]  /*3b40*/  ISETP.GT.U32.AND P2, PT, R0, R21, PT ;  /* 0x000000150000720c */ /* 0x000fc40003f44070 */
[--C-:B------:R-:W-:Y:S01]  /*3b50*/  @!P1 IMAD.IADD R29, R29, 0x1, -R0.reuse ;  /* 0x000000011d1d9824 */ /* 0x100fe200078e0a00 */
[C---:B------:R-:W-:Y:S01]  /*3b60*/  ISETP.GT.U32.AND P1, PT, R0.reuse, R19, PT ;  /* 0x000000130000720c */ /* 0x040fe20003f24070 */
[----:B------:R-:W-:Y:S01]  /*3b70*/  @!P0 IMAD.MOV R11, RZ, RZ, -R11 ;  /* 0x000000ffff0b8224 */ /* 0x000fe200078e0a0b */
[----:B------:R-:W-:Y:S01]  /*3b80*/  ISETP.GT.U32.AND P0, PT, R0, R23, PT ;  /* 0x000000170000720c */ /* 0x000fe20003f04070 */
[--C-:B------:R-:W-:Y:S01]  /*3b90*/  @!P3 IMAD.IADD R27, R27, 0x1, -R0.reuse ;  /* 0x000000011b1bb824 */ /* 0x100fe200078e0a00 */
[----:B------:R-:W-:Y:S02]  /*3ba0*/  ISETP.GE.AND P3, PT, R32, RZ, PT ;  /* 0x000000ff2000720c */ /* 0x000fe40003f66270 */
[--C-:B------:R-:W-:Y:S01]  /*3bb0*/  @!P4 IMAD.IADD R25, R25, 0x1, -R0.reuse ;  /* 0x000000011919c824 */ /* 0x100fe200078e0a00 */
[----:B------:R-:W-:Y:S02]  /*3bc0*/  ISETP.GE.AND P4, PT, R247, RZ, PT ;  /* 0x000000fff700720c */ /* 0x000fe40003f86270 */
[----:B------:R-:W-:Y:S01]  /*3bd0*/  @!P6 IADD3 R7, -R7, RZ, RZ ;  /* 0x000000ff0707e210 */ /* 0x000fe20007ffe1ff */
[----:B------:R-:W-:Y:S01]  /*3be0*/  @!P2 IMAD.IADD R21, R21, 0x1, -R0 ;  /* 0x000000011515a824 */ /* 0x000fe200078e0a00 */
[----:B------:R-:W-:-:S02]  /*3bf0*/  ISETP.GT.U32.AND P6, PT, R0, R25, PT ;  /* 0x000000190000720c */ /* 0x000fc40003fc4070 */
[----:B------:R-:W-:Y:S01]  /*3c00*/  @!P1 IMAD.IADD R19, R19, 0x1, -R0 ;  /* 0x0000000113139824 */ /* 0x000fe200078e0a00 */
[C---:B------:R-:W-:Y:S02]  /*3c10*/  ISETP.GT.U32.AND P1, PT, R0.reuse, R33, PT ;  /* 0x000000210000720c */ /* 0x040fe40003f24070 */
[C---:B------:R-:W-:Y:S02]  /*3c20*/  ISETP.GT.U32.AND P2, PT, R0.reuse, R35, PT ;  /* 0x000000230000720c */ /* 0x040fe40003f44070 */
[----:B------:R-:W-:Y:S02]  /*3c30*/  @!P0 IADD3 R23, R23, -R0, RZ ;  /* 0x8000000017178210 */ /* 0x000fe40007ffe0ff */
[C---:B------:R-:W-:Y:S01]  /*3c40*/  ISETP.GT.U32.AND P0, PT, R0.reuse, R37, PT ;  /* 0x000000250000720c */ /* 0x040fe20003f04070 */
[----:B------:R-:W-:Y:S01]  /*3c50*/  @!P3 IMAD.MOV R17, RZ, RZ, -R17 ;  /* 0x000000ffff11b224 */ /* 0x000fe200078e0a11 */
[----:B------:R-:W-:Y:S02]  /*3c60*/  ISETP.GT.U32.AND P3, PT, R0, R31, PT ;  /* 0x0000001f0000720c */ /* 0x000fe40003f64070 */
[----:B------:R-:W-:-:S02]  /*3c70*/  ISETP.GE.AND P5, PT, R248, RZ, PT ;  /* 0x000000fff800720c */ /* 0x000fc40003fa6270 */
[----:B------:R-:W-:Y:S01]  /*3c80*/  @!P4 IADD3 R15, -R15, RZ, RZ ;  /* 0x000000ff0f0fc210 */ /* 0x000fe20007ffe1ff */
[--C-:B------:R-:W-:Y:S01]  /*3c90*/  @!P6 IMAD.IADD R25, R25, 0x1, -R0.reuse ;  /* 0x000000011919e824 */ /* 0x100fe200078e0a00 */
[C---:B------:R-:W-:Y:S01]  /*3ca0*/  ISETP.GT.U32.AND P4, PT, R0.reuse, R27, PT ;  /* 0x0000001b0000720c */ /* 0x040fe20003f84070 */
[--C-:B------:R-:W-:Y:S01]  /*3cb0*/  @!P1 IMAD.IADD R33, R33, 0x1, -R0.reuse ;  /* 0x0000000121219824 */ /* 0x100fe200078e0a00 */
[----:B------:R-:W-:Y:S01]  /*3cc0*/  ISETP.GT.U32.AND P6, PT, R0, R39, PT ;  /* 0x000000270000720c */ /* 0x000fe20003fc4070 */
[--C-:B------:R-:W-:Y:S01]  /*3cd0*/  @!P2 IMAD.IADD R35, R35, 0x1, -R0.reuse ;  /* 0x000000012323a824 */ /* 0x100fe200078e0a00 */
[----:B------:R-:W-:Y:S01]  /*3ce0*/  ISETP.GE.AND P1, PT, R244, RZ, PT ;  /* 0x000000fff400720c */ /* 0x000fe20003f26270 */
[----:B------:R-:W-:Y:S01]  /*3cf0*/  @!P0 IMAD.IADD R37, R37, 0x1, -R0 ;  /* 0x0000000125258824 */ /* 0x000fe200078e0a00 */
[----:B------:R-:W-:Y:S02]  /*3d00*/  ISETP.GE.AND P2, PT, R243, RZ, PT ;  /* 0x000000fff300720c */ /* 0x000fe40003f46270 */
[----:B------:R-:W-:Y:S01]  /*3d10*/  ISETP.GE.AND P0, PT, R242, RZ, PT ;  /* 0x000000fff200720c */ /* 0x000fe20003f06270 */
[----:B------:R-:W-:Y:S01]  /*3d20*/  @!P5 IMAD.MOV R13, RZ, RZ, -R13 ;  /* 0x000000ffff0dd224 */ /* 0x000fe200078e0a0d */
[----:B------:R-:W-:-:S02]  /*3d30*/  @!P3 IADD3 R31, R31, -R0, RZ ;  /* 0x800000001f1fb210 */ /* 0x000fc40007ffe0ff */
[----:B------:R-:W-:Y:S02]  /*3d40*/  ISETP.GE.AND P3, PT, R245, RZ, PT ;  /* 0x000000fff500720c */ /* 0x000fe40003f66270 */
[C---:B------:R-:W-:Y:S01]  /*3d50*/  ISETP.GT.U32.AND P5, PT, R0.reuse, R29, PT ;  /* 0x0000001d0000720c */ /* 0x040fe20003fa4070 */
[----:B------:R-:W-:Y:S01]  /*3d60*/  @!P4 IMAD.IADD R27, R27, 0x1, -R0 ;  /* 0x000000011b1bc824 */ /* 0x000fe200078e0a00 */
[C---:B------:R-:W-:Y:S02]  /*3d70*/  ISETP.GT.U32.AND P4, PT, R0.reuse, R41, PT ;  /* 0x000000290000720c */ /* 0x040fe40003f84070 */
[----:B------:R-:W-:Y:S01]  /*3d80*/  @!P6 IADD3 R39, R39, -R0, RZ ;  /* 0x800000002727e210 */ /* 0x000fe20007ffe0ff */
[----:B------:R-:W-:Y:S01]  /*3d90*/  @!P2 IMAD.MOV R25, RZ, RZ, -R25 ;  /* 0x000000ffff19a224 */ /* 0x000fe200078e0a19 */
[----:B------:R-:W-:Y:S01]  /*3da0*/  @!P1 IADD3 R23, -R23, RZ, RZ ;  /* 0x000000ff17179210 */ /* 0x000fe20007ffe1ff */
[----:B------:R-:W-:Y:S01]  /*3db0*/  @!P0 IMAD.MOV R27, RZ, RZ, -R27 ;  /* 0x000000ffff1b8224 */ /* 0x000fe200078e0a1b */
[----:B------:R-:W-:-:S02]  /*3dc0*/  ISETP.GT.U32.AND P1, PT, R0, R35, PT ;  /* 0x000000230000720c */ /* 0x000fc40003f24070 */
[C---:B------:R-:W-:Y:S02]  /*3dd0*/  ISETP.GT.U32.AND P2, PT, R0.reuse, R37, PT ;  /* 0x000000250000720c */ /* 0x040fe40003f44070 */
[C---:B------:R-:W-:Y:S01]  /*3de0*/  ISETP.GT.U32.AND P0, PT, R0.reuse, R39, PT ;  /* 0x000000270000720c */ /* 0x040fe20003f04070 */
[----:B------:R-:W-:Y:S01]  /*3df0*/  @!P3 IMAD.MOV R21, RZ, RZ, -R21 ;  /* 0x000000ffff15b224 */ /* 0x000fe200078e0a15 */
[----:B------:R-:W-:Y:S01]  /*3e00*/  ISETP.GT.U32.AND P3, PT, R0, R33, PT ;  /* 0x000000210000720c */ /* 0x000fe20003f64070 */
[--C-:B------:R-:W-:Y:S01]  /*3e10*/  @!P5 IMAD.IADD R29, R29, 0x1, -R0.reuse ;  /* 0x000000011d1dd824 */ /* 0x100fe200078e0a00 */
[----:B------:R-:W-:Y:S02]  /*3e20*/  ISETP.GE.AND P5, PT, R246, RZ, PT ;  /* 0x000000fff600720c */ /* 0x000fe40003fa6270 */
[----:B------:R-:W-:Y:S01]  /*3e30*/  ISETP.GE.AND P6, PT, R241, RZ, PT ;  /* 0x000000fff100720c */ /* 0x000fe20003fc6270 */
[--C-:B------:R-:W-:Y:S01]  /*3e40*/  @!P4 IMAD.IADD R41, R41, 0x1, -R0.reuse ;  /* 0x000000012929c824 */ /* 0x100fe200078e0a00 */
[C---:B------:R-:W-:Y:S01]  /*3e50*/  ISETP.GT.U32.AND P4, PT, R0.reuse, R31, PT ;  /* 0x0000001f0000720c */ /* 0x040fe20003f84070 */
[--C-:B------:R-:W-:Y:S01]  /*3e60*/  @!P1 IMAD.IADD R35, R35, 0x1, -R0.reuse ;  /* 0x0000000123239824 */ /* 0x100fe200078e0a00 */
[C---:B------:R-:W-:Y:S01]  /*3e70*/  ISETP.GT.U32.AND P1, PT, R0.reuse, R47, PT ;  /* 0x0000002f0000720c */ /* 0x040fe20003f24070 */
[----:B------:R-:W-:Y:S01]  /*3e80*/  @!P2 IMAD.IADD R37, R37, 0x1, -R0 ;  /* 0x000000012525a824 */ /* 0x000fe200078e0a00 */
[----:B------:R-:W-:-:S02]  /*3e90*/  ISETP.GT.U32.AND P2, PT, R0, R49, PT ;  /* 0x000000310000720c */ /* 0x000fc40003f44070 */
[-C--:B------:R-:W-:Y:S02]  /*3ea0*/  @!P0 IADD3 R39, R39, -R0.reuse, RZ ;  /* 0x8000000027278210 */ /* 0x080fe40007ffe0ff */
[C---:B------:R-:W-:Y:S01]  /*3eb0*/  ISETP.GT.U32.AND P0, PT, R0.reuse, R51, PT ;  /* 0x000000330000720c */ /* 0x040fe20003f04070 */
[----:B------:R-:W-:Y:S01]  /*3ec0*/  @!P3 IMAD.IADD R33, R33, 0x1, -R0 ;  /* 0x000000012121b824 */ /* 0x000fe200078e0a00 */
[C---:B------:R-:W-:Y:S01]  /*3ed0*/  ISETP.GT.U32.AND P3, PT, R0.reuse, R45, PT ;  /* 0x0000002d0000720c */ /* 0x040fe20003f64070 */
[----:B------:R-:W-:Y:S01]  /*3ee0*/  @!P5 IMAD.MOV R19, RZ, RZ, -R19 ;  /* 0x000000ffff13d224 */ /* 0x000fe200078e0a13 */
[C---:B------:R-:W-:Y:S01]  /*3ef0*/  ISETP.GT.U32.AND P5, PT, R0.reuse, R41, PT ;  /* 0x000000290000720c */ /* 0x040fe20003fa4070 */
[----:B------:R-:W-:Y:S01]  /*3f00*/  @!P6 IMAD.MOV R29, RZ, RZ, -R29 ;  /* 0x000000ffff1de224 */ /* 0x000fe200078e0a1d */
[----:B------:R-:W-:Y:S02]  /*3f10*/  ISETP.GT.U32.AND P6, PT, R0, R43, PT ;  /* 0x0000002b0000720c */ /* 0x000fe40003fc4070 */
[----:B------:R-:W-:-:S02]  /*3f20*/  @!P4 IADD3 R31, R31, -R0, RZ ;  /* 0x800000001f1fc210 */ /* 0x000fc40007ffe0ff */
[----:B------:R-:W-:Y:S01]  /*3f30*/  ISETP.GE.AND P4, PT, R240, RZ, PT ;  /* 0x000000fff000720c */ /* 0x000fe20003f86270 */
[--C-:B------:R-:W-:Y:S01]  /*3f40*/  @!P2 IMAD.IADD R49, R49, 0x1, -R0.reuse ;  /* 0x000000013131a824 */ /* 0x100fe200078e0a00 */
[----:B------:R-:W-:Y:S01]  /*3f50*/  @!P1 IADD3 R47, R47, -R0, RZ ;  /* 0x800000002f2f9210 */ /* 0x000fe20007ffe0ff */
[--C-:B------:R-:W-:Y:S01]  /*3f60*/  @!P0 IMAD.IADD R51, R51, 0x1, -R0.reuse ;  /* 0x0000000133338824 */ /* 0x100fe200078e0a00 */
[----:B------:R-:W-:Y:S02]  /*3f70*/  ISETP.GE.AND P1, PT, R237, RZ, PT ;  /* 0x000000ffed00720c */ /* 0x000fe40003f26270 */
[----:B------:R-:W-:Y:S02]  /*3f80*/  ISETP.GE.AND P2, PT, R235, RZ, PT ;  /* 0x000000ffeb00720c */ /* 0x000fe40003f46270 */
[----:B------:R-:W-:Y:S01]  /*3f90*/  ISETP.GE.AND P0, PT, R234, RZ, PT ;  /* 0x000000ffea00720c */ /* 0x000fe20003f06270 */
[--C-:B------:R-:W-:Y:S01]  /*3fa0*/  @!P3 IMAD.IADD R45, R45, 0x1, -R0.reuse ;  /* 0x000000012d2db824 */ /* 0x100fe200078e0a00 */
[----:B------:R-:W-:Y:S01]  /*3fb0*/  ISETP.GE.AND P3, PT, R238, RZ, PT ;  /* 0x000000ffee00720c */ /* 0x000fe20003f66270 */
[--C-:B------:R-:W-:Y:S01]  /*3fc0*/  @!P5 IMAD.IADD R41, R41, 0x1, -R0.reuse ;  /* 0x000000012929d824 */ /* 0x100fe200078e0a00 */
[----:B------:R-:W-:Y:S01]  /*3fd0*/  ISETP.GE.AND P5, PT, R239, RZ, PT ;  /* 0x000000ffef00720c */ /* 0x000fe20003fa6270 */
[----:B------:R-:W-:-:S02]  /*3fe0*/  @!P6 IMAD.IADD R43, R43, 0x1, -R0 ;  /* 0x000000012b2be824 */ /* 0x000fc400078e0a00 */
[----:B------:R-:W-:Y:S01]  /*3ff0*/  @!P4 IMAD.MOV R31, RZ, RZ, -R31 ;  /* 0x000000ffff1fc224 */ /* 0x000fe200078e0a1f */
[C---:B------:R-:W-:Y:S02]  /*4000*/  ISETP.GT.U32.AND P6, PT, R0.reuse, R53, PT ;  /* 0x000000350000720c */ /* 0x040fe40003fc4070 */
[C---:B------:R-:W-:Y:S01]  /*4010*/  ISETP.GT.U32.AND P4, PT, R0.reuse, R43, PT ;  /* 0x0000002b0000720c */ /* 0x040fe20003f84070 */
[----:B------:R-:W-:Y:S01]  /*4020*/  @!P2 IMAD.MOV R39, RZ, RZ, -R39 ;  /* 0x000000ffff27a224 */ /* 0x000fe200078e0a27 */
[----:B------:R-:W-:Y:S01]  /*4030*/  @!P1 IADD3 R37, -R37, RZ, RZ ;  /* 0x000000ff25259210 */ /* 0x000fe20007ffe1ff */
[----:B------:R-:W-:Y:S01]  /*4040*/  @!P0 IMAD.MOV R41, RZ, RZ, -R41 ;  /* 0x000000ffff298224 */ /* 0x000fe200078e0a29 */
[C---:B------:R-:W-:Y:S02]  /*4050*/  ISETP.GT.U32.AND P1, PT, R0.reuse, R49, PT ;  /* 0x000000310000720c */ /* 0x040fe40003f24070 */
[C---:B------:R-:W-:Y:S02]  /*4060*/  ISETP.GT.U32.AND P2, PT, R0.reuse, R51, PT ;  /* 0x000000330000720c */ /* 0x040fe40003f44070 */
[C---:B------:R-:W-:Y:S01]  /*4070*/  ISETP.GT.U32.AND P0, PT, R0.reuse, R55, PT ;  /* 0x000000370000720c */ /* 0x040fe20003f04070 */
[----:B------:R-:W-:Y:S01]  /*4080*/  @!P3 IMAD.MOV R35, RZ, RZ, -R35 ;  /* 0x000000ffff23b224 */ /* 0x000fe200078e0a23 */
[C---:B------:R-:W-:Y:S01]  /*4090*/  ISETP.GT.U32.AND P3, PT, R0.reuse, R47, PT ;  /* 0x0000002f0000720c */ /* 0x040fe20003f64070 */
[----:B------:R-:W-:Y:S01]  /*40a0*/  @!P5 IMAD.MOV R33, RZ, RZ, -R33 ;  /* 0x000000ffff21d224 */ /* 0x000fe200078e0a21 */
[C---:B------:R-:W-:Y:S01]  /*40b0*/  ISETP.GT.U32.AND P5, PT, R0.reuse, R45, PT ;  /* 0x0000002d0000720c */ /* 0x040fe20003fa4070 */
[----:B------:R-:W-:Y:S01]  /*40c0*/  @!P4 IMAD.IADD R43, R43, 0x1, -R0 ;  /* 0x000000012b2bc824 */ /* 0x000fe200078e0a00 */
[----:B------:R-:W-:-:S02]  /*40d0*/  ISETP.GT.U32.AND P4, PT, R0, R57, PT ;  /* 0x000000390000720c */ /* 0x000fc40003f84070 */
[-C--:B------:R-:W-:Y:S01]  /*40e0*/  @!P6 IADD3 R53, R53, -R0.reuse, RZ ;  /* 0x800000003535e210 */ /* 0x080fe20007ffe0ff */
[--C-:B------:R-:W-:Y:S01]  /*40f0*/  @!P1 IMAD.IADD R49, R49, 0x1, -R0.reuse ;  /* 0x0000000131319824 */ /* 0x100fe200078e0a00 */
[C---:B------:R-:W-:Y:S01]  /*4100*/  ISETP.GT.U32.AND P1, PT, R0.reuse, R63, PT ;  /* 0x0000003f0000720c */ /* 0x040fe20003f24070 */
[--C-:B------:R-:W-:Y:S01]  /*4110*/  @!P2 IMAD.IADD R51, R51, 0x1, -R0.reuse ;  /* 0x000000013333a824 */ /* 0x100fe200078e0a00 */
[C---:B------:R-:W-:Y:S01]  /*4120*/  ISETP.GT.U32.AND P2, PT, R0.reuse, R65, PT ;  /* 0x000000410000720c */ /* 0x040fe20003f44070 */
[--C-:B------:R-:W-:Y:S01]  /*4130*/  @!P0 IMAD.IADD R55, R55, 0x1, -R0.reuse ;  /* 0x0000000137378824 */ /* 0x100fe200078e0a00 */
[----:B------:R-:W-:Y:S02]  /*4140*/  ISETP.GT.U32.AND P6, PT, R0, R53, PT ;  /* 0x000000350000720c */ /* 0x000fe40003fc4070 */
[----:B------:R-:W-:Y:S01]  /*4150*/  ISETP.GE.AND P0, PT, R230, RZ, PT ;  /* 0x000000ffe600720c */ /* 0x000fe20003f06270 */
[----:B------:R-:W-:Y:S01]  /*4160*/  @!P3 IMAD.IADD R47, R47, 0x1, -R0 ;  /* 0x000000012f2fb824 */ /* 0x000fe200078e0a00 */
[----:B------:R-:W-:-:S02]  /*4170*/  @!P5 IADD3 R45, R45, -R0, RZ ;  /* 0x800000002d2dd210 */ /* 0x000fc40007ffe0ff */
[C---:B------:R-:W-:Y:S02]  /*4180*/  ISETP.GT.U32.AND P3, PT, R0.reuse, R61, PT ;  /* 0x0000003d0000720c */ /* 0x040fe40003f64070 */
[----:B------:R-:W-:Y:S01]  /*4190*/  ISETP.GT.U32.AND P5, PT, R0, R59, PT ;  /* 0x0000003b0000720c */ /* 0x000fe20003fa4070 */
[--C-:B------:R-:W-:Y:S01]  /*41a0*/  @!P4 IMAD.IADD R57, R57, 0x1, -R0.reuse ;  /* 0x000000013939c824 */ /* 0x100fe200078e0a00 */
[----:B------:R-:W-:Y:S01]  /*41b0*/  ISETP.GE.AND P4, PT, R228, RZ, PT ;  /* 0x000000ffe400720c */ /* 0x000fe20003f86270 */
[--C-:B------:R-:W-:Y:S01]  /*41c0*/  @!P1 IMAD.IADD R63, R63, 0x1, -R0.reuse ;  /* 0x000000013f3f9824 */ /* 0x100fe200078e0a00 */
[----:B------:R-:W-:Y:S01]  /*41d0*/  ISETP.GE.AND P1, PT, R220, RZ, PT ;  /* 0x000000ffdc00720c */ /* 0x000fe20003f26270 */
[----:B------:R-:W-:Y:S01]  /*41e0*/  @!P2 IMAD.IADD R65, R65, 0x1, -R0 ;  /* 0x000000014141a824 */ /* 0x000fe200078e0a00 */
[----:B------:R-:W-:Y:S02]  /*41f0*/  @!P6 IADD3 R53, R53, -R0, RZ ;  /* 0x800000003535e210 */ /* 0x000fe40007ffe0ff */
[----:B------:R-:W-:-:S02]  /*4200*/  ISETP.GT.U32.AND P2, PT, R0, R55, PT ;  /* 0x000000370000720c */ /* 0x000fc40003f44070 */
[----:B------:R-:W-:Y:S02]  /*4210*/  @!P0 IADD3 R45, -R45, RZ, RZ ;  /* 0x000000ff2d2d8210 */ /* 0x000fe40007ffe1ff */
[----:B------:R-:W-:Y:S02]  /*4220*/  ISETP.GE.AND P6, PT, R231, RZ, PT ;  /* 0x000000ffe700720c */ /* 0x000fe40003fc6270 */
[----:B------:R-:W-:Y:S01]  /*4230*/  ISETP.GT.U32.AND P0, PT, R0, R57, PT ;  /* 0x000000390000720c */ /* 0x000fe20003f04070 */
[--C-:B------:R-:W-:Y:S01]  /*4240*/  @!P5 IMAD.IADD R59, R59, 0x1, -R0.reuse ;  /* 0x000000013b3bd824 */ /* 0x100fe200078e0a00 */
[----:B------:R-:W-:Y:S02]  /*4250*/  @!P3 IADD3 R61, R61, -R0, RZ ;  /* 0x800000003d3db210 */ /* 0x000fe40007ffe0ff */
[----:B------:R-:W-:Y:S01]  /*4260*/  ISETP.GE.AND P3, PT, R224, RZ, PT ;  /* 0x000000ffe000720c */ /* 0x000fe20003f66270 */
[----:B------:R-:W-:Y:S01]  /*4270*/  @!P4 IMAD.MOV R47, RZ, RZ, -R47 ;  /* 0x000000ffff2fc224 */ /* 0x000fe200078e0a2f */
[----:B------:R-:W-:Y:S01]  /*4280*/  ISETP.GT.U32.AND P4, PT, R0, R59, PT ;  /* 0x0000003b0000720c */ /* 0x000fe20003f84070 */
[----:B------:R-:W-:Y:S01]  /*4290*/  @!P2 IMAD.IADD R55, R55, 0x1, -R0 ;  /* 0x000000013737a824 */ /* 0x000fe200078e0a00 */
[----:B------:R-:W-:-:S02]  /*42a0*/  @!P1 IADD3 R53, -R53, RZ, RZ ;  /* 0x000000ff35359210 */ /* 0x000fc40007ffe1ff */
[C---:B------:R-:W-:Y:S01]  /*42b0*/  ISETP.GT.U32.AND P1, PT, R0.reuse, R67, PT ;  /* 0x000000430000720c */ /* 0x040fe20003f24070 */
[----:B------:R-:W-:Y:S01]  /*42c0*/  @!P6 IMAD.MOV R43, RZ, RZ, -R43 ;  /* 0x000000ffff2be224 */ /* 0x000fe200078e0a2b */
[C---:B------:R-:W-:Y:S01]  /*42d0*/  ISETP.GT.U32.AND P2, PT, R0.reuse, R69, PT ;  /* 0x000000450000720c */ /* 0x040fe20003f44070 */
[--C-:B------:R-:W-:Y:S01]  /*42e0*/  @!P0 IMAD.IADD R57, R57, 0x1, -R0.reuse ;  /* 0x0000000139398824 */ /* 0x100fe200078e0a00 */
[----:B------:R-:W-:Y:S02]  /*42f0*/  ISETP.GE.AND P5, PT, R227, RZ, PT ;  /* 0x000000ffe300720c */ /* 0x000fe40003fa6270 */
[C---:B------:R-:W-:Y:S02]  /*4300*/  ISETP.GT.U32.AND P6, PT, R0.reuse, R61, PT ;  /* 0x0000003d0000720c */ /* 0x040fe40003fc4070 */
[C---:B------:R-:W-:Y:S01]  /*4310*/  ISETP.GT.U32.AND P0, PT, R0.reuse, R71, PT ;  /* 0x000000470000720c */ /* 0x040fe20003f04070 */
[----:B------:R-:W-:Y:S01]  /*4320*/  @!P3 IMAD.MOV R51, RZ, RZ, -R51 ;  /* 0x000000ffff33b224 */ /* 0x000fe200078e0a33 */
[C---:B------:R-:W-:Y:S01]  /*4330*/  ISETP.GT.U32.AND P3, PT, R0.reuse, R63, PT ;  /* 0x0000003f0000720c */ /* 0x040fe20003f64070 */
[--C-:B------:R-:W-:Y:S01]  /*4340*/  @!P4 IMAD.IADD R59, R59, 0x1, -R0.reuse ;  /* 0x000000013b3bc824 */ /* 0x100fe200078e0a00 */
[----:B------:R-:W-:Y:S01]  /*4350*/  ISETP.GT.U32.AND P4, PT, R0, R73, PT ;  /* 0x000000490000720c */ /* 0x000fe20003f84070 */
[----:B------:R-:W-:Y:S01]  /*4360*/  @!P1 IMAD.IADD R67, R67, 0x1, -R0 ;  /* 0x0000000143439824 */ /* 0x000fe200078e0a00 */
[----:B------:R-:W-:-:S02]  /*4370*/  ISETP.GE.AND P1, PT, R214, RZ, PT ;  /* 0x000000ffd600720c */ /* 0x000fc40003f26270 */
[-C--:B------:R-:W-:Y:S01]  /*4380*/  @!P2 IADD3 R69, R69, -R0.reuse, RZ ;  /* 0x800000004545a210 */ /* 0x080fe20007ffe0ff */
[----:B------:R-:W-:Y:S01]  /*4390*/  @!P5 IMAD.MOV R49, RZ, RZ, -R49 ;  /* 0x000000ffff31d224 */ /* 0x000fe200078e0a31 */
[----:B------:R-:W-:Y:S02]  /*43a0*/  ISETP.GE.AND P2, PT, R212, RZ, PT ;  /* 0x000000ffd400720c */ /* 0x000fe40003f46270 */
[----:B------:R-:W-:Y:S01]  /*43b0*/  @!P6 IADD3 R61, R61, -R0, RZ ;  /* 0x800000003d3de210 */ /* 0x000fe20007ffe0ff */
[--C-:B------:R-:W-:Y:S01]  /*43c0*/  @!P0 IMAD.IADD R71, R71, 0x1, -R0.reuse ;  /* 0x0000000147478824 */ /* 0x100fe200078e0a00 */
[C---:B------:R-:W-:Y:S02]  /*43d0*/  ISETP.GT.U32.AND P5, PT, R0.reuse, R65, PT ;  /* 0x000000410000720c */ /* 0x040fe40003fa4070 */
[----:B------:R-:W-:Y:S02]  /*43e0*/  ISETP.GT.U32.AND P6, PT, R0, R75, PT ;  /* 0x0000004b0000720c */ /* 0x000fe40003fc4070 */
[----:B------:R-:W-:Y:S01]  /*43f0*/  ISETP.GE.AND P0, PT, R210, RZ, PT ;  /* 0x000000ffd200720c */ /* 0x000fe20003f06270 */
[--C-:B------:R-:W-:Y:S01]  /*4400*/  @!P3 IMAD.IADD R63, R63, 0x1, -R0.reuse ;  /* 0x000000013f3fb824 */ /* 0x100fe200078e0a00 */
[----:B------:R-:W-:Y:S01]  /*4410*/  ISETP.GT.U32.AND P3, PT, R0, R77, PT ;  /* 0x0000004d0000720c */ /* 0x000fe20003f64070 */
[--C-:B------:R-:W-:Y:S01]  /*4420*/  @!P4 IMAD.IADD R73, R73, 0x1, -R0.reuse ;  /* 0x000000014949c824 */ /* 0x100fe200078e0a00 */
[----:B------:R-:W-:Y:S01]  /*4430*/  ISETP.GE.AND P4, PT, R208, RZ, PT ;  /* 0x000000ffd000720c */ /* 0x000fe20003f86270 */
[----:B------:R-:W-:Y:S01]  /*4440*/  @!P1 IMAD.MOV R57, RZ, RZ, -R57 ;  /* 0x000000ffff399224 */ /* 0x000fe200078e0a39 */
[C---:B------:R-:W-:Y:S01]  /*4450*/  ISETP.GT.U32.AND P1, PT, R0.reuse, R69, PT ;  /* 0x000000450000720c */ /* 0x040fe20003f24070 */
[----:B------:R-:W-:Y:S01]  /*4460*/  @!P2 IMAD.MOV R59, RZ, RZ, -R59 ;  /* 0x000000ffff3ba224 */ /* 0x000fe200078e0a3b */
[----:B------:R-:W-:Y:S01]  /*4470*/  ISETP.GT.U32.AND P2, PT, R0, R71, PT ;  /* 0x000000470000720c */ /* 0x000fe20003f44070 */
[--C-:B------:R-:W-:Y:S01]  /*4480*/  @!P5 IMAD.IADD R65, R65, 0x1, -R0.reuse ;  /* 0x000000014141d824 */ /* 0x100fe200078e0a00 */
[----:B------:R-:W-:Y:S01]  /*4490*/  ISETP.GE.AND P5, PT, R216, RZ, PT ;  /* 0x000000ffd800720c */ /* 0x000fe20003fa6270 */
[----:B------:R-:W-:Y:S01]  /*44a0*/  @!P6 IMAD.IADD R75, R75, 0x1, -R0 ;  /* 0x000000014b4be824 */ /* 0x000fe200078e0a00 */
[----:B------:R-:W-:-:S02]  /*44b0*/  ISETP.GE.AND P6, PT, R206, RZ, PT ;  /* 0x000000ffce00720c */ /* 0x000fc40003fc6270 */
[----:B------:R-:W-:Y:S02]  /*44c0*/  @!P0 IADD3 R61, -R61, RZ, RZ ;  /* 0x000000ff3d3d8210 */ /* 0x000fe40007ffe1ff */
[C---:B------:R-:W-:Y:S02]  /*44d0*/  ISETP.GT.U32.AND P0, PT, R0.reuse, R73, PT ;  /* 0x000000490000720c */ /* 0x040fe40003f04070 */
[-C--:B------:R-:W-:Y:S02]  /*44e0*/  @!P3 IADD3 R77, R77, -R0.reuse, RZ ;  /* 0x800000004d4db210 */ /* 0x080fe40007ffe0ff */
[C---:B------:R-:W-:Y:S01]  /*44f0*/  ISETP.GT.U32.AND P3, PT, R0.reuse, R67, PT ;  /* 0x000000430000720c */ /* 0x040fe20003f64070 */
[----:B------:R-:W-:Y:S01]  /*4500*/  @!P4 IMAD.MOV R63, RZ, RZ, -R63 ;  /* 0x000000ffff3fc224 */ /* 0x000fe200078e0a3f */
[C---:B------:R-:W-:Y:S01]  /*4510*/  ISETP.GT.U32.AND P4, PT, R0.reuse, R75, PT ;  /* 0x0000004b0000720c */ /* 0x040fe20003f84070 */
[--C-:B------:R-:W-:Y:S01]  /*4520*/  @!P2 IMAD.IADD R71, R71, 0x1, -R0.reuse ;  /* 0x000000014747a824 */ /* 0x100fe200078e0a00 */
[----:B------:R-:W-:Y:S01]  /*4530*/  @!P1 IADD3 R69, R69, -R0, RZ ;  /* 0x8000000045459210 */ /* 0x000fe20007ffe0ff */
[----:B------:R-:W-:Y:S01]  /*4540*/  @!P5 IMAD.MOV R55, RZ, RZ, -R55 ;  /* 0x000000ffff37d224 */ /* 0x000fe200078e0a37 */
[C---:B------:R-:W-:Y:S01]  /*4550*/  ISETP.GT.U32.AND P1, PT, R0.reuse, R81, PT ;  /* 0x000000510000720c */ /* 0x040fe20003f24070 */
[----:B------:R-:W-:Y:S01]  /*4560*/  @!P6 IMAD.MOV R65, RZ, RZ, -R65 ;  /* 0x000000ffff41e224 */ /* 0x000fe200078e0a41 */
[C---:B------:R-:W-:Y:S01]  /*4570*/  ISETP.GT.U32.AND P2, PT, R0.reuse, R83, PT ;  /* 0x000000530000720c */ /* 0x040fe20003f44070 */
[----:B------:R-:W-:Y:S01]  /*4580*/  @!P0 IMAD.IADD R73, R73, 0x1, -R0 ;  /* 0x0000000149498824 */ /* 0x000fe200078e0a00 */
[----:B------:R-:W-:-:S02]  /*4590*/  ISETP.GT.U32.AND P5, PT, R0, R77, PT ;  /* 0x0000004d0000720c */ /* 0x000fc40003fa4070 */
[C---:B------:R-:W-:Y:S02]  /*45a0*/  ISETP.GT.U32.AND P6, PT, R0.reuse, R79, PT ;  /* 0x0000004f0000720c */ /* 0x040fe40003fc4070 */
[----:B------:R-:W-:Y:S01]  /*45b0*/  ISETP.GT.U32.AND P0, PT, R0, R85, PT ;  /* 0x000000550000720c */ /* 0x000fe20003f04070 */
[--C-:B------:R-:W-:Y:S01]  /*45c0*/  @!P3 IMAD.IADD R67, R67, 0x1, -R0.reuse ;  /* 0x000000014343b824 */ /* 0x100fe200078e0a00 */
[----:B------:R-:W-:Y:S01]  /*45d0*/  ISETP.GE.AND P3, PT, R204, RZ, PT ;  /* 0x000000ffcc00720c */ /* 0x000fe20003f66270 */
[--C-:B------:R-:W-:Y:S01]  /*45e0*/  @!P4 IMAD.IADD R75, R75, 0x1, -R0.reuse ;  /* 0x000000014b4bc824 */ /* 0x100fe200078e0a00 */
[----:B------:R-:W-:Y:S01]  /*45f0*/  ISETP.GT.U32.AND P4, PT, R0, R87, PT ;  /* 0x000000570000720c */ /* 0x000fe20003f84070 */
[--C-:B------:R-:W-:Y:S01]  /*4600*/  @!P1 IMAD.IADD R81, R81, 0x1, -R0.reuse ;  /* 0x0000000151519824 */ /* 0x100fe200078e0a00 */
[----:B------:R-:W-:Y:S01]  /*4610*/  ISETP.GE.AND P1, PT, R200, RZ, PT ;  /* 0x000000ffc800720c */ /* 0x000fe20003f26270 */
[----:B------:R-:W-:Y:S01]  /*4620*/  @!P2 IMAD.IADD R83, R83, 0x1, -R0 ;  /* 0x000000015353a824 */ /* 0x000fe200078e0a00 */
[----:B------:R-:W-:-:S02]  /*4630*/  ISETP.GE.AND P2, PT, R198, RZ, PT ;  /* 0x000000ffc600720c */ /* 0x000fc40003f46270 */
[-C--:B------:R-:W-:Y:S01]  /*4640*/  @!P5 IADD3 R77, R77, -R0.reuse, RZ ;  /* 0x800000004d4dd210 */ /* 0x080fe20007ffe0ff */
[----:B------:R-:W-:Y:S01]  /*4650*/  @!P6 IMAD.IADD R79, R79, 0x1, -R0 ;  /* 0x000000014f4fe824 */ /* 0x000fe200078e0a00 */
[----:B------:R-:W-:Y:S02]  /*4660*/  ISETP.GE.AND P5, PT, R202, RZ, PT ;  /* 0x000000ffca00720c */ /* 0x000fe40003fa6270 */
[----:B------:R-:W-:Y:S02]  /*4670*/  @!P0 IADD3 R85, R85, -R0, RZ ;  /* 0x8000000055558210 */ /* 0x000fe40007ffe0ff */
[----:B------:R-:W-:Y:S02]  /*4680*/  ISETP.GE.AND P0, PT, R196, RZ, PT ;  /* 0x000000ffc400720c */ /* 0x000fe40003f06270 */
[----:B------:R-:W-:Y:S02]  /*4690*/  @!P3 IADD3 R67, -R67, RZ, RZ ;  /* 0x000000ff4343b210 */ /* 0x000fe40007ffe1ff */
[----:B------:R-:W-:-:S02]  /*46a0*/  ISETP.GT.U32.AND P3, PT, R0, R79, PT ;  /* 0x0000004f0000720c */ /* 0x000fc40003f64070 */
[----:B------:R-:W-:Y:S01]  /*46b0*/  ISETP.GT.U32.AND P6, PT, R0, R89, PT ;  /* 0x000000590000720c */ /* 0x000fe20003fc4070 */
[----:B------:R-:W-:Y:S01]  /*46c0*/  @!P4 IMAD.IADD R87, R87, 0x1, -R0 ;  /* 0x000000015757c824 */ /* 0x000fe200078e0a00 */
[----:B------:R-:W-:Y:S01]  /*46d0*/  ISETP.GE.AND P4, PT, R194, RZ, PT ;  /* 0x000000ffc200720c */ /* 0x000fe20003f86270 */
[----:B------:R-:W-:Y:S01]  /*46e0*/  @!P1 IMAD.MOV R71, RZ, RZ, -R71 ;  /* 0x000000ffff479224 */ /* 0x000fe200078e0a47 */
[C---:B------:R-:W-:Y:S01]  /*46f0*/  ISETP.GT.U32.AND P1, PT, R0.reuse, R83, PT ;  /* 0x000000530000720c */ /* 0x040fe20003f24070 */
[----:B------:R-:W-:Y:S01]  /*4700*/  @!P2 IMAD.MOV R73, RZ, RZ, -R73 ;  /* 0x000000ffff49a224 */ /* 0x000fe200078e0a49 */
[C---:B------:R-:W-:Y:S01]  /*4710*/  ISETP.GT.U32.AND P2, PT, R0.reuse, R85, PT ;  /* 0x000000550000720c */ /* 0x040fe20003f44070 */
[----:B------:R-:W-:Y:S01]  /*4720*/  @!P5 IMAD.MOV R69, RZ, RZ, -R69 ;  /* 0x000000ffff45d224 */ /* 0x000fe200078e0a45 */
[----:B------:R-:W-:Y:S02]  /*4730*/  @!P0 IADD3 R75, -R75, RZ, RZ ;  /* 0x000000ff4b4b8210 */ /* 0x000fe40007ffe1ff */
[----:B------:R-:W-:-:S02]  /*4740*/  ISETP.GT.U32.AND P5, PT, R0, R81, PT ;  /* 0x000000510000720c */ /* 0x000fc40003fa4070 */
[C---:B------:R-:W-:Y:S01]  /*4750*/  ISETP.GT.U32.AND P0, PT, R0.reuse, R87, PT ;  /* 0x000000570000720c */ /* 0x040fe20003f04070 */
[--C-:B------:R-:W-:Y:S01]  /*4760*/  @!P3 IMAD.IADD R79, R79, 0x1, -R0.reuse ;  /* 0x000000014f4fb824 */ /* 0x100fe200078e0a00 */
[C---:B------:R-:W-:Y:S01]  /*4770*/  ISETP.GT.U32.AND P3, PT, R0.reuse, R93, PT ;  /* 0x0000005d0000720c */ /* 0x040fe20003f64070 */
[--C-:B------:R-:W-:Y:S02]  /*4780*/  @!P6 IMAD.IADD R89, R89, 0x1, -R0.reuse ;  /* 0x000000015959e824 */ /* 0x100fe400078e0a00 */
[----:B------:R-:W-:Y:S01]  /*4790*/  @!P4 IMAD.MOV R77, RZ, RZ, -R77 ;  /* 0x000000ffff4dc224 */ /* 0x000fe200078e0a4d */
[C---:B------:R-:W-:Y:S02]  /*47a0*/  ISETP.GT.U32.AND P4, PT, R0.reuse, R91, PT ;  /* 0x0000005b0000720c */ /* 0x040fe40003f84070 */
[C---:B------:R-:W-:Y:S01]  /*47b0*/  ISETP.GT.U32.AND P6, PT, R0.reuse, R89, PT ;  /* 0x000000590000720c */ /* 0x040fe20003fc4070 */
[--C-:B------:R-:W-:Y:S01]  /*47c0*/  @!P2 IMAD.IADD R85, R85, 0x1, -R0.reuse ;  /* 0x000000015555a824 */ /* 0x100fe200078e0a00 */
[----:B------:R-:W-:Y:S01]  /*47d0*/  @!P1 IADD3 R83, R83, -R0, RZ ;  /* 0x8000000053539210 */ /* 0x000fe20007ffe0ff */
[--C-:B------:R-:W-:Y:S01]  /*47e0*/  @!P5 IMAD.IADD R81, R81, 0x1, -R0.reuse ;  /* 0x000000015151d824 */ /* 0x100fe200078e0a00 */
        /* <DEDUP_REMOVED lines=8> */
[-C--:B------:R-:W-:Y:S02]  /*4870*/  @!P4 IADD3 R91, R91, -R0.reuse, RZ ;  /* 0x800000005b5bc210 */ /* 0x080fe40007ffe0ff */
[----:B------:R-:W-:Y:S02]  /*4880*/  ISETP.GE.AND P4, PT, R190, RZ, PT ;  /* 0x000000ffbe00720c */ /* 0x000fe40003f86270 */
[----:B------:R-:W-:Y:S01]  /*4890*/  ISETP.GE.AND P6, PT, R192, RZ, PT ;  /* 0x000000ffc000720c */ /* 0x000fe20003fc6270 */
[--C-:B------:R-:W-:Y:S01]  /*48a0*/  @!P1 IMAD.IADD R97, R97, 0x1, -R0.reuse ;  /* 0x0000000161619824 */ /* 0x100fe200078e0a00 */
[----:B------:R-:W-:Y:S01]  /*48b0*/  @!P2 IADD3 R99, R99, -R0, RZ ;  /* 0x800000006363a210 */ /* 0x000fe20007ffe0ff */
[--C-:B------:R-:W-:Y:S01]  /*48c0*/  @!P5 IMAD.IADD R95, R95, 0x1, -R0.reuse ;  /* 0x000000015f5fd824 */ /* 0x100fe200078e0a00 */
[----:B------:R-:W-:Y:S01]  /*48d0*/  ISETP.GE.AND P1, PT, R184, RZ, PT ;  /* 0x000000ffb800720c */ /* 0x000fe20003f26270 */
[----:B------:R-:W-:Y:S01]  /*48e0*/  @!P0 IMAD.IADD R101, R101, 0x1, -R0 ;  /* 0x0000000165658824 */ /* 0x000fe200078e0a00 */
[----:B------:R-:W-:-:S02]  /*48f0*/  ISETP.GE.AND P2, PT, R182, RZ, PT ;  /* 0x000000ffb600720c */ /* 0x000fc40003f46270 */
[C---:B------:R-:W-:Y:S02]  /*4900*/  ISETP.GT.U32.AND P0, PT, R0.reuse, R91, PT ;  /* 0x0000005b0000720c */ /* 0x040fe40003f04070 */
[----:B------:R-:W-:Y:S02]  /*4910*/  @!P3 IADD3 R83, -R83, RZ, RZ ;  /* 0x000000ff5353b210 */ /* 0x000fe40007ffe1ff */
[----:B------:R-:W-:Y:S01]  /*4920*/  ISETP.GT.U32.AND P3, PT, R0, R95, PT ;  /* 0x0000005f0000720c */ /* 0x000fe20003f64070 */
[----:B------:R-:W-:Y:S01]  /*4930*/  @!P4 IMAD.MOV R81, RZ, RZ, -R81 ;  /* 0x000000ffff51c224 */ /* 0x000fe200078e0a51 */
[----:B------:R-:W-:Y:S01]  /*4940*/  ISETP.GE.AND P5, PT, R186, RZ, PT ;  /* 0x000000ffba00720c */ /* 0x000fe20003fa6270 */
[----:B------:R-:W-:Y:S01]  /*4950*/  @!P6 IMAD.MOV R79, RZ, RZ, -R79 ;  /* 0x000000ffff4fe224 */ /* 0x000fe200078e0a4f */
[C---:B------:R-:W-:Y:S02]  /*4960*/  ISETP.GT.U32.AND P4, PT, R0.reuse, R93, PT ;  /* 0x0000005d0000720c */ /* 0x040fe40003f84070 */
[C---:B------:R-:W-:Y:S01]  /*4970*/  ISETP.GT.U32.AND P6, PT, R0.reuse, R97, PT ;  /* 0x000000610000720c */ /* 0x040fe20003fc4070 */
[----:B------:R-:W-:Y:S01]  /*4980*/  @!P1 IMAD.MOV R87, RZ, RZ, -R87 ;  /* 0x000000ffff579224 */ /* 0x000fe200078e0a57 */
[C---:B------:R-:W-:Y:S01]  /*4990*/  ISETP.GT.U32.AND P1, PT, R0.reuse, R99, PT ;  /* 0x000000630000720c */ /* 0x040fe20003f24070 */
[----:B------:R-:W-:Y:S01]  /*49a0*/  @!P2 IMAD.MOV R89, RZ, RZ, -R89 ;  /* 0x000000ffff59a224 */ /* 0x000fe200078e0a59 */
[----:B------:R-:W-:-:S02]  /*49b0*/  ISETP.GT.U32.AND P2, PT, R0, R103, PT ;  /* 0x000000670000720c */ /* 0x000fc40003f44070 */
[-C--:B------:R-:W-:Y:S02]  /*49c0*/  @!P0 IADD3 R91, R91, -R0.reuse, RZ ;  /* 0x800000005b5b8210 */ /* 0x080fe40007ffe0ff */
[C---:B------:R-:W-:Y:S01]  /*49d0*/  ISETP.GT.U32.AND P0, PT, R0.reuse, R105, PT ;  /* 0x000000690000720c */ /* 0x040fe20003f04070 */
[--C-:B------:R-:W-:Y:S01]  /*49e0*/  @!P3 IMAD.IADD R95, R95, 0x1, -R0.reuse ;  /* 0x000000015f5fb824 */ /* 0x100fe200078e0a00 */
[C---:B------:R-:W-:Y:S01]  /*49f0*/  ISETP.GT.U32.AND P3, PT, R0.reuse, R109, PT ;  /* 0x0000006d0000720c */ /* 0x040fe20003f64070 */
[----:B------:R-:W-:Y:S01]  /*4a00*/  @!P5 IMAD.MOV R85, RZ, RZ, -R85 ;  /* 0x000000ffff55d224 */ /* 0x000fe200078e0a55 */
[C---:B------:R-:W-:Y:S01]  /*4a10*/  ISETP.GT.U32.AND P5, PT, R0.reuse, R101, PT ;  /* 0x000000650000720c */ /* 0x040fe20003fa4070 */
[--C-:B------:R-:W-:Y:S01]  /*4a20*/  @!P4 IMAD.IADD R93, R93, 0x1, -R0.reuse ;  /* 0x000000015d5dc824 */ /* 0x100fe200078e0a00 */
[C---:B------:R-:W-:Y:S01]  /*4a30*/  ISETP.GT.U32.AND P4, PT, R0.reuse, R107, PT ;  /* 0x0000006b0000720c */ /* 0x040fe20003f84070 */
[--C-:B------:R-:W-:Y:S01]  /*4a40*/  @!P6 IMAD.IADD R97, R97, 0x1, -R0.reuse ;  /* 0x000000016161e824 */ /* 0x100fe200078e0a00 */
[----:B------:R-:W-:Y:S01]  /*4a50*/  ISETP.GT.U32.AND P6, PT, R0, R111, PT ;  /* 0x0000006f0000720c */ /* 0x000fe20003fc4070 */
[----:B------:R-:W-:Y:S01]  /*4a60*/  @!P2 IMAD.IADD R103, R103, 0x1, -R0 ;  /* 0x000000016767a824 */ /* 0x000fe200078e0a00 */
[----:B------:R-:W-:-:S02]  /*4a70*/  @!P1 IADD3 R99, R99, -R0, RZ ;  /* 0x8000000063639210 */ /* 0x000fc40007ffe0ff */
[----:B------:R-:W-:Y:S01]  /*4a80*/  ISETP.GT.U32.AND P1, PT, R0, R113, PT ;  /* 0x000000710000720c */ /* 0x000fe20003f24070 */
[--C-:B------:R-:W-:Y:S01]  /*4a90*/  @!P0 IMAD.IADD R105, R105, 0x1, -R0.reuse ;  /* 0x0000000169698824 */ /* 0x100fe200078e0a00 */
[----:B------:R-:W-:Y:S02]  /*4aa0*/  ISETP.GE.AND P2, PT, R178, RZ, PT ;  /* 0x000000ffb200720c */ /* 0x000fe40003f46270 */
[----:B------:R-:W-:Y:S01]  /*4ab0*/  ISETP.GE.AND P0, PT, R176, RZ, PT ;  /* 0x000000ffb000720c */ /* 0x000fe20003f06270 */
[--C-:B------:R-:W-:Y:S01]  /*4ac0*/  @!P3 IMAD.IADD R109, R109, 0x1, -R0.reuse ;  /* 0x000000016d6db824 */ /* 0x100fe200078e0a00 */
[----:B------:R-:W-:Y:S01]  /*4ad0*/  ISETP.GE.AND P3, PT, R172, RZ, PT ;  /* 0x000000ffac00720c */ /* 0x000fe20003f66270 */
[--C-:B------:R-:W-:Y:S01]  /*4ae0*/  @!P5 IMAD.IADD R101, R101, 0x1, -R0.reuse ;  /* 0x000000016565d824 */ /* 0x100fe200078e0a00 */
[----:B------:R-:W-:Y:S01]  /*4af0*/  @!P4 IADD3 R107, R107, -R0, RZ ;  /* 0x800000006b6bc210 */ /* 0x000fe20007ffe0ff */
[----:B------:R-:W-:Y:S01]  /*4b00*/  @!P6 IMAD.IADD R111, R111, 0x1, -R0 ;  /* 0x000000016f6fe824 */ /* 0x000fe200078e0a00 */
[----:B------:R-:W-:-:S02]  /*4b10*/  ISETP.GE.AND P5, PT, R180, RZ, PT ;  /* 0x000000ffb400720c */ /* 0x000fc40003fa6270 */
[----:B------:R-:W-:Y:S02]  /*4b20*/  ISETP.GE.AND P4, PT, R174, RZ, PT ;  /* 0x000000ffae00720c */ /* 0x000fe40003f86270 */
[----:B------:R-:W-:Y:S01]  /*4b30*/  ISETP.GE.AND P6, PT, R170, RZ, PT ;  /* 0x000000ffaa00720c */ /* 0x000fe20003fc6270 */
[----:B------:R-:W-:Y:S01]  /*4b40*/  @!P1 IMAD.IADD R113, R113, 0x1, -R0 ;  /* 0x0000000171719824 */ /* 0x000fe200078e0a00 */
[C---:B------:R-:W-:Y:S01]  /*4b50*/  ISETP.GT.U32.AND P1, PT, R0.reuse, R103, PT ;  /* 0x000000670000720c */ /* 0x040fe20003f24070 */
[----:B------:R-:W-:Y:S01]  /*4b60*/  @!P2 IMAD.MOV R93, RZ, RZ, -R93 ;  /* 0x000000ffff5da224 */ /* 0x000fe200078e0a5d */
[C---:B------:R-:W-:Y:S01]  /*4b70*/  ISETP.GT.U32.AND P2, PT, R0.reuse, R105, PT ;  /* 0x000000690000720c */ /* 0x040fe20003f44070 */
[----:B------:R-:W-:Y:S01]  /*4b80*/  @!P0 IMAD.MOV R95, RZ, RZ, -R95 ;  /* 0x000000ffff5f8224 */ /* 0x000fe200078e0a5f */
[----:B------:R-:W-:Y:S02]  /*4b90*/  ISETP.GT.U32.AND P0, PT, R0, R107, PT ;  /* 0x0000006b0000720c */ /* 0x000fe40003f04070 */
[----:B------:R-:W-:-:S02]  /*4ba0*/  @!P3 IADD3 R99, -R99, RZ, RZ ;  /* 0x000000ff6363b210 */ /* 0x000fc40007ffe1ff */
[C---:B------:R-:W-:Y:S01]  /*4bb0*/  ISETP.GT.U32.AND P3, PT, R0.reuse, R111, PT ;  /* 0x0000006f0000720c */ /* 0x040fe20003f64070 */
[----:B------:R-:W-:Y:S01]  /*4bc0*/  @!P4 IMAD.MOV R97, RZ, RZ, -R97 ;  /* 0x000000ffff61c224 */ /* 0x000fe200078e0a61 */
[----:B------:R-:W-:Y:S01]  /*4bd0*/  @!P5 IADD3 R91, -R91, RZ, RZ ;  /* 0x000000ff5b5bd210 */ /* 0x000fe20007ffe1ff */
[----:B------:R-:W-:Y:S01]  /*4be0*/  @!P6 IMAD.MOV R101, RZ, RZ, -R101 ;  /* 0x000000ffff65e224 */ /* 0x000fe200078e0a65 */
[C---:B------:R-:W-:Y:S02]  /*4bf0*/  ISETP.GT.U32.AND P4, PT, R0.reuse, R109, PT ;  /* 0x0000006d0000720c */ /* 0x040fe40003f84070 */
[C---:B------:R-:W-:Y:S02]  /*4c00*/  ISETP.GT.U32.AND P5, PT, R0.reuse, R113, PT ;  /* 0x000000710000720c */ /* 0x040fe40003fa4070 */
[----:B------:R-:W-:Y:S01]  /*4c10*/  ISETP.GT.U32.AND P6, PT, R0, R115, PT ;  /* 0x000000730000720c */ /* 0x000fe20003fc4070 */
[--C-:B------:R-:W-:Y:S01]  /*4c20*/  @!P1 IMAD.IADD R103, R103, 0x1, -R0.reuse ;  /* 0x0000000167679824 */ /* 0x100fe200078e0a00 */
[----:B------:R-:W-:Y:S01]  /*4c30*/  ISETP.GE.AND P1, PT, R168, RZ, PT ;  /* 0x000000ffa800720c */ /* 0x000fe20003f26270 */
[----:B------:R-:W-:Y:S01]  /*4c40*/  @!P2 IMAD.IADD R105, R105, 0x1, -R0 ;  /* 0x000000016969a824 */ /* 0x000fe200078e0a00 */
[----:B------:R-:W-:-:S02]  /*4c50*/  ISETP.GT.U32.AND P2, PT, R0, R117, PT ;  /* 0x000000750000720c */ /* 0x000fc40003f44070 */
[-C--:B------:R-:W-:Y:S02]  /*4c60*/  @!P0 IADD3 R107, R107, -R0.reuse, RZ ;  /* 0x800000006b6b8210 */ /* 0x080fe40007ffe0ff */
[C---:B------:R-:W-:Y:S01]  /*4c70*/  ISETP.GT.U32.AND P0, PT, R0.reuse, R119, PT ;  /* 0x000000770000720c */ /* 0x040fe20003f04070 */
[--C-:B------:R-:W-:Y:S01]  /*4c80*/  @!P3 IMAD.IADD R111, R111, 0x1, -R0.reuse ;  /* 0x000000016f6fb824 */ /* 0x100fe200078e0a00 */
[C---:B------:R-:W-:Y:S01]  /*4c90*/  ISETP.GT.U32.AND P3, PT, R0.reuse, R123, PT ;  /* 0x0000007b0000720c */ /* 0x040fe20003f64070 */
[--C-:B------:R-:W-:Y:S01]  /*4ca0*/  @!P4 IMAD.IADD R109, R109, 0x1, -R0.reuse ;  /* 0x000000016d6dc824 */ /* 0x100fe200078e0a00 */
[----:B------:R-:W-:Y:S01]  /*4cb0*/  ISETP.GT.U32.AND P4, PT, R0, R121, PT ;  /* 0x000000790000720c */ /* 0x000fe20003f84070 */
[--C-:B------:R-:W-:Y:S01]  /*4cc0*/  @!P5 IMAD.IADD R113, R113, 0x1, -R0.reuse ;  /* 0x000000017171d824 */ /* 0x100fe200078e0a00 */
[----:B------:R-:W-:Y:S02]  /*4cd0*/  ISETP.GE.AND P5, PT, R166, RZ, PT ;  /* 0x000000ffa600720c */ /* 0x000fe40003fa6270 */
[----:B------:R-:W-:Y:S01]  /*4ce0*/  @!P6 IADD3 R115, R115, -R0, RZ ;  /* 0x800000007373e210 */ /* 0x000fe20007ffe0ff */
[--C-:B------:R-:W-:Y:S01]  /*4cf0*/  @!P2 IMAD.IADD R117, R117, 0x1, -R0.reuse ;  /* 0x000000017575a824 */ /* 0x100fe200078e0a00 */
[----:B------:R-:W-:Y:S01]  /*4d00*/  ISETP.GE.AND P2, PT, R164, RZ, PT ;  /* 0x000000ffa400720c */ /* 0x000fe20003f46270 */
[----:B------:R-:W-:Y:S01]  /*4d10*/  @!P1 IMAD.MOV R103, RZ, RZ, -R103 ;  /* 0x000000ffff679224 */ /* 0x000fe200078e0a67 */
[----:B------:R-:W-:Y:S01]  /*4d20*/  ISETP.GT.U32.AND P1, PT, R0, R115, PT ;  /* 0x000000730000720c */ /* 0x000fe20003f24070 */
[----:B------:R-:W-:Y:S01]  /*4d30*/  @!P0 IMAD.IADD R119, R119, 0x1, -R0 ;  /* 0x0000000177778824 */ /* 0x000fe200078e0a00 */
[----:B------:R-:W-:-:S02]  /*4d40*/  ISETP.GE.AND P0, PT, R162, RZ, PT ;  /* 0x000000ffa200720c */ /* 0x000fc40003f06270 */
[----:B------:R-:W-:Y:S02]  /*4d50*/  @!P3 IADD3 R123, R123, -R0, RZ ;  /* 0x800000007b7bb210 */ /* 0x000fe40007ffe0ff */
[----:B------:R-:W-:Y:S02]  /*4d60*/  ISETP.GE.AND P3, PT, R158, RZ, PT ;  /* 0x000000ff9e00720c */ /* 0x000fe40003f66270 */
[----:B------:R-:W-:Y:S01]  /*4d70*/  ISETP.GT.U32.AND P6, PT, R0, R125, PT ;  /* 0x0000007d0000720c */ /* 0x000fe20003fc4070 */
[--C-:B------:R-:W-:Y:S01]  /*4d80*/  @!P4 IMAD.IADD R121, R121, 0x1, -R0.reuse ;  /* 0x000000017979c824 */ /* 0x100fe200078e0a00 */
[----:B------:R-:W-:Y:S02]  /*4d90*/  @!P5 IADD3 R105, -R105, RZ, RZ ;  /* 0x000000ff6969d210 */ /* 0x000fe40007ffe1ff */
[----:B------:R-:W-:Y:S02]  /*4da0*/  ISETP.GE.AND P4, PT, R160, RZ, PT ;  /* 0x000000ffa000720c */ /* 0x000fe40003f86270 */
[C---:B------:R-:W-:Y:S01]  /*4db0*/  ISETP.GT.U32.AND P5, PT, R0.reuse, R117, PT ;  /* 0x000000750000720c */ /* 0x040fe20003fa4070 */
[----:B------:R-:W-:Y:S01]  /*4dc0*/  @!P2 IMAD.MOV R107, RZ, RZ, -R107 ;  /* 0x000000ffff6ba224 */ /* 0x000fe200078e0a6b */
[C---:B------:R-:W-:Y:S01]  /*4dd0*/  ISETP.GT.U32.AND P2, PT, R0.reuse, R119, PT ;  /* 0x000000770000720c */ /* 0x040fe20003f44070 */
[--C-:B------:R-:W-:Y:S01]  /*4de0*/  @!P1 IMAD.IADD R115, R115, 0x1, -R0.reuse ;  /* 0x0000000173739824 */ /* 0x100fe200078e0a00 */
[C---:B------:R-:W-:Y:S01]  /*4df0*/  ISETP.GT.U32.AND P1, PT, R0.reuse, R129, PT ;  /* 0x000000810000720c */ /* 0x040fe20003f24070 */
        /* <DEDUP_REMOVED lines=8> */
[C---:B------:R-:W-:Y:S02]  /*4e80*/  ISETP.GT.U32.AND P6, PT, R0.reuse, R125, PT ;  /* 0x0000007d0000720c */ /* 0x040fe40003fc4070 */
[C---:B------:R-:W-:Y:S01]  /*4e90*/  ISETP.GT.U32.AND P5, PT, R0.reuse, R131, PT ;  /* 0x000000830000720c */ /* 0x040fe20003fa4070 */
[----:B------:R-:W-:Y:S01]  /*4ea0*/  @!P2 IMAD.IADD R119, R119, 0x1, -R0 ;  /* 0x000000017777a824 */ /* 0x000fe200078e0a00 */
[----:B------:R-:W-:Y:S02]  /*4eb0*/  @!P1 IADD3 R129, R129, -R0, RZ ;  /* 0x8000000081819210 */ /* 0x000fe40007ffe0ff */
[----:B------:R-:W-:-:S02]  /*4ec0*/  ISETP.GT.U32.AND P2, PT, R0, R133, PT ;  /* 0x000000850000720c */ /* 0x000fc40003f44070 */
[----:B------:R-:W-:Y:S02]  /*4ed0*/  @!P0 IADD3 R121, R121, -R0, RZ ;  /* 0x8000000079798210 */ /* 0x000fe40007ffe0ff */
[----:B------:R-:W-:Y:S02]  /*4ee0*/  ISETP.GE.AND P1, PT, R152, RZ, PT ;  /* 0x000000ff9800720c */ /* 0x000fe40003f26270 */
[----:B------:R-:W-:Y:S01]  /*4ef0*/  ISETP.GT.U32.AND P0, PT, R0, R135, PT ;  /* 0x000000870000720c */ /* 0x000fe20003f04070 */
[--C-:B------:R-:W-:Y:S01]  /*4f00*/  @!P3 IMAD.IADD R127, R127, 0x1, -R0.reuse ;  /* 0x000000017f7fb824 */ /* 0x100fe200078e0a00 */
[----:B------:R-:W-:Y:S01]  /*4f10*/  ISETP.GE.AND P3, PT, R154, RZ, PT ;  /* 0x000000ff9a00720c */ /* 0x000fe20003f66270 */
[--C-:B------:R-:W-:Y:S01]  /*4f20*/  @!P4 IMAD.IADD R123, R123, 0x1, -R0.reuse ;  /* 0x000000017b7bc824 */ /* 0x100fe200078e0a00 */
[----:B------:R-:W-:Y:S01]  /*4f30*/  ISETP.GT.U32.AND P4, PT, R0, R137, PT ;  /* 0x000000890000720c */ /* 0x000fe20003f84070 */
[--C-:B------:R-:W-:Y:S01]  /*4f40*/  @!P6 IMAD.IADD R125, R125, 0x1, -R0.reuse ;  /* 0x000000017d7de824 */ /* 0x100fe200078e0a00 */
[----:B------:R-:W-:Y:S01]  /*4f50*/  ISETP.GE.AND P6, PT, R156, RZ, PT ;  /* 0x000000ff9c00720c */ /* 0x000fe20003fc6270 */
[----:B------:R-:W-:-:S02]  /*4f60*/  @!P5 IMAD.IADD R131, R131, 0x1, -R0 ;  /* 0x000000018383d824 */ /* 0x000fc400078e0a00 */
[--C-:B------:R-:W-:Y:S01]  /*4f70*/  @!P2 IMAD.IADD R133, R133, 0x1, -R0.reuse ;  /* 0x000000018585a824 */ /* 0x100fe200078e0a00 */
[----:B------:R-:W-:Y:S01]  /*4f80*/  ISETP.GE.AND P2, PT, R148, RZ, PT ;  /* 0x000000ff9400720c */ /* 0x000fe20003f46270 */
[----:B------:R-:W-:Y:S01]  /*4f90*/  @!P1 IMAD.MOV R119, RZ, RZ, -R119 ;  /* 0x000000ffff779224 */ /* 0x000fe200078e0a77 */
[----:B------:R-:W-:Y:S01]  /*4fa0*/  ISETP.GT.U32.AND P1, PT, R0, R131, PT ;  /* 0x000000830000720c */ /* 0x000fe20003f24070 */
[----:B------:R-:W-:Y:S01]  /*4fb0*/  @!P0 IMAD.IADD R135, R135, 0x1, -R0 ;  /* 0x0000000187878824 */ /* 0x000fe200078e0a00 */
[----:B------:R-:W-:Y:S01]  /*4fc0*/  ISETP.GE.AND P0, PT, R146, RZ, PT ;  /* 0x000000ff9200720c */ /* 0x000fe20003f06270 */
[----:B------:R-:W-:Y:S01]  /*4fd0*/  @!P3 IMAD.MOV R117, RZ, RZ, -R117 ;  /* 0x000000ffff75b224 */ /* 0x000fe200078e0a75 */
[C---:B------:R-:W-:Y:S02]  /*4fe0*/  ISETP.GT.U32.AND P3, PT, R0.reuse, R129, PT ;  /* 0x000000810000720c */ /* 0x040fe40003f64070 */
[----:B------:R-:W-:Y:S01]  /*4ff0*/  @!P4 IADD3 R137, R137, -R0, RZ ;  /* 0x800000008989c210 */ /* 0x000fe20007ffe0ff */
[----:B------:R-:W-:Y:S01]  /*5000*/  @!P6 IMAD.MOV R115, RZ, RZ, -R115 ;  /* 0x000000ffff73e224 */ /* 0x000fe200078e0a73 */
[----:B------:R-:W-:-:S02]  /*5010*/  ISETP.GT.U32.AND P4, PT, R0, R127, PT ;  /* 0x0000007f0000720c */ /* 0x000fc40003f84070 */
[----:B------:R-:W-:Y:S02]  /*5020*/  ISETP.GT.U32.AND P6, PT, R0, R133, PT ;  /* 0x000000850000720c */ /* 0x000fe40003fc4070 */
[----:B------:R-:W-:Y:S01]  /*5030*/  ISETP.GE.AND P5, PT, R150, RZ, PT ;  /* 0x000000ff9600720c */ /* 0x000fe20003fa6270 */
[----:B------:R-:W-:Y:S01]  /*5040*/  @!P2 IMAD.MOV R123, RZ, RZ, -R123 ;  /* 0x000000ffff7ba224 */ /* 0x000fe200078e0a7b */
[C---:B------:R-:W-:Y:S01]  /*5050*/  ISETP.GT.U32.AND P2, PT, R0.reuse, R135, PT ;  /* 0x000000870000720c */ /* 0x040fe20003f44070 */
[----:B------:R-:W-:Y:S01]  /*5060*/  @!P1 IMAD.IADD R131, R131, 0x1, -R0 ;  /* 0x0000000183839824 */ /* 0x000fe200078e0a00 */
[C---:B------:R-:W-:Y:S01]  /*5070*/  ISETP.GT.U32.AND P1, PT, R0.reuse, R145, PT ;  /* 0x000000910000720c */ /* 0x040fe20003f24070 */
[----:B------:R-:W-:Y:S01]  /*5080*/  @!P0 IMAD.MOV R125, RZ, RZ, -R125 ;  /* 0x000000ffff7d8224 */ /* 0x000fe200078e0a7d */
[----:B------:R-:W-:Y:S02]  /*5090*/  ISETP.GT.U32.AND P0, PT, R0, R139, PT ;  /* 0x0000008b0000720c */ /* 0x000fe40003f04070 */
[----:B------:R-:W-:-:S02]  /*50a0*/  @!P3 IADD3 R129, R129, -R0, RZ ;  /* 0x800000008181b210 */ /* 0x000fc40007ffe0ff */
[C---:B------:R-:W-:Y:S01]  /*50b0*/  ISETP.GT.U32.AND P3, PT, R0.reuse, R143, PT ;  /* 0x0000008f0000720c */ /* 0x040fe20003f64070 */
[--C-:B------:R-:W-:Y:S01]  /*50c0*/  @!P4 IMAD.IADD R127, R127, 0x1, -R0.reuse ;  /* 0x000000017f7fc824 */ /* 0x100fe200078e0a00 */
[C---:B------:R-:W-:Y:S01]  /*50d0*/  ISETP.GT.U32.AND P4, PT, R0.reuse, R141, PT ;  /* 0x0000008d0000720c */ /* 0x040fe20003f84070 */
[--C-:B------:R-:W-:Y:S01]  /*50e0*/  @!P6 IMAD.IADD R133, R133, 0x1, -R0.reuse ;  /* 0x000000018585e824 */ /* 0x100fe200078e0a00 */
[----:B------:R-:W-:Y:S02]  /*50f0*/  @!P5 IADD3 R121, -R121, RZ, RZ ;  /* 0x000000ff7979d210 */ /* 0x000fe40007ffe1ff */
[C---:B------:R-:W-:Y:S02]  /*5100*/  ISETP.GT.U32.AND P6, PT, R0.reuse, R147, PT ;  /* 0x000000930000720c */ /* 0x040fe40003fc4070 */
[C---:B------:R-:W-:Y:S01]  /*5110*/  ISETP.GT.U32.AND P5, PT, R0.reuse, R137, PT ;  /* 0x000000890000720c */ /* 0x040fe20003fa4070 */
[--C-:B------:R-:W-:Y:S01]  /*5120*/  @!P2 IMAD.IADD R135, R135, 0x1, -R0.reuse ;  /* 0x000000018787a824 */ /* 0x100fe200078e0a00 */
[----:B------:R-:W-:Y:S01]  /*5130*/  @!P1 IADD3 R145, R145, -R0, RZ ;  /* 0x8000000091919210 */ /* 0x000fe20007ffe0ff */
[----:B------:R-:W-:Y:S01]  /*5140*/  @!P0 IMAD.IADD R139, R139, 0x1, -R0 ;  /* 0x000000018b8b8824 */ /* 0x000fe200078e0a00 */
[----:B------:R-:W-:-:S02]  /*5150*/  ISETP.GT.U32.AND P2, PT, R0, R149, PT ;  /* 0x000000950000720c */ /* 0x000fc40003f44070 */
[----:B------:R-:W-:Y:S02]  /*5160*/  ISETP.GE.AND P1, PT, R136, RZ, PT ;  /* 0x000000ff8800720c */ /* 0x000fe40003f26270 */
[----:B------:R-:W-:Y:S01]  /*5170*/  ISETP.GE.AND P0, PT, R142, RZ, PT ;  /* 0x000000ff8e00720c */ /* 0x000fe20003f06270 */
[--C-:B------:R-:W-:Y:S01]  /*5180*/  @!P3 IMAD.IADD R143, R143, 0x1, -R0.reuse ;  /* 0x000000018f8fb824 */ /* 0x100fe200078e0a00 */
[----:B------:R-:W-:Y:S01]  /*5190*/  ISETP.GE.AND P3, PT, R138, RZ, PT ;  /* 0x000000ff8a00720c */ /* 0x000fe20003f66270 */
[--C-:B------:R-:W-:Y:S01]  /*51a0*/  @!P4 IMAD.IADD R141, R141, 0x1, -R0.reuse ;  /* 0x000000018d8dc824 */ /* 0x100fe200078e0a00 */
[----:B------:R-:W-:Y:S01]  /*51b0*/  ISETP.GE.AND P4, PT, R140, RZ, PT ;  /* 0x000000ff8c00720c */ /* 0x000fe20003f86270 */
[----:B------:R-:W-:Y:S01]  /*51c0*/  @!P6 IMAD.IADD R147, R147, 0x1, -R0 ;  /* 0x000000019393e824 */ /* 0x000fe200078e0a00 */
[----:B------:R-:W-:Y:S02]  /*51d0*/  @!P5 IADD3 R137, R137, -R0, RZ ;  /* 0x800000008989d210 */ /* 0x000fe40007ffe0ff */
[----:B------:R-:W-:-:S02]  /*51e0*/  ISETP.GE.AND P6, PT, R134, RZ, PT ;  /* 0x000000ff8600720c */ /* 0x000fc40003fc6270 */
[----:B------:R-:W-:Y:S01]  /*51f0*/  ISETP.GE.AND P5, PT, R144, RZ, PT ;  /* 0x000000ff9000720c */ /* 0x000fe20003fa6270 */
[----:B------:R-:W-:Y:S01]  /*5200*/  @!P2 IMAD.IADD R149, R149, 0x1, -R0 ;  /* 0x000000019595a824 */ /* 0x000fe200078e0a00 */
[C---:B------:R-:W-:Y:S01]  /*5210*/  ISETP.GT.U32.AND P2, PT, R0.reuse, R139, PT ;  /* 0x0000008b0000720c */ /* 0x040fe20003f44070 */
[----:B------:R-:W-:Y:S01]  /*5220*/  @!P1 IMAD.MOV R135, RZ, RZ, -R135 ;  /* 0x000000ffff879224 */ /* 0x000fe200078e0a87 */
[----:B------:R-:W-:Y:S02]  /*5230*/  @!P0 IADD3 R129, -R129, RZ, RZ ;  /* 0x000000ff81818210 */ /* 0x000fe40007ffe1ff */
[C---:B------:R-:W-:Y:S02]  /*5240*/  ISETP.GT.U32.AND P1, PT, R0.reuse, R147, PT ;  /* 0x000000930000720c */ /* 0x040fe40003f24070 */
[C---:B------:R-:W-:Y:S01]  /*5250*/  ISETP.GT.U32.AND P0, PT, R0.reuse, R141, PT ;  /* 0x0000008d0000720c */ /* 0x040fe20003f04070 */
[----:B------:R-:W-:Y:S01]  /*5260*/  @!P3 IMAD.MOV R133, RZ, RZ, -R133 ;  /* 0x000000ffff85b224 */ /* 0x000fe200078e0a85 */
[C---:B------:R-:W-:Y:S01]  /*5270*/  ISETP.GT.U32.AND P3, PT, R0.reuse, R145, PT ;  /* 0x000000910000720c */ /* 0x040fe20003f64070 */
[----:B------:R-:W-:Y:S01]  /*5280*/  @!P4 IMAD.MOV R131, RZ, RZ, -R131 ;  /* 0x000000ffff83c224 */ /* 0x000fe200078e0a83 */
[----:B------:R-:W-:Y:S01]  /*5290*/  @!P6 IADD3 R137, -R137, RZ, RZ ;  /* 0x000000ff8989e210 */ /* 0x000fe20007ffe1ff */
[----:B------:R-:W-:Y:S01]  /*52a0*/  @!P5 IMAD.MOV R127, RZ, RZ, -R127 ;  /* 0x000000ffff7fd224 */ /* 0x000fe200078e0a7f */
[----:B------:R-:W-:-:S02]  /*52b0*/  ISETP.GT.U32.AND P4, PT, R0, R143, PT ;  /* 0x0000008f0000720c */ /* 0x000fc40003f84070 */
[C---:B------:R-:W-:Y:S02]  /*52c0*/  ISETP.GT.U32.AND P6, PT, R0.reuse, R151, PT ;  /* 0x000000970000720c */ /* 0x040fe40003fc4070 */
[----:B------:R-:W-:Y:S01]  /*52d0*/  ISETP.GT.U32.AND P5, PT, R0, R149, PT ;  /* 0x000000950000720c */ /* 0x000fe20003fa4070 */
[--C-:B------:R-:W-:Y:S01]  /*52e0*/  @!P2 IMAD.IADD R139, R139, 0x1, -R0.reuse ;  /* 0x000000018b8ba824 */ /* 0x100fe200078e0a00 */
[----:B------:R-:W-:Y:S01]  /*52f0*/  ISETP.GE.AND P2, PT, R132, RZ, PT ;  /* 0x000000ff8400720c */ /* 0x000fe20003f46270 */
[--C-:B------:R-:W-:Y:S01]  /*5300*/  @!P1 IMAD.IADD R147, R147, 0x1, -R0.reuse ;  /* 0x0000000193939824 */ /* 0x100fe200078e0a00 */
[C---:B------:R-:W-:Y:S01]  /*5310*/  ISETP.GT.U32.AND P1, PT, R0.reuse, R159, PT ;  /* 0x0000009f0000720c */ /* 0x040fe20003f24070 */
[----:B------:R-:W-:Y:S01]  /*5320*/  @!P0 IMAD.IADD R141, R141, 0x1, -R0 ;  /* 0x000000018d8d8824 */ /* 0x000fe200078e0a00 */
[----:B------:R-:W-:Y:S02]  /*5330*/  ISETP.GT.U32.AND P0, PT, R0, R153, PT ;  /* 0x000000990000720c */ /* 0x000fe40003f04070 */
[----:B------:R-:W-:-:S02]  /*5340*/  @!P3 IADD3 R145, R145, -R0, RZ ;  /* 0x800000009191b210 */ /* 0x000fc40007ffe0ff */
[C---:B------:R-:W-:Y:S01]  /*5350*/  ISETP.GT.U32.AND P3, PT, R0.reuse, R157, PT ;  /* 0x0000009d0000720c */ /* 0x040fe20003f64070 */
[--C-:B------:R-:W-:Y:S01]  /*5360*/  @!P4 IMAD.IADD R143, R143, 0x1, -R0.reuse ;  /* 0x000000018f8fc824 */ /* 0x100fe200078e0a00 */
[----:B------:R-:W-:Y:S01]  /*5370*/  ISETP.GT.U32.AND P4, PT, R0, R155, PT ;  /* 0x0000009b0000720c */ /* 0x000fe20003f84070 */
[--C-:B------:R-:W-:Y:S02]  /*5380*/  @!P6 IMAD.IADD R151, R151, 0x1, -R0.reuse ;  /* 0x000000019797e824 */ /* 0x100fe400078e0a00 */
[--C-:B------:R-:W-:Y:S01]  /*5390*/  @!P5 IMAD.IADD R149, R149, 0x1, -R0.reuse ;  /* 0x000000019595d824 */ /* 0x100fe200078e0a00 */
[----:B------:R-:W-:Y:S01]  /*53a0*/  ISETP.GE.AND P5, PT, R130, RZ, PT ;  /* 0x000000ff8200720c */ /* 0x000fe20003fa6270 */
[----:B------:R-:W-:Y:S01]  /*53b0*/  @!P1 IMAD.IADD R159, R159, 0x1, -R0 ;  /* 0x000000019f9f9824 */ /* 0x000fe200078e0a00 */
[----:B------:R-:W-:Y:S01]  /*53c0*/  ISETP.GE.AND P1, PT, R122, RZ, PT ;  /* 0x000000ff7a00720c */ /* 0x000fe20003f26270 */
[----:B------:R-:W-:Y:S01]  /*53d0*/  @!P2 IMAD.MOV R139, RZ, RZ, -R139 ;  /* 0x000000ffff8ba224 */ /* 0x000fe200078e0a8b */
[----:B------:R-:W-:-:S02]  /*53e0*/  @!P0 IADD3 R153, R153, -R0, RZ ;  /* 0x8000000099998210 */ /* 0x000fc40007ffe0ff */
[----:B------:R-:W-:Y:S02]  /*53f0*/  ISETP.GT.U32.AND P2, PT, R0, R151, PT ;  /* 0x000000970000720c */ /* 0x000fe40003f44070 */
[----:B------:R-:W-:Y:S01]  /*5400*/  ISETP.GE.AND P0, PT, R128, RZ, PT ;  /* 0x000000ff8000720c */ /* 0x000fe20003f06270 */
[--C-:B------:R-:W-:Y:S01]  /*5410*/  @!P3 IMAD.IADD R157, R157, 0x1, -R0.reuse ;  /* 0x000000019d9db824 */ /* 0x100fe200078e0a00 */
[----:B------:R-:W-:Y:S02]  /*5420*/  ISETP.GE.AND P3, PT, R124, RZ, PT ;  /* 0x000000ff7c00720c */ /* 0x000fe40003f66270 */
[----:B------:R-:W-:Y:S01]  /*5430*/  ISETP.GT.U32.AND P6, PT, R0, R161, PT ;  /* 0x000000a10000720c */ /* 0x000fe20003fc4070 */
[----:B------:R-:W-:Y:S01]  /*5440*/  @!P4 IMAD.IADD R155, R155, 0x1, -R0 ;  /* 0x000000019b9bc824 */ /* 0x000fe200078e0a00 */
[----:B------:R-:W-:Y:S01]  /*5450*/  ISETP.GE.AND P4, PT, R126, RZ, PT ;  /* 0x000000ff7e00720c */ /* 0x000fe20003f86270 */
[----:B------:R-:W-:Y:S01]  /*5460*/  @!P5 IMAD.MOV R141, RZ, RZ, -R141 ;  /* 0x000000ffff8dd224 */ /* 0x000fe200078e0a8d */
[C---:B------:R-:W-:Y:S01]  /*5470*/  ISETP.GT.U32.AND P5, PT, R0.reuse, R153, PT ;  /* 0x000000990000720c */ /* 0x040fe20003fa4070 */
[----:B------:R-:W-:Y:S01]  /*5480*/  @!P1 IMAD.MOV R149, RZ, RZ, -R149 ;  /* 0x000000ffff959224 */ /* 0x000fe200078e0a95 */
[----:B------:R-:W-:-:S02]  /*5490*/  ISETP.GT.U32.AND P1, PT, R0, R163, PT ;  /* 0x000000a30000720c */ /* 0x000fc40003f24070 */
[----:B------:R-:W-:Y:S02]  /*54a0*/  @!P2 IADD3 R151, R151, -R0, RZ ;  /* 0x800000009797a210 */ /* 0x000fe40007ffe0ff */
[----:B------:R-:W-:Y:S02]  /*54b0*/  @!P0 IADD3 R143, -R143, RZ, RZ ;  /* 0x000000ff8f8f8210 */ /* 0x000fe40007ffe1ff */
[C---:B------:R-:W-:Y:S02]  /*54c0*/  ISETP.GT.U32.AND P2, PT, R0.reuse, R165, PT ;  /* 0x000000a50000720c */ /* 0x040fe40003f44070 */
[C---:B------:R-:W-:Y:S01]  /*54d0*/  ISETP.GT.U32.AND P0, PT, R0.reuse, R155, PT ;  /* 0x0000009b0000720c */ /* 0x040fe20003f04070 */
[----:B------:R-:W-:Y:S01]  /*54e0*/  @!P3 IMAD.MOV R147, RZ, RZ, -R147 ;  /* 0x000000ffff93b224 */ /* 0x000fe200078e0a93 */
[C---:B------:R-:W-:Y:S01]  /*54f0*/  ISETP.GT.U32.AND P3, PT, R0.reuse, R159, PT ;  /* 0x0000009f0000720c */ /* 0x040fe20003f64070 */
[--C-:B------:R-:W-:Y:S02]  /*5500*/  @!P6 IMAD.IADD R161, R161, 0x1, -R0.reuse ;  /* 0x00000001a1a1e824 */ /* 0x100fe400078e0a00 */
[----:B------:R-:W-:Y:S01]  /*5510*/  @!P4 IMAD.MOV R145, RZ, RZ, -R145 ;  /* 0x000000ffff91c224 */ /* 0x000fe200078e0a91 */
[C---:B------:R-:W-:Y:S01]  /*5520*/  ISETP.GT.U32.AND P4, PT, R0.reuse, R157, PT ;  /* 0x0000009d0000720c */ /* 0x040fe20003f84070 */
[----:B------:R-:W-:Y:S01]  /*5530*/  @!P5 IMAD.IADD R153, R153, 0x1, -R0 ;  /* 0x000000019999d824 */ /* 0x000fe200078e0a00 */
[----:B------:R-:W-:-:S02]  /*5540*/  ISETP.GT.U32.AND P6, PT, R0, R161, PT ;  /* 0x000000a10000720c */ /* 0x000fc40003fc4070 */
[----:B------:R-:W-:Y:S01]  /*5550*/  ISETP.GT.U32.AND P5, PT, R0, R167, PT ;  /* 0x000000a70000720c */ /* 0x000fe20003fa4070 */
[--C-:B------:R-:W-:Y:S01]  /*5560*/  @!P1 IMAD.IADD R163, R163, 0x1, -R0.reuse ;  /* 0x00000001a3a39824 */ /* 0x100fe200078e0a00 */
[----:B------:R-:W-:Y:S01]  /*5570*/  ISETP.GE.AND P1, PT, R118, RZ, PT ;  /* 0x000000ff7600720c */ /* 0x000fe20003f26270 */
[--C-:B------:R-:W-:Y:S01]  /*5580*/  @!P2 IMAD.IADD R165, R165, 0x1, -R0.reuse ;  /* 0x00000001a5a5a824 */ /* 0x100fe200078e0a00 */
[----:B------:R-:W-:Y:S01]  /*5590*/  ISETP.GE.AND P2, PT, R116, RZ, PT ;  /* 0x000000ff7400720c */ /* 0x000fe20003f46270 */
[--C-:B------:R-:W-:Y:S01]  /*55a0*/  @!P0 IMAD.IADD R155, R155, 0x1, -R0.reuse ;  /* 0x000000019b9b8824 */ /* 0x100fe200078e0a00 */
[C---:B------:R-:W-:Y:S02]  /*55b0*/  ISETP.GT.U32.AND P0, PT, R0.reuse, R169, PT ;  /* 0x000000a90000720c */ /* 0x040fe40003f04070 */
[-C--:B------:R-:W-:Y:S02]  /*55c0*/  @!P3 IADD3 R159, R159, -R0.reuse, RZ ;  /* 0x800000009f9fb210 */ /* 0x080fe40007ffe0ff */
[C---:B------:R-:W-:Y:S01]  /*55d0*/  ISETP.GT.U32.AND P3, PT, R0.reuse, R173, PT ;  /* 0x000000ad0000720c */ /* 0x040fe20003f64070 */
[--C-:B------:R-:W-:Y:S01]  /*55e0*/  @!P4 IMAD.IADD R157, R157, 0x1, -R0.reuse ;  /* 0x000000019d9dc824 */ /* 0x100fe200078e0a00 */
[----:B------:R-:W-:Y:S01]  /*55f0*/  ISETP.GT.U32.AND P4, PT, R0, R171, PT ;  /* 0x000000ab0000720c */ /* 0x000fe20003f84070 */
[----:B------:R-:W-:Y:S01]  /*5600*/  @!P6 IMAD.IADD R161, R161, 0x1, -R0 ;  /* 0x00000001a1a1e824 */ /* 0x000fe200078e0a00 */
[----:B------:R-:W-:-:S02]  /*5610*/  @!P5 IADD3 R167, R167, -R0, RZ ;  /* 0x80000000a7a7d210 */ /* 0x000fc40007ffe0ff */
[----:B------:R-:W-:Y:S01]  /*5620*/  ISETP.GE.AND P6, PT, R120, RZ, PT ;  /* 0x000000ff7800720c */ /* 0x000fe20003fc6270 */
[----:B------:R-:W-:Y:S01]  /*5630*/  @!P1 IMAD.MOV R153, RZ, RZ, -R153 ;  /* 0x000000ffff999224 */ /* 0x000fe200078e0a99 */
[C---:B------:R-:W-:Y:S01]  /*5640*/  ISETP.GT.U32.AND P1, PT, R0.reuse, R165, PT ;  /* 0x000000a50000720c */ /* 0x040fe20003f24070 */
[----:B------:R-:W-:Y:S01]  /*5650*/  @!P2 IMAD.MOV R155, RZ, RZ, -R155 ;  /* 0x000000ffff9ba224 */ /* 0x000fe200078e0a9b */
[----:B------:R-:W-:Y:S01]  /*5660*/  ISETP.GT.U32.AND P2, PT, R0, R167, PT ;  /* 0x000000a70000720c */ /* 0x000fe20003f44070 */
[--C-:B------:R-:W-:Y:S01]  /*5670*/  @!P0 IMAD.IADD R169, R169, 0x1, -R0.reuse ;  /* 0x00000001a9a98824 */ /* 0x100fe200078e0a00 */
[----:B------:R-:W-:Y:S02]  /*5680*/  ISETP.GE.AND P5, PT, R114, RZ, PT ;  /* 0x000000ff7200720c */ /* 0x000fe40003fa6270 */
[----:B------:R-:W-:Y:S01]  /*5690*/  ISETP.GE.AND P0, PT, R112, RZ, PT ;  /* 0x000000ff7000720c */ /* 0x000fe20003f06270 */
[--C-:B------:R-:W-:Y:S01]  /*56a0*/  @!P3 IMAD.IADD R173, R173, 0x1, -R0.reuse ;  /* 0x00000001adadb824 */ /* 0x100fe200078e0a00 */
[----:B------:R-:W-:Y:S01]  /*56b0*/  ISETP.GT.U32.AND P3, PT, R0, R163, PT ;  /* 0x000000a30000720c */ /* 0x000fe20003f64070 */
[----:B------:R-:W-:Y:S01]  /*56c0*/  @!P4 IMAD.IADD R171, R171, 0x1, -R0 ;  /* 0x00000001ababc824 */ /* 0x000fe200078e0a00 */
[----:B------:R-:W-:-:S02]  /*56d0*/  ISETP.GE.AND P4, PT, R110, RZ, PT ;  /* 0x000000ff6e00720c */ /* 0x000fc40003f86270 */
[----:B------:R-:W-:Y:S02]  /*56e0*/  @!P6 IADD3 R151, -R151, RZ, RZ ;  /* 0x000000ff9797e210 */ /* 0x000fe40007ffe1ff */
[C---:B------:R-:W-:Y:S01]  /*56f0*/  ISETP.GT.U32.AND P6, PT, R0.reuse, R169, PT ;  /* 0x000000a90000720c */ /* 0x040fe20003fc4070 */
[----:B------:R-:W-:Y:S01]  /*5700*/  @!P1 IMAD.IADD R165, R165, 0x1, -R0 ;  /* 0x00000001a5a59824 */ /* 0x000fe200078e0a00 */
[----:B------:R-:W-:Y:S01]  /*5710*/  @!P2 IADD3 R167, R167, -R0, RZ ;  /* 0x80000000a7a7a210 */ /* 0x000fe20007ffe0ff */
[----:B------:R-:W-:Y:S01]  /*5720*/  @!P5 IMAD.MOV R157, RZ, RZ, -R157 ;  /* 0x000000ffff9dd224 */ /* 0x000fe200078e0a9d */
[C---:B------:R-:W-:Y:S02]  /*5730*/  ISETP.GT.U32.AND P1, PT, R0.reuse, R179, PT ;  /* 0x000000b30000720c */ /* 0x040fe40003f24070 */
[----:B------:R-:W-:Y:S02]  /*5740*/  @!P0 IADD3 R159, -R159, RZ, RZ ;  /* 0x000000ff9f9f8210 */ /* 0x000fe40007ffe1ff */
[----:B------:R-:W-:-:S02]  /*5750*/  ISETP.GT.U32.AND P2, PT, R0, R181, PT ;  /* 0x000000b50000720c */ /* 0x000fc40003f44070 */
[C---:B------:R-:W-:Y:S02]  /*5760*/  ISETP.GT.U32.AND P0, PT, R0.reuse, R171, PT ;  /* 0x000000ab0000720c */ /* 0x040fe40003f04070 */
[C---:B------:R-:W-:Y:S01]  /*5770*/  ISETP.GT.U32.AND P5, PT, R0.reuse, R173, PT ;  /* 0x000000ad0000720c */ /* 0x040fe20003fa4070 */
[--C-:B------:R-:W-:Y:S01]  /*5780*/  @!P3 IMAD.IADD R163, R163, 0x1, -R0.reuse ;  /* 0x00000001a3a3b824 */ /* 0x100fe200078e0a00 */
[C---:B------:R-:W-:Y:S01]  /*5790*/  ISETP.GT.U32.AND P3, PT, R0.reuse, R177, PT ;  /* 0x000000b10000720c */ /* 0x040fe20003f64070 */
[----:B------:R-:W-:Y:S01]  /*57a0*/  @!P4 IMAD.MOV R161, RZ, RZ, -R161 ;  /* 0x000000ffffa1c224 */ /* 0x000fe200078e0aa1 */
[C---:B------:R-:W-:Y:S01]  /*57b0*/  ISETP.GT.U32.AND P4, PT, R0.reuse, R175, PT ;  /* 0x000000af0000720c */ /* 0x040fe20003f84070 */
[--C-:B------:R-:W-:Y:S01]  /*57c0*/  @!P6 IMAD.IADD R169, R169, 0x1, -R0.reuse ;  /* 0x00000001a9a9e824 */ /* 0x100fe200078e0a00 */
[----:B------:R-:W-:Y:S01]  /*57d0*/  ISETP.GT.U32.AND P6, PT, R0, R183, PT ;  /* 0x000000b70000720c */ /* 0x000fe20003fc4070 */
[--C-:B------:R-:W-:Y:S01]  /*57e0*/  @!P1 IMAD.IADD R179, R179, 0x1, -R0.reuse ;  /* 0x00000001b3b39824 */ /* 0x100fe200078e0a00 */
[----:B------:R-:W-:Y:S01]  /*57f0*/  ISETP.GE.AND P1, PT, R100, RZ, PT ;  /* 0x000000ff6400720c */ /* 0x000fe20003f26270 */
        /* <DEDUP_REMOVED lines=8> */
[-C--:B------:R-:W-:Y:S02]  /*5880*/  @!P4 IADD3 R175, R175, -R0.reuse, RZ ;  /* 0x80000000afafc210 */ /* 0x080fe40007ffe0ff */
[----:B------:R-:W-:Y:S02]  /*5890*/  ISETP.GE.AND P4, PT, R104, RZ, PT ;  /* 0x000000ff6800720c */ /* 0x000fe40003f86270 */
[----:B------:R-:W-:Y:S02]  /*58a0*/  @!P6 IADD3 R183, R183, -R0, RZ ;  /* 0x80000000b7b7e210 */ /* 0x000fe40007ffe0ff */
[----:B------:R-:W-:Y:S01]  /*58b0*/  ISETP.GE.AND P6, PT, R96, RZ, PT ;  /* 0x000000ff6000720c */ /* 0x000fe20003fc6270 */
[----:B------:R-:W-:Y:S01]  /*58c0*/  @!P1 IMAD.MOV R169, RZ, RZ, -R169 ;  /* 0x000000ffffa99224 */ /* 0x000fe200078e0aa9 */
[C---:B------:R-:W-:Y:S01]  /*58d0*/  ISETP.GT.U32.AND P1, PT, R0.reuse, R181, PT ;  /* 0x000000b50000720c */ /* 0x040fe20003f24070 */
[----:B------:R-:W-:Y:S01]  /*58e0*/  @!P2 IMAD.MOV R171, RZ, RZ, -R171 ;  /* 0x000000ffffaba224 */ /* 0x000fe200078e0aab */
[C---:B------:R-:W-:Y:S01]  /*58f0*/  ISETP.GT.U32.AND P2, PT, R0.reuse, R183, PT ;  /* 0x000000b70000720c */ /* 0x040fe20003f44070 */
[----:B------:R-:W-:Y:S01]  /*5900*/  @!P0 IMAD.IADD R185, R185, 0x1, -R0 ;  /* 0x00000001b9b98824 */ /* 0x000fe200078e0a00 */
[C---:B------:R-:W-:Y:S01]  /*5910*/  ISETP.GT.U32.AND P0, PT, R0.reuse, R175, PT ;  /* 0x000000af0000720c */ /* 0x040fe20003f04070 */
[----:B------:R-:W-:Y:S01]  /*5920*/  @!P5 IMAD.MOV R163, RZ, RZ, -R163 ;  /* 0x000000ffffa3d224 */ /* 0x000fe200078e0aa3 */
[----:B------:R-:W-:-:S02]  /*5930*/  ISETP.GT.U32.AND P5, PT, R0, R177, PT ;  /* 0x000000b10000720c */ /* 0x000fc40003fa4070 */
[----:B------:R-:W-:Y:S02]  /*5940*/  @!P3 IADD3 R167, -R167, RZ, RZ ;  /* 0x000000ffa7a7b210 */ /* 0x000fe40007ffe1ff */
[C---:B------:R-:W-:Y:S01]  /*5950*/  ISETP.GT.U32.AND P3, PT, R0.reuse, R185, PT ;  /* 0x000000b90000720c */ /* 0x040fe20003f64070 */
[----:B------:R-:W-:Y:S01]  /*5960*/  @!P4 IMAD.MOV R165, RZ, RZ, -R165 ;  /* 0x000000ffffa5c224 */ /* 0x000fe200078e0aa5 */
[C---:B------:R-:W-:Y:S01]  /*5970*/  ISETP.GT.U32.AND P4, PT, R0.reuse, R179, PT ;  /* 0x000000b30000720c */ /* 0x040fe20003f84070 */
[----:B------:R-:W-:Y:S01]  /*5980*/  @!P6 IMAD.MOV R173, RZ, RZ, -R173 ;  /* 0x000000ffffade224 */ /* 0x000fe200078e0aad */
[C---:B------:R-:W-:Y:S01]  /*5990*/  ISETP.GT.U32.AND P6, PT, R0.reuse, R187, PT ;  /* 0x000000bb0000720c */ /* 0x040fe20003fc4070 */
[--C-:B------:R-:W-:Y:S01]  /*59a0*/  @!P1 IMAD.IADD R181, R181, 0x1, -R0.reuse ;  /* 0x00000001b5b59824 */ /* 0x100fe200078e0a00 */
[-C--:B------:R-:W-:Y:S02]  /*59b0*/  @!P2 IADD3 R183, R183, -R0.reuse, RZ ;  /* 0x80000000b7b7a210 */ /* 0x080fe40007ffe0ff */
[----:B------:R-:W-:Y:S01]  /*59c0*/  @!P0 IADD3 R175, R175, -R0, RZ ;  /* 0x80000000afaf8210 */ /* 0x000fe20007ffe0ff */
[----:B------:R-:W-:Y:S01]  /*59d0*/  @!P5 IMAD.IADD R177, R177, 0x1, -R0 ;  /* 0x00000001b1b1d824 */ /* 0x000fe200078e0a00 */
[----:B------:R-:W-:-:S02]  /*59e0*/  ISETP.GT.U32.AND P1, PT, R0, R193, PT ;  /* 0x000000c10000720c */ /* 0x000fc40003f24070 */
[----:B------:R-:W-:Y:S02]  /*59f0*/  ISETP.GT.U32.AND P2, PT, R0, R195, PT ;  /* 0x000000c30000720c */ /* 0x000fe40003f44070 */
[----:B------:R-:W-:Y:S02]  /*5a00*/  ISETP.GE.AND P0, PT, R94, RZ, PT ;  /* 0x000000ff5e00720c */ /* 0x000fe40003f06270 */
[----:B------:R-:W-:Y:S01]  /*5a10*/  ISETP.GT.U32.AND P5, PT, R0, R189, PT ;  /* 0x000000bd0000720c */ /* 0x000fe20003fa4070 */
[--C-:B------:R-:W-:Y:S01]  /*5a20*/  @!P3 IMAD.IADD R185, R185, 0x1, -R0.reuse ;  /* 0x00000001b9b9b824 */ /* 0x100fe200078e0a00 */
[----:B------:R-:W-:Y:S01]  /*5a30*/  ISETP.GE.AND P3, PT, R92, RZ, PT ;  /* 0x000000ff5c00720c */ /* 0x000fe20003f66270 */
[--C-:B------:R-:W-:Y:S01]  /*5a40*/  @!P4 IMAD.IADD R179, R179, 0x1, -R0.reuse ;  /* 0x00000001b3b3c824 */ /* 0x100fe200078e0a00 */
[----:B------:R-:W-:Y:S01]  /*5a50*/  ISETP.GT.U32.AND P4, PT, R0, R191, PT ;  /* 0x000000bf0000720c */ /* 0x000fe20003f84070 */
[--C-:B------:R-:W-:Y:S02]  /*5a60*/  @!P6 IMAD.IADD R187, R187, 0x1, -R0.reuse ;  /* 0x00000001bbbbe824 */ /* 0x100fe400078e0a00 */
[--C-:B------:R-:W-:Y:S01]  /*5a70*/  @!P1 IMAD.IADD R193, R193, 0x1, -R0.reuse ;  /* 0x00000001c1c19824 */ /* 0x100fe200078e0a00 */
[----:B------:R-:W-:Y:S01]  /*5a80*/  ISETP.GE.AND P1, PT, R86, RZ, PT ;  /* 0x000000ff5600720c */ /* 0x000fe20003f26270 */
[--C-:B------:R-:W-:Y:S01]  /*5a90*/  @!P2 IMAD.IADD R195, R195, 0x1, -R0.reuse ;  /* 0x00000001c3c3a824 */ /* 0x100fe200078e0a00 */
[----:B------:R-:W-:Y:S01]  /*5aa0*/  ISETP.GE.AND P2, PT, R84, RZ, PT ;  /* 0x000000ff5400720c */ /* 0x000fe20003f46270 */
[----:B------:R-:W-:Y:S01]  /*5ab0*/  @!P0 IMAD.MOV R175, RZ, RZ, -R175 ;  /* 0x000000ffffaf8224 */ /* 0x000fe200078e0aaf */
[----:B------:R-:W-:Y:S01]  /*5ac0*/  ISETP.GT.U32.AND P0, PT, R0, R187, PT ;  /* 0x000000bb0000720c */ /* 0x000fe20003f04070 */
[----:B------:R-:W-:Y:S01]  /*5ad0*/  @!P5 IMAD.IADD R189, R189, 0x1, -R0 ;  /* 0x00000001bdbdd824 */ /* 0x000fe200078e0a00 */
[----:B------:R-:W-:Y:S01]  /*5ae0*/  ISETP.GE.AND P5, PT, R90, RZ, PT ;  /* 0x000000ff5a00720c */ /* 0x000fe20003fa6270 */
[----:B------:R-:W-:-:S03]  /*5af0*/  @!P3 IMAD.MOV R177, RZ, RZ, -R177 ;  /* 0x000000ffffb1b224 */ /* 0x000fc600078e0ab1 */
[----:B------:R-:W-:Y:S02]  /*5b00*/  ISETP.GT.U32.AND P3, PT, R0, R189, PT ;  /* 0x000000bd0000720c */ /* 0x000fe40003f64070 */
[----:B------:R-:W-:Y:S02]  /*5b10*/  @!P4 IADD3 R191, R191, -R0, RZ ;  /* 0x80000000bfbfc210 */ /* 0x000fe40007ffe0ff */
[----:B------:R-:W-:Y:S02]  /*5b20*/  ISETP.GE.AND P4, PT, R88, RZ, PT ;  /* 0x000000ff5800720c */ /* 0x000fe40003f86270 */
[C---:B------:R-:W-:Y:S01]  /*5b30*/  ISETP.GT.U32.AND P6, PT, R0.reuse, R197, PT ;  /* 0x000000c50000720c */ /* 0x040fe20003fc4070 */
        /* <DEDUP_REMOVED lines=8> */
[-C--:B------:R-:W-:Y:S02]  /*5bc0*/  @!P3 IADD3 R189, R189, -R0.reuse, RZ ;  /* 0x80000000bdbdb210 */ /* 0x080fe40007ffe0ff */
[C---:B------:R-:W-:Y:S02]  /*5bd0*/  ISETP.GT.U32.AND P3, PT, R0.reuse, R203, PT ;  /* 0x000000cb0000720c */ /* 0x040fe40003f64070 */
[----:B------:R-:W-:Y:S02]  /*5be0*/  @!P4 IADD3 R181, -R181, RZ, RZ ;  /* 0x000000ffb5b5c210 */ /* 0x000fe40007ffe1ff */
[----:B------:R-:W-:Y:S02]  /*5bf0*/  @!P6 IADD3 R197, R197, -R0, RZ ;  /* 0x80000000c5c5e210 */ /* 0x000fe40007ffe0ff */
[C---:B------:R-:W-:Y:S01]  /*5c00*/  ISETP.GT.U32.AND P4, PT, R0.reuse, R193, PT ;  /* 0x000000c10000720c */ /* 0x040fe20003f84070 */
[--C-:B------:R-:W-:Y:S01]  /*5c10*/  @!P1 IMAD.IADD R195, R195, 0x1, -R0.reuse ;  /* 0x00000001c3c39824 */ /* 0x100fe200078e0a00 */
[C---:B------:R-:W-:Y:S01]  /*5c20*/  ISETP.GT.U32.AND P6, PT, R0.reuse, R197, PT ;  /* 0x000000c50000720c */ /* 0x040fe20003fc4070 */
[--C-:B------:R-:W-:Y:S01]  /*5c30*/  @!P2 IMAD.IADD R199, R199, 0x1, -R0.reuse ;  /* 0x00000001c7c7a824 */ /* 0x100fe200078e0a00 */
[----:B------:R-:W-:Y:S01]  /*5c40*/  ISETP.GT.U32.AND P1, PT, R0, R209, PT ;  /* 0x000000d10000720c */ /* 0x000fe20003f24070 */
[--C-:B------:R-:W-:Y:S01]  /*5c50*/  @!P0 IMAD.IADD R201, R201, 0x1, -R0.reuse ;  /* 0x00000001c9c98824 */ /* 0x100fe200078e0a00 */
[----:B------:R-:W-:Y:S01]  /*5c60*/  ISETP.GE.AND P2, PT, R80, RZ, PT ;  /* 0x000000ff5000720c */ /* 0x000fe20003f46270 */
[----:B------:R-:W-:Y:S01]  /*5c70*/  @!P5 IMAD.IADD R191, R191, 0x1, -R0 ;  /* 0x00000001bfbfd824 */ /* 0x000fe200078e0a00 */
[----:B------:R-:W-:-:S02]  /*5c80*/  ISETP.GE.AND P0, PT, R78, RZ, PT ;  /* 0x000000ff4e00720c */ /* 0x000fc40003f06270 */
[----:B------:R-:W-:Y:S01]  /*5c90*/  ISETP.GT.U32.AND P5, PT, R0, R205, PT ;  /* 0x000000cd0000720c */ /* 0x000fe20003fa4070 */
[--C-:B------:R-:W-:Y:S01]  /*5ca0*/  @!P3 IMAD.IADD R203, R203, 0x1, -R0.reuse ;  /* 0x00000001cbcbb824 */ /* 0x100fe200078e0a00 */
[----:B------:R-:W-:Y:S01]  /*5cb0*/  ISETP.GE.AND P3, PT, R76, RZ, PT ;  /* 0x000000ff4c00720c */ /* 0x000fe20003f66270 */
[--C-:B------:R-:W-:Y:S01]  /*5cc0*/  @!P4 IMAD.IADD R193, R193, 0x1, -R0.reuse ;  /* 0x00000001c1c1c824 */ /* 0x100fe200078e0a00 */
[----:B------:R-:W-:Y:S02]  /*5cd0*/  ISETP.GT.U32.AND P4, PT, R0, R207, PT ;  /* 0x000000cf0000720c */ /* 0x000fe40003f84070 */
[----:B------:R-:W-:Y:S01]  /*5ce0*/  @!P6 IADD3 R197, R197, -R0, RZ ;  /* 0x80000000c5c5e210 */ /* 0x000fe20007ffe0ff */
[----:B------:R-:W-:Y:S01]  /*5cf0*/  @!P1 IMAD.IADD R209, R209, 0x1, -R0 ;  /* 0x00000001d1d19824 */ /* 0x000fe200078e0a00 */
[----:B------:R-:W-:Y:S02]  /*5d00*/  ISETP.GE.AND P6, PT, R82, RZ, PT ;  /* 0x000000ff5200720c */ /* 0x000fe40003fc6270 */
[----:B------:R-:W-:Y:S01]  /*5d10*/  @!P2 IADD3 R189, -R189, RZ, RZ ;  /* 0x000000ffbdbda210 */ /* 0x000fe20007ffe1ff */
[----:B------:R-:W-:Y:S01]  /*5d20*/  @!P0 IMAD.MOV R191, RZ, RZ, -R191 ;  /* 0x000000ffffbf8224 */ /* 0x000fe200078e0abf */
[----:B------:R-:W-:-:S02]  /*5d30*/  ISETP.GT.U32.AND P1, PT, R0, R199, PT ;  /* 0x000000c70000720c */ /* 0x000fc40003f24070 */
[C---:B------:R-:W-:Y:S02]  /*5d40*/  ISETP.GT.U32.AND P2, PT, R0.reuse, R201, PT ;  /* 0x000000c90000720c */ /* 0x040fe40003f44070 */
[----:B------:R-:W-:Y:S02]  /*5d50*/  @!P5 IADD3 R205, R205, -R0, RZ ;  /* 0x80000000cdcdd210 */ /* 0x000fe40007ffe0ff */
[C---:B------:R-:W-:Y:S01]  /*5d60*/  ISETP.GT.U32.AND P0, PT, R0.reuse, R203, PT ;  /* 0x000000cb0000720c */ /* 0x040fe20003f04070 */
[----:B------:R-:W-:Y:S01]  /*5d70*/  @!P3 IMAD.MOV R193, RZ, RZ, -R193 ;  /* 0x000000ffffc1b224 */ /* 0x000fe200078e0ac1 */
[----:B------:R-:W-:Y:S02]  /*5d80*/  ISETP.GT.U32.AND P3, PT, R0, R205, PT ;  /* 0x000000cd0000720c */ /* 0x000fe40003f64070 */
[----:B------:R-:W-:Y:S01]  /*5d90*/  ISETP.GE.AND P5, PT, R74, RZ, PT ;  /* 0x000000ff4a00720c */ /* 0x000fe20003fa6270 */
[--C-:B------:R-:W-:Y:S01]  /*5da0*/  @!P4 IMAD.IADD R207, R207, 0x1, -R0.reuse ;  /* 0x00000001cfcfc824 */ /* 0x100fe200078e0a00 */
[----:B------:R-:W-:Y:S01]  /*5db0*/  ISETP.GE.AND P4, PT, R72, RZ, PT ;  /* 0x000000ff4800720c */ /* 0x000fe20003f86270 */
[----:B------:R-:W-:Y:S01]  /*5dc0*/  @!P6 IMAD.MOV R187, RZ, RZ, -R187 ;  /* 0x000000ffffbbe224 */ /* 0x000fe200078e0abb */
[C---:B------:R-:W-:Y:S01]  /*5dd0*/  ISETP.GT.U32.AND P6, PT, R0.reuse, R209, PT ;  /* 0x000000d10000720c */ /* 0x040fe20003fc4070 */
[--C-:B------:R-:W-:Y:S01]  /*5de0*/  @!P1 IMAD.IADD R199, R199, 0x1, -R0.reuse ;  /* 0x00000001c7c79824 */ /* 0x100fe200078e0a00 */
[C---:B------:R-:W-:Y:S01]  /*5df0*/  ISETP.GT.U32.AND P1, PT, R0.reuse, R213, PT ;  /* 0x000000d50000720c */ /* 0x040fe20003f24070 */
[----:B------:R-:W-:Y:S01]  /*5e00*/  @!P2 IMAD.IADD R201, R201, 0x1, -R0 ;  /* 0x00000001c9c9a824 */ /* 0x000fe200078e0a00 */
[----:B------:R-:W-:-:S02]  /*5e10*/  ISETP.GT.U32.AND P2, PT, R0, R218, PT ;  /* 0x000000da0000720c */ /* 0x000fc40003f44070 */
[----:B------:R-:W-:Y:S02]  /*5e20*/  @!P0 IADD3 R203, R203, -R0, RZ ;  /* 0x80000000cbcb8210 */ /* 0x000fe40007ffe0ff */
[C---:B------:R-:W-:Y:S01]  /*5e30*/  ISETP.GT.U32.AND P0, PT, R0.reuse, R217, PT ;  /* 0x000000d90000720c */ /* 0x040fe20003f04070 */
[--C-:B------:R-:W-:Y:S01]  /*5e40*/  @!P3 IMAD.IADD R205, R205, 0x1, -R0.reuse ;  /* 0x00000001cdcdb824 */ /* 0x100fe200078e0a00 */
[C---:B------:R-:W-:Y:S01]  /*5e50*/  ISETP.GT.U32.AND P3, PT, R0.reuse, R222, PT ;  /* 0x000000de0000720c */ /* 0x040fe20003f64070 */
[----:B------:R-:W-:Y:S01]  /*5e60*/  @!P5 IMAD.MOV R195, RZ, RZ, -R195 ;  /* 0x000000ffffc3d224 */ /* 0x000fe200078e0ac3 */
[C---:B------:R-:W-:Y:S01]  /*5e70*/  ISETP.GT.U32.AND P5, PT, R0.reuse, R207, PT ;  /* 0x000000cf0000720c */ /* 0x040fe20003fa4070 */
[----:B------:R-:W-:Y:S01]  /*5e80*/  @!P4 IMAD.MOV R197, RZ, RZ, -R197 ;  /* 0x000000ffffc5c224 */ /* 0x000fe200078e0ac5 */
[----:B------:R-:W-:Y:S01]  /*5e90*/  ISETP.GT.U32.AND P4, PT, R0, R211, PT ;  /* 0x000000d30000720c */ /* 0x000fe20003f84070 */
[--C-:B------:R-:W-:Y:S01]  /*5ea0*/  @!P6 IMAD.IADD R209, R209, 0x1, -R0.reuse ;  /* 0x00000001d1d1e824 */ /* 0x100fe200078e0a00 */
[----:B------:R-:W-:Y:S01]  /*5eb0*/  ISETP.GE.AND P6, PT, R70, RZ, PT ;  /* 0x000000ff4600720c */ /* 0x000fe20003fc6270 */
[--C-:B------:R-:W-:Y:S01]  /*5ec0*/  @!P1 IMAD.IADD R213, R213, 0x1, -R0.reuse ;  /* 0x00000001d5d59824 */ /* 0x100fe200078e0a00 */
[----:B------:R-:W-:Y:S01]  /*5ed0*/  ISETP.GE.AND P1, PT, R66, RZ, PT ;  /* 0x000000ff4200720c */ /* 0x000fe20003f26270 */
[--C-:B------:R-:W-:Y:S01]  /*5ee0*/  @!P2 IMAD.IADD R218, R218, 0x1, -R0.reuse ;  /* 0x00000001dadaa824 */ /* 0x100fe200078e0a00 */
[----:B------:R-:W-:Y:S01]  /*5ef0*/  ISETP.GE.AND P2, PT, R64, RZ, PT ;  /* 0x000000ff4000720c */ /* 0x000fe20003f46270 */
[----:B------:R-:W-:Y:S01]  /*5f00*/  @!P0 IMAD.IADD R217, R217, 0x1, -R0 ;  /* 0x00000001d9d98824 */ /* 0x000fe200078e0a00 */
[----:B------:R-:W-:-:S02]  /*5f10*/  ISETP.GE.AND P0, PT, R62, RZ, PT ;  /* 0x000000ff3e00720c */ /* 0x000fc40003f06270 */
[-C--:B------:R-:W-:Y:S01]  /*5f20*/  @!P3 IADD3 R222, R222, -R0.reuse, RZ ;  /* 0x80000000dedeb210 */ /* 0x080fe20007ffe0ff */
[----:B------:R-:W-:Y:S01]  /*5f30*/  @!P5 IMAD.IADD R207, R207, 0x1, -R0 ;  /* 0x00000001cfcfd824 */ /* 0x000fe200078e0a00 */
[----:B------:R-:W-:Y:S02]  /*5f40*/  ISETP.GE.AND P3, PT, R60, RZ, PT ;  /* 0x000000ff3c00720c */ /* 0x000fe40003f66270 */
[----:B------:R-:W-:Y:S02]  /*5f50*/  ISETP.GT.U32.AND P5, PT, R0, R221, PT ;  /* 0x000000dd0000720c */ /* 0x000fe40003fa4070 */
[----:B------:R-:W-:Y:S02]  /*5f60*/  @!P4 IADD3 R211, R211, -R0, RZ ;  /* 0x80000000d3d3c210 */ /* 0x000fe40007ffe0ff */
[----:B------:R-:W-:Y:S01]  /*5f70*/  ISETP.GE.AND P4, PT, R68, RZ, PT ;  /* 0x000000ff4400720c */ /* 0x000fe20003f86270 */
[----:B------:R-:W-:Y:S01]  /*5f80*/  @!P6 IMAD.MOV R199, RZ, RZ, -R199 ;  /* 0x000000ffffc7e224 */ /* 0x000fe200078e0ac7 */
[----:B------:R-:W-:Y:S01]  /*5f90*/  @!P1 IADD3 R203, -R203, RZ, RZ ;  /* 0x000000ffcbcb9210 */ /* 0x000fe20007ffe1ff */
[----:B------:R-:W-:Y:S01]  /*5fa0*/  @!P2 IMAD.MOV R205, RZ, RZ, -R205 ;  /* 0x000000ffffcda224 */ /* 0x000fe200078e0acd */
[C---:B------:R-:W-:Y:S01]  /*5fb0*/  ISETP.GT.U32.AND P6, PT, R0.reuse, R211, PT ;  /* 0x000000d30000720c */ /* 0x040fe20003fc4070 */
[----:B------:R-:W-:Y:S01]  /*5fc0*/  @!P0 IMAD.MOV R207, RZ, RZ, -R207 ;  /* 0x000000ffffcf8224 */ /* 0x000fe200078e0acf */
[----:B------:R-:W-:-:S02]  /*5fd0*/  ISETP.GT.U32.AND P1, PT, R0, R218, PT ;  /* 0x000000da0000720c */ /* 0x000fc40003f24070 */
[C---:B------:R-:W-:Y:S02]  /*5fe0*/  ISETP.GT.U32.AND P2, PT, R0.reuse, R217, PT ;  /* 0x000000d90000720c */ /* 0x040fe40003f44070 */
[C---:B------:R-:W-:Y:S01]  /*5ff0*/  ISETP.GT.U32.AND P0, PT, R0.reuse, R222, PT ;  /* 0x000000de0000720c */ /* 0x040fe20003f04070 */
[----:B------:R-:W-:Y:S01]  /*6000*/  @!P3 IMAD.MOV R209, RZ, RZ, -R209 ;  /* 0x000000ffffd1b224 */ /* 0x000fe200078e0ad1 */
[----:B------:R-:W-:Y:S01]  /*6010*/  IABS R215, R34 ;  /* 0x0000002200d77213 */ /* 0x000fe20000000000 */
[----:B------:R-:W-:Y:S01]  /*6020*/  @!P5 IMAD.IADD R221, R221, 0x1, -R0 ;  /* 0x00000001ddddd824 */ /* 0x000fe200078e0a00 */
[C---:B------:R-:W-:Y:S01]  /*6030*/  ISETP.GT.U32.AND P3, PT, R0.reuse, R226, PT ;  /* 0x000000e20000720c */ /* 0x040fe20003f64070 */
[----:B------:R-:W-:Y:S01]  /*6040*/  IMAD.MOV R22, RZ, RZ, -R22 ;  /* 0x000000ffff167224 */ /* 0x000fe200078e0a16 */
[C---:B------:R-:W-:Y:S01]  /*6050*/  ISETP.GT.U32.AND P5, PT, R0.reuse, R213, PT ;  /* 0x000000d50000720c */ /* 0x040fe20003fa4070 */
[----:B------:R-:W-:Y:S01]  /*6060*/  @!P4 IMAD.MOV R201, RZ, RZ, -R201 ;  /* 0x000000ffffc9c224 */ /* 0x000fe200078e0ac9 */
[C---:B------:R-:W-:Y:S01]  /*6070*/  ISETP.GT.U32.AND P4, PT, R0.reuse, R221, PT ;  /* 0x000000dd0000720c */ /* 0x040fe20003f84070 */
[----:B------:R-:W-:-:S02]  /*6080*/  IMAD R236, R0, R22, R236 ;  /* 0x0000001600ec7224 */ /* 0x000fc400078e02ec */
[----:B------:R-:W-:Y:S01]  /*6090*/  IMAD.HI.U32 R20, R2, R215, RZ ;  /* 0x000000d702147227 */ /* 0x000fe200078e00ff */
[----:B------:R-:W-:Y:S02]  /*60a0*/  IADD3 R32, R108, 0x7a, RZ ;  /* 0x0000007a6c207810 */ /* 0x000fe40007ffe0ff */
[----:B------:R-:W-:Y:S01]  /*60b0*/  @!P6 IADD3 R211, R211, -R0, RZ ;  /* 0x80000000d3d3e210 */ /* 0x000fe20007ffe0ff */
[--C-:B------:R-:W-:Y:S01]  /*60c0*/  @!P1 IMAD.IADD R218, R218, 0x1, -R0.reuse ;  /* 0x00000001dada9824 */ /* 0x100fe200078e0a00 */
[C---:B------:R-:W-:Y:S01]  /*60d0*/  ISETP.GT.U32.AND P6, PT, R0.reuse, R225, PT ;  /* 0x000000e10000720c */ /* 0x040fe20003fc4070 */
[----:B------:R-:W-:Y:S01]  /*60e0*/  @!P2 IMAD.IADD R217, R217, 0x1, -R0 ;  /* 0x00000001d9d9a824 */ /* 0x000fe200078e0a00 */
[C---:B------:R-:W-:Y:S02]  /*60f0*/  ISETP.GT.U32.AND P1, PT, R0.reuse, R232, PT ;  /* 0x000000e80000720c */ /* 0x040fe40003f24070 */
[----:B------:R-:W-:Y:S02]  /*6100*/  ISETP.GT.U32.AND P2, PT, R0, R233, PT ;  /* 0x000000e90000720c */ /* 0x000fe40003f44070 */
[----:B------:R-:W-:-:S02]  /*6110*/  @!P0 IADD3 R222, R222, -R0, RZ ;  /* 0x80000000dede8210 */ /* 0x000fc40007ffe0ff */
[----:B------:R-:W-:Y:S02]  /*6120*/  IADD3 R20, -R20, RZ, RZ ;  /* 0x000000ff14147210 */ /* 0x000fe40007ffe1ff */
[----:B------:R-:W-:Y:S02]  /*6130*/  ISETP.GT.U32.AND P0, PT, R0, R236, PT ;  /* 0x000000ec0000720c */ /* 0x000fe40003f04070 */
[----:B------:R-:W-:Y:S01]  /*6140*/  IABS R219, R32 ;  /* 0x0000002000db7213 */ /* 0x000fe20000000000 */
[--C-:B------:R-:W-:Y:S01]  /*6150*/  @!P3 IMAD.IADD R226, R226, 0x1, -R0.reuse ;  /* 0x00000001e2e2b824 */ /* 0x100fe200078e0a00 */
[----:B------:R-:W-:Y:S01]  /*6160*/  ISETP.GE.AND P3, PT, R56, RZ, PT ;  /* 0x000000ff3800720c */ /* 0x000fe20003f66270 */
[----:B------:R-:W-:Y:S01]  /*6170*/  IMAD R215, R0, R20, R215 ;  /* 0x0000001400d77224 */ /* 0x000fe200078e02d7 */
[----:B------:R-:W-:Y:S01]  /*6180*/  IADD3 R28, R108, 0x7b, RZ ;  /* 0x0000007b6c1c7810 */ /* 0x000fe20007ffe0ff */
[----:B------:R-:W-:Y:S01]  /*6190*/  @!P5 IMAD.IADD R213, R213, 0x1, -R0 ;  /* 0x00000001d5d5d824 */ /* 0x000fe200078e0a00 */
[----:B------:R-:W-:Y:S01]  /*61a0*/  ISETP.GT.U32.AND P5, PT, R0, R229, PT ;  /* 0x000000e50000720c */ /* 0x000fe20003fa4070 */
[----:B------:R-:W-:Y:S01]  /*61b0*/  IMAD.HI.U32 R20, R2, R219, RZ ;  /* 0x000000db02147227 */ /* 0x000fe200078e00ff */
[----:B------:R-:W-:-:S03]  /*61c0*/  IABS R223, R28 ;  /* 0x0000001c00df7213 */ /* 0x000fc60000000000 */
[----:B------:R-:W-:Y:S01]  /*61d0*/  @!P4 IMAD.IADD R221, R221, 0x1, -R0 ;  /* 0x00000001ddddc824 */ /* 0x000fe200078e0a00 */
[----:B------:R-:W-:Y:S01]  /*61e0*/  ISETP.GE.AND P4, PT, R58, RZ, PT ;  /* 0x000000ff3a00720c */ /* 0x000fe20003f86270 */
[----:B------:R-:W-:Y:S02]  /*61f0*/  IMAD.MOV R20, RZ, RZ, -R20 ;  /* 0x000000ffff147224 */ /* 0x000fe400078e0a14 */
[--C-:B------:R-:W-:Y:S01]  /*6200*/  @!P6 IMAD.IADD R225, R225, 0x1, -R0.reuse ;  /* 0x00000001e1e1e824 */ /* 0x100fe200078e0a00 */
[----:B------:R-:W-:Y:S01]  /*6210*/  ISETP.GE.AND P6, PT, R54, RZ, PT ;  /* 0x000000ff3600720c */ /* 0x000fe20003fc6270 */
[--C-:B------:R-:W-:Y:S01]  /*6220*/  @!P1 IMAD.IADD R232, R232, 0x1, -R0.reuse ;  /* 0x00000001e8e89824 */ /* 0x100fe200078e0a00 */
[----:B------:R-:W-:Y:S01]  /*6230*/  ISETP.GE.AND P1, PT, R50, RZ, PT ;  /* 0x000000ff3200720c */ /* 0x000fe20003f26270 */
[--C-:B------:R-:W-:Y:S01]  /*6240*/  @!P2 IMAD.IADD R233, R233, 0x1, -R0.reuse ;  /* 0x00000001e9e9a824 */ /* 0x100fe200078e0a00 */
[----:B------:R-:W-:Y:S01]  /*6250*/  ISETP.GE.AND P2, PT, R48, RZ, PT ;  /* 0x000000ff3000720c */ /* 0x000fe20003f46270 */
[----:B------:R-:W-:Y:S01]  /*6260*/  @!P0 IMAD.IADD R236, R236, 0x1, -R0 ;  /* 0x00000001ecec8824 */ /* 0x000fe200078e0a00 */
[C---:B------:R-:W-:Y:S01]  /*6270*/  ISETP.GT.U32.AND P0, PT, R0.reuse, R226, PT ;  /* 0x000000e20000720c */ /* 0x040fe20003f04070 */
[----:B------:R-:W-:Y:S01]  /*6280*/  IMAD R219, R0, R20, R219 ;  /* 0x0000001400db7224 */ /* 0x000fe200078e02db */
[----:B------:R-:W-:Y:S01]  /*6290*/  IADD3 R26, R108, 0x7c, RZ ;  /* 0x0000007c6c1a7810 */ /* 0x000fe20007ffe0ff */
[----:B------:R-:W-:Y:S01]  /*62a0*/  IMAD.HI.U32 R20, R2, R223, RZ ;  /* 0x000000df02147227 */ /* 0x000fe200078e00ff */
[----:B------:R-:W-:-:S03]  /*62b0*/  @!P5 IADD3 R229, R229, -R0, RZ ;  /* 0x80000000e5e5d210 */ /* 0x000fc60007ffe0ff */
[----:B------:R-:W-:Y:S01]  /*62c0*/  @!P3 IMAD.MOV R213, RZ, RZ, -R213 ;  /* 0x000000ffffd5b224 */ /* 0x000fe200078e0ad5 */
[C---:B------:R-:W-:Y:S01]  /*62d0*/  ISETP.GT.U32.AND P3, PT, R0.reuse, R225, PT ;  /* 0x000000e10000720c */ /* 0x040fe20003f64070 */
[----:B------:R-:W-:Y:S01]  /*62e0*/  IMAD.MOV R20, RZ, RZ, -R20 ;  /* 0x000000ffff147224 */ /* 0x000fe200078e0a14 */
[----:B------:R-:W-:Y:S02]  /*62f0*/  IABS R227, R26 ;  /* 0x0000001a00e37213 */ /* 0x000fe40000000000 */
[----:B------:R-:W-:Y:S01]  /*6300*/  @!P4 IADD3 R211, -R211, RZ, RZ ;  /* 0x000000ffd3d3c210 */ /* 0x000fe20007ffe1ff */
[----:B------:R-:W-:Y:S01]  /*6310*/  IMAD R223, R0, R20, R223 ;  /* 0x0000001400df7224 */ /* 0x000fe200078e02df */
[----:B------:R-:W-:Y:S01]  /*6320*/  ISETP.GE.AND P5, PT, R52, RZ, PT ;  /* 0x000000ff3400720c */ /* 0x000fe20003fa6270 */
[----:B------:R-:W-:Y:S01]  /*6330*/  IMAD.HI.U32 R20, R2, R227, RZ ;  /* 0x000000e302147227 */ /* 0x000fe200078e00ff */
[----:B------:R-:W-:Y:S02]  /*6340*/  ISETP.GT.U32.AND P4, PT, R0, R229, PT ;  /* 0x000000e50000720c */ /* 0x000fe40003f84070 */
[----:B------:R-:W-:Y:S01]  /*6350*/  @!P1 IADD3 R222, -R222, RZ, RZ ;  /* 0x000000ffdede9210 */ /* 0x000fe20007ffe1ff */
[----:B------:R-:W-:Y:S01]  /*6360*/  @!P6 IMAD.MOV R218, RZ, RZ, -R218 ;  /* 0x000000ffffdae224 */ /* 0x000fe200078e0ada */
[C---:B------:R-:W-:Y:S01]  /*6370*/  ISETP.GT.U32.AND P6, PT, R0.reuse, R233, PT ;  /* 0x000000e90000720c */ /* 0x040fe20003fc4070 */
[----:B------:R-:W-:Y:S01]  /*6380*/  @!P2 IMAD.MOV R221, RZ, RZ, -R221 ;  /* 0x000000ffffdda224 */ /* 0x000fe200078e0add */
[----:B------:R-:W-:Y:S01]  /*6390*/  ISETP.GT.U32.AND P1, PT, R0, R236, PT ;  /* 0x000000ec0000720c */ /* 0x000fe20003f24070 */
[----:B------:R-:W-:Y:S01]  /*63a0*/  @!P0 IMAD.IADD R226, R226, 0x1, -R0 ;  /* 0x00000001e2e28824 */ /* 0x000fe200078e0a00 */
[C---:B------:R-:W-:Y:S01]  /*63b0*/  ISETP.GT.U32.AND P2, PT, R0.reuse, R215, PT ;  /* 0x000000d70000720c */ /* 0x040fe20003f44070 */
[----:B------:R-:W-:Y:S01]  /*63c0*/  IMAD.MOV R20, RZ, RZ, -R20 ;  /* 0x000000ffff147224 */ /* 0x000fe200078e0a14 */
[----:B------:R-:W-:Y:S01]  /*63d0*/  ISETP.GT.U32.AND P0, PT, R0, R219, PT ;  /* 0x000000db0000720c */ /* 0x000fe20003f04070 */
[----:B------:R-:W-:Y:S01]  /*63e0*/  @!P3 IMAD.IADD R225, R225, 0x1, -R0 ;  /* 0x00000001e1e1b824 */ /* 0x000fe200078e0a00 */
[----:B------:R-:W-:Y:S01]  /*63f0*/  IADD3 R24, R108, 0x7d, RZ ;  /* 0x0000007d6c187810 */ /* 0x000fe20007ffe0ff */
[C---:B------:R-:W-:Y:S01]  /*6400*/  IMAD R227, R0.reuse, R20, R227 ;  /* 0x0000001400e37224 */ /* 0x040fe200078e02e3 */
[----:B------:R-:W-:-:S02]  /*6410*/  ISETP.GT.U32.AND P3, PT, R0, R223, PT ;  /* 0x000000df0000720c */ /* 0x000fc40003f64070 */
[----:B------:R-:W-:Y:S01]  /*6420*/  IADD3 R22, R108, 0x7e, RZ ;  /* 0x0000007e6c167810 */ /* 0x000fe20007ffe0ff */
[----:B------:R-:W-:Y:S01]  /*6430*/  @!P5 IMAD.MOV R217, RZ, RZ, -R217 ;  /* 0x000000ffffd9d224 */ /* 0x000fe200078e0ad9 */
[----:B------:R-:W-:Y:S02]  /*6440*/  IABS R231, R24 ;  /* 0x0000001800e77213 */ /* 0x000fe40000000000 */
[----:B------:R-:W-:Y:S02]  /*6450*/  @!P4 IADD3 R229, R229, -R0, RZ ;  /* 0x80000000e5e5c210 */ /* 0x000fe40007ffe0ff */
[C---:B------:R-:W-:Y:S02]  /*6460*/  ISETP.GT.U32.AND P5, PT, R0.reuse, R232, PT ;  /* 0x000000e80000720c */ /* 0x040fe40003fa4070 */
[----:B------:R-:W-:Y:S02]  /*6470*/  ISETP.GT.U32.AND P4, PT, R0, R227, PT ;  /* 0x000000e30000720c */ /* 0x000fe40003f84070 */
[----:B------:R-:W-:Y:S01]  /*6480*/  IABS R235, R22 ;  /* 0x0000001600eb7213 */ /* 0x000fe20000000000 */
[----:B------:R-:W-:Y:S01]  /*6490*/  IMAD.HI.U32 R20, R2, R231, RZ ;  /* 0x000000e702147227 */ /* 0x000fe200078e00ff */
[----:B------:R-:W-:-:S02]  /*64a0*/  @!P2 IADD3 R215, R215, -R0, RZ ;  /* 0x80000000d7d7a210 */ /* 0x000fc40007ffe0ff */
[----:B------:R-:W-:Y:S01]  /*64b0*/  ISETP.GE.AND P2, PT, R40, RZ, PT ;  /* 0x000000ff2800720c */ /* 0x000fe20003f46270 */
[--C-:B------:R-:W-:Y:S01]  /*64c0*/  @!P6 IMAD.IADD R233, R233, 0x1, -R0.reuse ;  /* 0x00000001e9e9e824 */ /* 0x100fe200078e0a00 */
[----:B------:R-:W-:Y:S01]  /*64d0*/  ISETP.GE.AND P6, PT, R44, RZ, PT ;  /* 0x000000ff2c00720c */ /* 0x000fe20003fc6270 */
[--C-:B------:R-:W-:Y:S01]  /*64e0*/  @!P1 IMAD.IADD R236, R236, 0x1, -R0.reuse ;  /* 0x00000001ecec9824 */ /* 0x100fe200078e0a00 */
[----:B------:R-:W-:Y:S01]  /*64f0*/  ISETP.GE.AND P1, PT, R42, RZ, PT ;  /* 0x000000ff2a00720c */ /* 0x000fe20003f26270 */
[----:B------:R-:W-:Y:S01]  /*6500*/  @!P0 IMAD.IADD R219, R219, 0x1, -R0 ;  /* 0x00000001dbdb8824 */ /* 0x000fe200078e0a00 */
[----:B------:R-:W-:Y:S01]  /*6510*/  ISETP.GE.AND P0, PT, R38, RZ, PT ;  /* 0x000000ff2600720c */ /* 0x000fe20003f06270 */
[----:B------:R-:W-:Y:S01]  /*6520*/  IMAD.HI.U32 R2, R2, R235, RZ ;  /* 0x000000eb02027227 */ /* 0x000fe200078e00ff */
[----:B------:R-:W-:-:S03]  /*6530*/  IADD3 R20, -R20, RZ, RZ ;  /* 0x000000ff14147210 */ /* 0x000fc60007ffe1ff */
[----:B------:R-:W-:Y:S01]  /*6540*/  @!P3 IMAD.IADD R223, R223, 0x1, -R0 ;  /* 0x00000001dfdfb824 */ /* 0x000fe200078e0a00 */
[----:B------:R-:W-:Y:S01]  /*6550*/  ISETP.GE.AND P3, PT, R36, RZ, PT ;  /* 0x000000ff2400720c */ /* 0x000fe20003f66270 */
[----:B------:R-:W-:Y:S02]  /*6560*/  IMAD.MOV R2, RZ, RZ, -R2 ;  /* 0x000000ffff027224 */ /* 0x000fe400078e0a02 */
[----:B------:R-:W-:Y:S02]  /*6570*/  IMAD R231, R0, R20, R231 ;  /* 0x0000001400e77224 */ /* 0x000fe400078e02e7 */
[--C-:B------:R-:W-:Y:S01]  /*6580*/  @!P5 IMAD.IADD R232, R232, 0x1, -R0.reuse ;  /* 0x00000001e8e8d824 */ /* 0x100fe200078e0a00 */
[----:B------:R-:W-:Y:S01]  /*6590*/  ISETP.GE.AND P5, PT, R46, RZ, PT ;  /* 0x000000ff2e00720c */ /* 0x000fe20003fa6270 */
[----:B------:R-:W-:Y:S02]  /*65a0*/  @!P4 IMAD.IADD R227, R227, 0x1, -R0 ;  /* 0x00000001e3e3c824 */ /* 0x000fe400078e0a00 */
[C---:B------:R-:W-:Y:S01]  /*65b0*/  IMAD R235, R0.reuse, R2, R235 ;  /* 0x0000000200eb7224 */ /* 0x040fe200078e02eb */
[C---:B------:R-:W-:Y:S01]  /*65c0*/  ISETP.GT.U32.AND P4, PT, R0.reuse, R215, PT ;  /* 0x000000d70000720c */ /* 0x040fe20003f84070 */
[----:B------:R-:W-:Y:S01]  /*65d0*/  @!P6 IMAD.MOV R225, RZ, RZ, -R225 ;  /* 0x000000ffffe1e224 */ /* 0x000fe200078e0ae1 */
[C---:B------:R-:W-:Y:S01]  /*65e0*/  ISETP.GT.U32.AND P6, PT, R0.reuse, R227, PT ;  /* 0x000000e30000720c */ /* 0x040fe20003fc4070 */
[----:B------:R-:W-:Y:S01]  /*65f0*/  @!P1 IMAD.MOV R229, RZ, RZ, -R229 ;  /* 0x000000ffffe59224 */ /* 0x000fe200078e0ae5 */
[C---:B------:R-:W-:Y:S01]  /*6600*/  ISETP.GT.U32.AND P1, PT, R0.reuse, R223, PT ;  /* 0x000000df0000720c */ /* 0x040fe20003f24070 */
[----:B------:R-:W-:Y:S01]  /*6610*/  @!P2 IMAD.MOV R232, RZ, RZ, -R232 ;  /* 0x000000ffffe8a224 */ /* 0x000fe200078e0ae8 */
[----:B------:R-:W-:-:S02]  /*6620*/  ISETP.GT.U32.AND P2, PT, R0, R231, PT ;  /* 0x000000e70000720c */ /* 0x000fc40003f44070 */
[----:B------:R-:W-:Y:S02]  /*6630*/  @!P0 IADD3 R233, -R233, RZ, RZ ;  /* 0x000000ffe9e98210 */ /* 0x000fe40007ffe1ff */
[----:B------:R-:W-:Y:S01]  /*6640*/  ISETP.GT.U32.AND P0, PT, R0, R235, PT ;  /* 0x000000eb0000720c */ /* 0x000fe20003f04070 */
[----:B------:R-:W-:Y:S01]  /*6650*/  @!P3 IMAD.MOV R236, RZ, RZ, -R236 ;  /* 0x000000ffffecb224 */ /* 0x000fe200078e0aec */
[----:B------:R-:W-:Y:S02]  /*6660*/  ISETP.GE.AND P3, PT, R34, RZ, PT ;  /* 0x000000ff2200720c */ /* 0x000fe40003f66270 */
[----:B------:R-:W-:Y:S02]  /*6670*/  @!P5 IADD3 R226, -R226, RZ, RZ ;  /* 0x000000ffe2e2d210 */ /* 0x000fe40007ffe1ff */
[----:B------:R-:W-:Y:S01]  /*6680*/  ISETP.GT.U32.AND P5, PT, R0, R219, PT ;  /* 0x000000db0000720c */ /* 0x000fe20003fa4070 */
[--C-:B------:R-:W-:Y:S01]  /*6690*/  @!P4 IMAD.IADD R215, R215, 0x1, -R0.reuse ;  /* 0x00000001d7d7c824 */ /* 0x100fe200078e0a00 */
[----:B------:R-:W-:Y:S01]  /*66a0*/  @!P1 IADD3 R223, R223, -R0, RZ ;  /* 0x80000000dfdf9210 */ /* 0x000fe20007ffe0ff */
[--C-:B------:R-:W-:Y:S01]  /*66b0*/  @!P6 IMAD.IADD R227, R227, 0x1, -R0.reuse ;  /* 0x00000001e3e3e824 */ /* 0x100fe200078e0a00 */
[----:B------:R-:W-:Y:S01]  /*66c0*/  ISETP.GE.AND P1, PT, R32, RZ, PT ;  /* 0x000000ff2000720c */ /* 0x000fe20003f26270 */
[--C-:B------:R-:W-:Y:S01]  /*66d0*/  @!P2 IMAD.IADD R231, R231, 0x1, -R0.reuse ;  /* 0x00000001e7e7a824 */ /* 0x100fe200078e0a00 */
[----:B------:R-:W-:Y:S01]  /*66e0*/  ISETP.GE.AND P6, PT, R28, RZ, PT ;  /* 0x000000ff1c00720c */ /* 0x000fe20003fc6270 */
[----:B------:R-:W-:Y:S01]  /*66f0*/  @!P0 IMAD.IADD R235, R235, 0x1, -R0 ;  /* 0x00000001ebeb8824 */ /* 0x000fe200078e0a00 */
[----:B------:R-:W-:-:S02]  /*6700*/  MOV R252, c[0x0][0x180] ;  /* 0x0000600000fc7a02 */ /* 0x000fc40000000f00 */
[----:B------:R-:W-:Y:S02]  /*6710*/  @!P3 IADD3 R215, -R215, RZ, RZ ;  /* 0x000000ffd7d7b210 */ /* 0x000fe40007ffe1ff */
[C---:B------:R-:W-:Y:S02]  /*6720*/  ISETP.GT.U32.AND P0, PT, R0.reuse, R231, PT ;  /* 0x000000e70000720c */ /* 0x040fe40003f04070 */
[----:B------:R-:W-:Y:S01]  /*6730*/  ISETP.GT.U32.AND P3, PT, R0, R235, PT ;  /* 0x000000eb0000720c */ /* 0x000fe20003f64070 */
[----:B------:R-:W-:Y:S01]  /*6740*/  @!P5 IMAD.IADD R219, R219, 0x1, -R0 ;  /* 0x00000001dbdbd824 */ /* 0x000fe200078e0a00 */
[----:B------:R-:W-:Y:S02]  /*6750*/  IADD3 R2, R252, -0x5, RZ ;  /* 0xfffffffbfc027810 */ /* 0x000fe40007ffe0ff */
[----:B------:R-:W-:Y:S01]  /*6760*/  ISETP.GE.AND P2, PT, R26, RZ, PT ;  /* 0x000000ff1a00720c */ /* 0x000fe20003f46270 */
[----:B------:R-:W-:Y:S01]  /*6770*/  @!P1 IMAD.MOV R219, RZ, RZ, -R219 ;  /* 0x000000ffffdb9224 */ /* 0x000fe200078e0adb */
[----:B------:R-:W-:Y:S01]  /*6780*/  ISETP.GE.U32.AND P5, PT, R2, 0x7fffff7c, PT ;  /* 0x7fffff7c0200780c */ /* 0x000fe20003fa6070 */
[----:B------:R-:W-:Y:S01]  /*6790*/  @!P6 IMAD.MOV R223, RZ, RZ, -R223 ;  /* 0x000000ffffdfe224 */ /* 0x000fe200078e0adf */
[----:B------:R-:W-:-:S02]  /*67a0*/  IADD3 R2, R252, -0xd, RZ ;  /* 0xfffffff3fc027810 */ /* 0x000fc40007ffe0ff */
[----:B------:R-:W-:Y:S02]  /*67b0*/  ISETP.GE.AND P1, PT, R24, RZ, PT ;  /* 0x000000ff1800720c */ /* 0x000fe40003f26270 */
[----:B------:R-:W-:Y:S01]  /*67c0*/  ISETP.GE.AND P6, PT, R22, RZ, PT ;  /* 0x000000ff1600720c */ /* 0x000fe20003fc6270 */
[----:B------:R-:W-:Y:S01]  /*67d0*/  @!P3 IMAD.IADD R235, R235, 0x1, -R0 ;  /* 0x00000001ebebb824 */ /* 0x000fe200078e0a00 */
[----:B------:R-:W-:Y:S02]  /*67e0*/  @!P0 IADD3 R231, R231, -R0, RZ ;  /* 0x80000000e7e78210 */ /* 0x000fe40007ffe0ff */
[----:B------:R-:W-:Y:S02]  /*67f0*/  ISETP.GE.U32.AND P0, PT, R2, 0x7fffff74, PT ;  /* 0x7fffff740200780c */ /* 0x000fe40003f06070 */
[----:B------:R-:W-:Y:S02]  /*6800*/  ISETP.NE.AND P3, PT, RZ, c[0x0][0x17c], PT ;  /* 0x00005f00ff007a0c */ /* 0x000fe40003f65270 */
[----:B------:R-:W-:Y:S01]  /*6810*/  LOP3.LUT R2, RZ, c[0x0][0x17c], RZ, 0x33, !PT ;  /* 0x00005f00ff027a12 */ /* 0x000fe200078e33ff */
[----:B------:R-:W-:-:S03]  /*6820*/  IMAD R0, R30, c[0x0][0x18c], RZ ;  /* 0x000063001e007a24 */ /* 0x000fc600078e02ff */
[----:B------:R-:W-:Y:S01]  /*6830*/  SEL R3, R2, R3, !P3 ;  /* 0x0000000302037207 */ /* 0x000fe20005800000 */
[----:B------:R-:W-:Y:S02]  /*6840*/  @!P2 IMAD.MOV R227, RZ, RZ, -R227 ;  /* 0x000000ffffe3a224 */ /* 0x000fe400078e0ae3 */
[----:B------:R-:W-:Y:S02]  /*6850*/  @!P1 IMAD.MOV R231, RZ, RZ, -R231 ;  /* 0x000000ffffe79224 */ /* 0x000fe400078e0ae7 */
[----:B------:R-:W-:Y:S01]  /*6860*/  @!P6 IMAD.MOV R235, RZ, RZ, -R235 ;  /* 0x000000ffffebe224 */ /* 0x000fe200078e0aeb */
[----:B------:R-:W-:Y:S01]  /*6870*/  LEA R244, P6, R0, c[0x0][0x168], 0x2 ;  /* 0x00005a0000f47a11 */ /* 0x000fe200078c10ff */
[----:B------:R-:W-:Y:S01]  /*6880*/  IMAD R3, R3, c[0x0][0x190], RZ ;  /* 0x0000640003037a24 */ /* 0x000fe200078e02ff */
[----:B------:R-:W-:Y:S01]  /*6890*/  SEL R14, R2, R14, !P3 ;  /* 0x0000000e020e7207 */ /* 0x000fe20005800000 */
[----:B------:R-:W-:Y:S01]  /*68a0*/  IMAD R18, R18, c[0x0][0x184], RZ ;  /* 0x0000610012127a24 */ /* 0x000fe200078e02ff */
[----:B------:R-:W-:-:S02]  /*68b0*/  SEL R12, R2, R12, !P3 ;  /* 0x0000000c020c7207 */ /* 0x000fc40005800000 */
[C---:B------:R-:W-:Y:S02]  /*68c0*/  SEL R10, R2.reuse, R10, !P3 ;  /* 0x0000000a020a7207 */ /* 0x040fe40005800000 */
[C---:B------:R-:W-:Y:S02]  /*68d0*/  SEL R8, R2.reuse, R8, !P3 ;  /* 0x0000000802087207 */ /* 0x040fe40005800000 */
[C---:B------:R-:W-:Y:S02]  /*68e0*/  SEL R4, R2.reuse, R4, !P3 ;  /* 0x0000000402047207 */ /* 0x040fe40005800000 */
[C---:B------:R-:W-:Y:S02]  /*68f0*/  SEL R6, R2.reuse, R6, !P3 ;  /* 0x0000000602067207 */ /* 0x040fe40005800000 */
[C---:B------:R-:W-:Y:S02]  /*6900*/  SEL R5, R2.reuse, R5, !P3 ;  /* 0x0000000502057207 */ /* 0x040fe40005800000 */
        /* <DEDUP_REMOVED lines=119> */
[----:B------:R-:W-:Y:S02]  /*7080*/  SEL R235, R2, R235, !P3 ;  /* 0x000000eb02eb7207 */ /* 0x000fe40005800000 */
[----:B------:R-:W-:-:S02]  /*7090*/  LEA.HI.X.SX32 R0, R0, c[0x0][0x16c], 0x2, P6 ;  /* 0x00005b0000007a11 */ /* 0x000fc400030f16ff */
[C---:B------:R-:W-:Y:S01]  /*70a0*/  LEA R2, P3, R3.reuse, R244, 0x2 ;  /* 0x000000f403027211 */ /* 0x040fe200078610ff */
[----:B------:R-:W-:Y:S02]  /*70b0*/  IMAD R16, R16, c[0x0][0x184], RZ ;  /* 0x0000610010107a24 */ /* 0x000fe400078e02ff */
[----:B------:R-:W-:Y:S01]  /*70c0*/  IMAD R14, R14, c[0x0][0x190], RZ ;  /* 0x000064000e0e7a24 */ /* 0x000fe200078e02ff */
[----:B------:R-:W-:Y:S02]  /*70d0*/  LEA.HI.X.SX32 R3, R3, R0, 0x2, P3 ;  /* 0x0000000003037211 */ /* 0x000fe400018f16ff */
[----:B------:R-:W-:Y:S01]  /*70e0*/  LEA R246, P3, R18, c[0x0][0x160], 0x2 ;  /* 0x0000580012f67a11 */ /* 0x000fe200078610ff */
[----:B------:R-:W-:Y:S01]  /*70f0*/  STL [R1+0x12ec], R34 ;  /* 0x0012ec2201007387 */ /* 0x000fe20000100800 */
[----:B------:R-:W-:Y:S01]  /*7100*/  IMAD R12, R12, c[0x0][0x190], RZ ;  /* 0x000064000c0c7a24 */ /* 0x000fe200078e02ff */
[----:B------:R-:W-:Y:S01]  /*7110*/  LEA R248, P6, R16, c[0x0][0x160], 0x2 ;  /* 0x0000580010f87a11 */ /* 0x000fe200078c10ff */
[----:B------:R-:W-:Y:S01]  /*7120*/  IMAD R10, R10, c[0x0][0x190], RZ ;  /* 0x000064000a0a7a24 */ /* 0x000fe200078e02ff */
[----:B------:R-:W-:Y:S01]  /*7130*/  STL [R1+0x12e8], R32 ;  /* 0x0012e82001007387 */ /* 0x000fe20000100800 */
[----:B------:R-:W-:-:S02]  /*7140*/  LEA.HI.X.SX32 R247, R18, c[0x0][0x164], 0x2, P3 ;  /* 0x0000590012f77a11 */ /* 0x000fc400018f16ff */
[----:B------:R-:W-:Y:S01]  /*7150*/  LEA R240, P3, R14, R244, 0x2 ;  /* 0x000000f40ef07211 */ /* 0x000fe200078610ff */
[----:B------:R-:W-:Y:S01]  /*7160*/  STL [R1+0x12e0], R28 ;  /* 0x0012e01c01007387 */ /* 0x000fe20000100800 */
[----:B------:R-:W-:-:S03]  /*7170*/  LEA.HI.X.SX32 R249, R16, c[0x0][0x164], 0x2, P6 ;  /* 0x0000590010f97a11 */ /* 0x000fc600030f16ff */
[----:B------:R-:W-:Y:S01]  /*7180*/  STL [R1+0x12dc], R26 ;  /* 0x0012dc1a01007387 */ /* 0x000fe20000100800 */
[----:B------:R-:W-:-:S03]  /*7190*/  LEA R238, P6, R12, R244, 0x2 ;  /* 0x000000f40cee7211 */ /* 0x000fc600078c10ff */
[----:B------:R-:W-:Y:S01]  /*71a0*/  STL [R1+0x12d4], R24 ;  /* 0x0012d41801007387 */ /* 0x000fe20000100800 */
[----:B------:R-:W-:-:S03]  /*71b0*/  LEA.HI.X.SX32 R241, R14, R0, 0x2, P3 ;  /* 0x000000000ef17211 */ /* 0x000fc600018f16ff */
[----:B------:R-:W-:Y:S01]  /*71c0*/  STL [R1+0x12d0], R22 ;  /* 0x0012d01601007387 */ /* 0x000fe20000100800 */
[----:B------:R-:W-:-:S03]  /*71d0*/  LEA.HI.X.SX32 R239, R12, R0, 0x2, P6 ;  /* 0x000000000cef7211 */ /* 0x000fc600030f16ff */
[----:B------:R1:W-:Y:S01]  /*71e0*/  STL [R1+0x14bc], R2 ;  /* 0x0014bc0201007387 */ /* 0x0003e20000100800 */
[----:B------:R-:W-:-:S03]  /*71f0*/  IMAD R8, R8, c[0x0][0x190], RZ ;  /* 0x0000640008087a24 */ /* 0x000fc600078e02ff */
[----:B------:R2:W-:Y:S01]  /*7200*/  STL [R1+0x14b8], R3 ;  /* 0x0014b80301007387 */ /* 0x0005e20000100800 */
[----:B------:R-:W-:Y:S01]  /*7210*/  IMAD R4, R4, c[0x0][0x190], RZ ;  /* 0x0000640004047a24 */ /* 0x000fe200078e02ff */
[C---:B-1----:R-:W-:Y:S02]  /*7220*/  LEA R2, P3, R10.reuse, R244, 0x2 ;  /* 0x000000f40a027211 */ /* 0x042fe400078610ff */
[----:B------:R-:W-:Y:S02]  /*7230*/  STL.64 [R1+0x20], R240 ;  /* 0x000020f001007387 */ /* 0x000fe40000100a00 */
[----:B--2---:R-:W-:Y:S02]  /*7240*/  LEA.HI.X.SX32 R3, R10, R0, 0x2, P3 ;  /* 0x000000000a037211 */ /* 0x004fe400018f16ff */
[----:B------:R1:W-:Y:S01]  /*7250*/  STL.64 [R1+0x18], R238 ;  /* 0x000018ee01007387 */ /* 0x0003e20000100a00 */
[----:B------:R-:W-:Y:S02]  /*7260*/  IMAD R6, R6, c[0x0][0x190], RZ ;  /* 0x0000640006067a24 */ /* 0x000fe400078e02ff */
[----:B------:R-:W-:Y:S01]  /*7270*/  IMAD R5, R5, c[0x0][0x190], RZ ;  /* 0x0000640005057a24 */ /* 0x000fe200078e02ff */
[----:B------:R2:W-:Y:S01]  /*7280*/  STL.64 [R1+0x10], R2 ;  /* 0x0000100201007387 */ /* 0x0005e20000100a00 */
[----:B------:R-:W-:Y:S01]  /*7290*/  IMAD R7, R7, c[0x0][0x190], RZ ;  /* 0x0000640007077a24 */ /* 0x000fe200078e02ff */
[----:B-1----:R-:W-:-:S02]  /*72a0*/  LEA R238, P6, R8, R244, 0x2 ;  /* 0x000000f408ee7211 */ /* 0x002fc400078c10ff */
[----:B--2---:R-:W-:Y:S02]  /*72b0*/  LEA R2, P3, R4, R244, 0x2 ;  /* 0x000000f404027211 */ /* 0x004fe400078610ff */
[----:B------:R-:W-:Y:S02]  /*72c0*/  LEA.HI.X.SX32 R239, R8, R0, 0x2, P6 ;  /* 0x0000000008ef7211 */ /* 0x000fe400030f16ff */
[----:B------:R-:W-:Y:S01]  /*72d0*/  LEA R250, P6, R6, R244, 0x2 ;  /* 0x000000f406fa7211 */ /* 0x000fe200078c10ff */
[----:B------:R-:W-:Y:S01]  /*72e0*/  IMAD R9, R9, c[0x0][0x190], RZ ;  /* 0x0000640009097a24 */ /* 0x000fe200078e02ff */
[----:B------:R-:W-:Y:S02]  /*72f0*/  LEA.HI.X.SX32 R3, R4, R0, 0x2, P3 ;  /* 0x0000000004037211 */ /* 0x000fe400018f16ff */
[----:B------:R-:W-:Y:S01]  /*7300*/  LEA R4, P3, R5, R244, 0x2 ;  /* 0x000000f405047211 */ /* 0x000fe200078610ff */
[----:B------:R-:W-:Y:S01]  /*7310*/  IMAD R11, R11, c[0x0][0x190], RZ ;  /* 0x000064000b0b7a24 */ /* 0x000fe200078e02ff */
[----:B------:R-:W-:-:S02]  /*7320*/  LEA.HI.X.SX32 R251, R6, R0, 0x2, P6 ;  /* 0x0000000006fb7211 */ /* 0x000fc400030f16ff */
[----:B------:R-:W-:Y:S01]  /*7330*/  LEA R6, P6, R7, R244, 0x2 ;  /* 0x000000f407067211 */ /* 0x000fe200078c10ff */
[----:B------:R-:W-:Y:S01]  /*7340*/  IMAD R13, R13, c[0x0][0x190], RZ ;  /* 0x000064000d0d7a24 */ /* 0x000fe200078e02ff */
[----:B------:R-:W-:Y:S02]  /*7350*/  LEA.HI.X.SX32 R5, R5, R0, 0x2, P3 ;  /* 0x0000000005057211 */ /* 0x000fe400018f16ff */
[----:B------:R-:W-:Y:S02]  /*7360*/  IADD3 R20, R252, -0x1, RZ ;  /* 0xfffffffffc147810 */ /* 0x000fe40007ffe0ff */
[----:B------:R-:W-:Y:S01]  /*7370*/  LEA R8, P3, R9, R244, 0x2 ;  /* 0x000000f409087211 */ /* 0x000fe200078610ff */
[----:B------:R-:W-:Y:S01]  /*7380*/  IMAD R15, R15, c[0x0][0x190], RZ ;  /* 0x000064000f0f7a24 */ /* 0x000fe200078e02ff */
[----:B------:R-:W-:Y:S02]  /*7390*/  LEA.HI.X.SX32 R7, R7, R0, 0x2, P6 ;  /* 0x0000000007077211 */ /* 0x000fe400030f16ff */
[----:B------:R-:W-:Y:S01]  /*73a0*/  LEA R10, P6, R11, R244, 0x2 ;  /* 0x000000f40b0a7211 */ /* 0x000fe200078c10ff */
[----:B------:R-:W-:Y:S01]  /*73b0*/  IMAD R17, R17, c[0x0][0x190], RZ ;  /* 0x0000640011117a24 */ /* 0x000fe200078e02ff */
[----:B------:R-:W-:-:S02]  /*73c0*/  ISETP.GE.U32.AND P4, PT, R20, 0x7fffff80, PT ;  /* 0x7fffff801400780c */ /* 0x000fc40003f86070 */
        /* <DEDUP_REMOVED lines=17> */
[----:B------:R-:W-:Y:S01]  /*74e0*/  LEA R20, P3, R21, R244, 0x2 ;  /* 0x000000f415147211 */ /* 0x000fe200078610ff */
[----:B------:R-:W-:Y:S01]  /*74f0*/  IMAD R27, R27, c[0x0][0x190], RZ ;  /* 0x000064001b1b7a24 */ /* 0x000fe200078e02ff */
        /* <DEDUP_REMOVED lines=290> */
[----:B------:R1:W-:Y:S01]  /*8720*/  STL.64 [R1+0x8], R238 ;  /* 0x000008ee01007387 */ /* 0x0003e20000100a00 */
[----:B------:R-:W-:Y:S01]  /*8730*/  LEA.HI.X.SX32 R213, R213, R0, 0x2, P3 ;  /* 0x00000000d5d57211 */ /* 0x000fe200018f16ff */
[----:B------:R-:W-:Y:S01]  /*8740*/  IMAD R221, R221, c[0x0][0x190], RZ ;  /* 0x00006400dddd7a24 */ /* 0x000fe200078e02ff */
[----:B------:R-:W-:Y:S01]  /*8750*/  LEA R216, P3, R217, R244, 0x2 ;  /* 0x000000f4d9d87211 */ /* 0x000fe200078610ff */
[----:B------:R-:W-:Y:S02]  /*8760*/  IMAD R226, R226, c[0x0][0x190], RZ ;  /* 0x00006400e2e27a24 */ /* 0x000fe400078e02ff */
[----:B------:R-:W-:Y:S01]  /*8770*/  IMAD R225, R225, c[0x0][0x190], RZ ;  /* 0x00006400e1e17a24 */ /* 0x000fe200078e02ff */
[-C--:B------:R-:W-:Y:S01]  /*8780*/  LEA.HI.X.SX32 R217, R217, R0.reuse, 0x2, P3 ;  /* 0x00000000d9d97211 */ /* 0x080fe200018f16ff */
[----:B-1----:R-:W-:Y:S01]  /*8790*/  IMAD R238, R215, c[0x0][0x190], RZ ;  /* 0x00006400d7ee7a24 */ /* 0x002fe200078e02ff */
[----:B------:R-:W-:-:S02]  /*87a0*/  LEA.HI.X.SX32 R215, R218, R0, 0x2, P6 ;  /* 0x00000000dad77211 */ /* 0x000fc400030f16ff */
[CC--:B------:R-:W-:Y:S01]  /*87b0*/  LEA R218, P6, R222.reuse, R244.reuse, 0x2 ;  /* 0x000000f4deda7211 */ /* 0x0c0fe200078c10ff */
[----:B------:R-:W-:Y:S01]  /*87c0*/  IMAD R237, R219, c[0x0][0x190], RZ ;  /* 0x00006400dbed7a24 */ /* 0x000fe200078e02ff */
[----:B------:R-:W-:Y:S01]  /*87d0*/  LEA R220, P3, R221, R244, 0x2 ;  /* 0x000000f4dddc7211 */ /* 0x000fe200078610ff */
[----:B------:R-:W-:Y:S01]  /*87e0*/  IMAD R229, R229, c[0x0][0x190], RZ ;  /* 0x00006400e5e57a24 */ /* 0x000fe200078e02ff */
[----:B------:R-:W-:Y:S02]  /*87f0*/  LEA.HI.X.SX32 R219, R222, R0, 0x2, P6 ;  /* 0x00000000dedb7211 */ /* 0x000fe400030f16ff */
[----:B------:R-:W-:Y:S01]  /*8800*/  LEA R222, P6, R226, R244, 0x2 ;  /* 0x000000f4e2de7211 */ /* 0x000fe200078c10ff */
[----:B------:R-:W-:Y:S01]  /*8810*/  IMAD R232, R232, c[0x0][0x190], RZ ;  /* 0x00006400e8e87a24 */ /* 0x000fe200078e02ff */
[----:B------:R-:W-:Y:S01]  /*8820*/  LEA.HI.X.SX32 R221, R221, R0, 0x2, P3 ;  /* 0x00000000dddd7211 */ /* 0x000fe200018f16ff */
[----:B------:R-:W-:Y:S01]  /*8830*/  IMAD R239, R223, c[0x0][0x190], RZ ;  /* 0x00006400dfef7a24 */ /* 0x000fe200078e02ff */
[----:B------:R-:W-:Y:S01]  /*8840*/  LEA R224, P3, R225, R244, 0x2 ;  /* 0x000000f4e1e07211 */ /* 0x000fe200078610ff */
[----:B------:R-:W-:Y:S01]  /*8850*/  IMAD R233, R233, c[0x0][0x190], RZ ;  /* 0x00006400e9e97a24 */ /* 0x000fe200078e02ff */
[----:B------:R-:W-:Y:S01]  /*8860*/  LEA.HI.X.SX32 R223, R226, R0, 0x2, P6 ;  /* 0x00000000e2df7211 */ /* 0x000fe200030f16ff */
[----:B------:R1:W-:Y:S01]  /*8870*/  STL.64 [R1], R2 ;  /* 0x0000000201007387 */ /* 0x0003e20000100a00 */
[----:B------:R-:W-:Y:S01]  /*8880*/  LEA R226, P6, R229, R244, 0x2 ;  /* 0x000000f4e5e27211 */ /* 0x000fe200078c10ff */
[----:B------:R-:W-:Y:S01]  /*8890*/  IMAD R236, R236, c[0x0][0x190], RZ ;  /* 0x00006400ecec7a24 */ /* 0x000fe200078e02ff */
[----:B------:R-:W-:Y:S01]  /*88a0*/  LEA.HI.X.SX32 R225, R225, R0, 0x2, P3 ;  /* 0x00000000e1e17211 */ /* 0x000fe200018f16ff */
[----:B------:R-:W-:Y:S01]  /*88b0*/  IMAD R241, R227, c[0x0][0x190], RZ ;  /* 0x00006400e3f17a24 */ /* 0x000fe200078e02ff */
[----:B------:R-:W-:-:S02]  /*88c0*/  LEA R228, P3, R232, R244, 0x2 ;  /* 0x000000f4e8e47211 */ /* 0x000fc400078610ff */
[----:B------:R-:W-:Y:S02]  /*88d0*/  LEA.HI.X.SX32 R227, R229, R0, 0x2, P6 ;  /* 0x00000000e5e37211 */ /* 0x000fe400030f16ff */
[----:B------:R-:W-:Y:S01]  /*88e0*/  LEA R230, P6, R233, R244, 0x2 ;  /* 0x000000f4e9e67211 */ /* 0x000fe200078c10ff */
[----:B-1----:R-:W1:Y:S01]  /*88f0*/  S2R R3, SR_TID.X ;  /* 0x0000000000037919 */ /* 0x002e620000002100 */
[----:B------:R-:W-:Y:S01]  /*8900*/  LEA.HI.X.SX32 R229, R232, R0, 0x2, P3 ;  /* 0x00000000e8e57211 */ /* 0x000fe200018f16ff */
[----:B------:R-:W-:Y:S01]  /*8910*/  IMAD R243, R231, c[0x0][0x190], RZ ;  /* 0x00006400e7f37a24 */ /* 0x000fe200078e02ff */
[----:B------:R-:W-:Y:S02]  /*8920*/  LEA R232, P3, R236, R244, 0x2 ;  /* 0x000000f4ece87211 */ /* 0x000fe400078610ff */
[----:B------:R-:W-:Y:S02]  /*8930*/  LEA.HI.X.SX32 R231, R233, R0, 0x2, P6 ;  /* 0x00000000e9e77211 */ /* 0x000fe400030f16ff */
[----:B------:R-:W-:-:S02]  /*8940*/  LEA R234, P6, R238, R244, 0x2 ;  /* 0x000000f4eeea7211 */ /* 0x000fc400078c10ff */
[----:B------:R-:W-:Y:S01]  /*8950*/  LEA.HI.X.SX32 R233, R236, R0, 0x2, P3 ;  /* 0x00000000ece97211 */ /* 0x000fe200018f16ff */
[----:B------:R-:W-:Y:S01]  /*8960*/  IMAD R245, R235, c[0x0][0x190], RZ ;  /* 0x00006400ebf57a24 */ /* 0x000fe200078e02ff */
[----:B------:R-:W-:Y:S02]  /*8970*/  LEA R236, P3, R237, R244, 0x2 ;  /* 0x000000f4edec7211 */ /* 0x000fe400078610ff */
[----:B------:R-:W-:Y:S02]  /*8980*/  LEA.HI.X.SX32 R235, R238, R0, 0x2, P6 ;  /* 0x00000000eeeb7211 */ /* 0x000fe400030f16ff */
[----:B------:R-:W-:Y:S02]  /*8990*/  LEA R238, P6, R239, R244, 0x2 ;  /* 0x000000f4efee7211 */ /* 0x000fe400078c10ff */
[----:B------:R-:W-:Y:S02]  /*89a0*/  LEA.HI.X.SX32 R237, R237, R0, 0x2, P3 ;  /* 0x00000000eded7211 */ /* 0x000fe400018f16ff */
[----:B------:R-:W-:Y:S01]  /*89b0*/  LEA R240, P3, R241, R244, 0x2 ;  /* 0x000000f4f1f07211 */ /* 0x000fe200078610ff */
[----:B------:R2:W-:Y:S01]  /*89c0*/  STL [R1+0x14d0], R250 ;  /* 0x0014d0fa01007387 */ /* 0x0005e20000100800 */
[----:B------:R-:W-:-:S02]  /*89d0*/  LEA.HI.X.SX32 R239, R239, R0, 0x2, P6 ;  /* 0x00000000efef7211 */ /* 0x000fc400030f16ff */
[----:B------:R-:W-:Y:S02]  /*89e0*/  LEA R242, P6, R243, R244, 0x2 ;  /* 0x000000f4f3f27211 */ /* 0x000fe400078c10ff */
[----:B------:R-:W-:Y:S02]  /*89f0*/  LEA.HI.X.SX32 R241, R241, R0, 0x2, P3 ;  /* 0x00000000f1f17211 */ /* 0x000fe400018f16ff */
[----:B------:R-:W-:Y:S02]  /*8a00*/  LEA R244, P3, R245, R244, 0x2 ;  /* 0x000000f4f5f47211 */ /* 0x000fe400078610ff */
[----:B--2---:R-:W-:Y:S02]  /*8a10*/  IADD3 R250, R252, -0x15, RZ ;  /* 0xffffffebfcfa7810 */ /* 0x004fe40007ffe0ff */
[----:B------:R-:W-:Y:S01]  /*8a20*/  LEA.HI.X.SX32 R243, R243, R0, 0x2, P6 ;  /* 0x00000000f3f37211 */ /* 0x000fe200030f16ff */
[----:B------:R-:W-:Y:S01]  /*8a30*/  STL [R1+0x14c0], R251 ;  /* 0x0014c0fb01007387 */ /* 0x000fe20000100800 */
[----:B------:R-:W-:-:S02]  /*8a40*/  ISETP.GE.U32.AND P6, PT, R250, 0x7fffff6c, PT ;  /* 0x7fffff6cfa00780c */ /* 0x000fc40003fc6070 */
[----:B------:R-:W-:Y:S01]  /*8a50*/  LEA.HI.X.SX32 R245, R245, R0, 0x2, P3 ;  /* 0x00000000f5f57211 */ /* 0x000fe200018f16ff */
[----:B------:R-:W-:Y:S01]  /*8a60*/  STL.64 [R1+0x14c8], R4 ;  /* 0x0014c80401007387 */ /* 0x000fe20000100a00 */
[----:B-1----:R-:W-:Y:S02]  /*8a70*/  LOP3.LUT R250, R3, 0x7f, RZ, 0xc0, !PT ;  /* 0x0000007f03fa7812 */ /* 0x002fe400078ec0ff */
[----:B------:R-:W-:Y:S01]  /*8a80*/  MOV R0, c[0x0][0x188] ;  /* 0x0000620000007a02 */ /* 0x000fe20000000f00 */
[----:B------:R1:W-:Y:S01]  /*8a90*/  STL.64 [R1+0x14d8], R6 ;  /* 0x0014d80601007387 */ /* 0x0003e20000100a00 */
[----:B------:R-:W-:-:S03]  /*8aa0*/  IADD3 R2, R252, -0x19, RZ ;  /* 0xffffffe7fc027810 */ /* 0x000fc60007ffe0ff */
[----:B------:R-:W-:Y:S01]  /*8ab0*/  STL.64 [R1+0x14f0], R8 ;  /* 0x0014f00801007387 */ /* 0x000fe20000100a00 */
[----:B------:R-:W-:-:S03]  /*8ac0*/  IMAD.SHL.U32 R3, R0, 0x4, RZ ;  /* 0x0000000400037824 */ /* 0x000fc600078e00ff */
[----:B------:R2:W-:Y:S01]  /*8ad0*/  STL [R1+0x14e8], R11 ;  /* 0x0014e80b01007387 */ /* 0x0005e20000100800 */
[----:B------:R-:W-:Y:S01]  /*8ae0*/  ISETP.GE.U32.AND P3, PT, R2, 0x7fffff68, PT ;  /* 0x7fffff680200780c */ /* 0x000fe20003f66070 */
[----:B------:R-:W-:Y:S01]  /*8af0*/  ULDC.64 UR8, c[0x0][0x118] ;  /* 0x0000460000087ab9 */ /* 0x000fe20000000a00 */
[----:B------:R-:W-:Y:S01]  /*8b00*/  IADD3 R2, R252, -0x1d, RZ ;  /* 0xffffffe3fc027810 */ /* 0x000fe20007ffe0ff */
[----:B-1----:R-:W-:-:S04]  /*8b10*/  IMAD.WIDE R6, R3, 0x4, R246 ;  /* 0x0000000403067825 */ /* 0x002fc800078e02f6 */
[----:B--2---:R-:W-:Y:S02]  /*8b20*/  IMAD.SHL.U32 R11, R250, 0x4, RZ ;  /* 0x00000004fa0b7824 */ /* 0x004fe400078e00ff */
[----:B------:R-:W-:-:S03]  /*8b30*/  IMAD.WIDE R4, R3, 0x4, R248 ;  /* 0x0000000403047825 */ /* 0x000fc600078e02f8 */
[----:B------:R1:W-:Y:S01]  /*8b40*/  LDGSTS.E [R11], [R246.64], !P4 ;  /* 0x00000000f60b7fae */ /* 0x0003e2000e121848 */
[----:B------:R-:W-:-:S03]  /*8b50*/  IADD3 R3, R252, -0x21, RZ ;  /* 0xffffffdffc037810 */ /* 0x000fc60007ffe0ff */
[----:B------:R1:W-:Y:S01]  /*8b60*/  LDGSTS.E [R11+0x200], [R248.64], !P4 ;  /* 0x00200000f80b7fae */ /* 0x0003e2000e121848 */
[----:B------:R-:W-:Y:S01]  /*8b70*/  ISETP.GE.U32.AND P4, PT, R2, 0x7fffff64, PT ;  /* 0x7fffff640200780c */ /* 0x000fe20003f86070 */
[----:B------:R-:W-:Y:S02]  /*8b80*/  IMAD.SHL.U32 R2, R0, 0x8, RZ ;  /* 0x0000000800027824 */ /* 0x000fe400078e00ff */
[----:B------:R-:W-:Y:S04]  /*8b90*/  STL [R1+0x14e4], R13 ;  /* 0x0014e40d01007387 */ /* 0x000fe80000100800 */
[----:B------:R2:W-:Y:S01]  /*8ba0*/  LDGSTS.E [R11+0x1000], [R6.64], !P5 ;  /* 0x01000000060b7fae */ /* 0x0005e2000e921848 */
[----:B------:R-:W-:-:S03]  /*8bb0*/  IMAD.WIDE R8, R2, 0x4, R248 ;  /* 0x0000000402087825 */ /* 0x000fc600078e02f8 */
[----:B------:R3:W-:Y:S04]  /*8bc0*/  STL [R1+0x14f8], R12 ;  /* 0x0014f80c01007387 */ /* 0x0007e80000100800 */
[----:B------:R4:W-:Y:S01]  /*8bd0*/  LDGSTS.E [R11+0x1200], [R4.64], !P5 ;  /* 0x01200000040b7fae */ /* 0x0009e2000e921848 */
[----:B------:R-:W-:Y:S01]  /*8be0*/  ISETP.GE.U32.AND P5, PT, R3, 0x7fffff60, PT ;  /* 0x7fffff600300780c */ /* 0x000fe20003fa6070 */
[----:B------:R-:W-:Y:S02]  /*8bf0*/  IMAD R3, R0, 0xc, RZ ;  /* 0x0000000c00037824 */ /* 0x000fe400078e02ff */
[----:B------:R-:W-:Y:S01]  /*8c00*/  STL [R1+0x14e0], R15 ;  /* 0x0014e00f01007387 */ /* 0x000fe20000100800 */
[----:B---3--:R-:W-:Y:S01]  /*8c10*/  IMAD.WIDE R12, R2, 0x4, R246 ;  /* 0x00000004020c7825 */ /* 0x008fe200078e02f6 */
[----:B------:R-:W-:-:S02]  /*8c20*/  IADD3 R2, R252, -0x25, RZ ;  /* 0xffffffdbfc027810 */ /* 0x000fc40007ffe0ff */
[----:B------:R-:W-:Y:S04]  /*8c30*/  STL.64 [R1+0x1500], R16 ;  /* 0x0015001001007387 */ /* 0x000fe80000100a00 */
[----:B------:R-:W-:Y:S04]  /*8c40*/  STL.64 [R1+0x1508], R18 ;  /* 0x0015081201007387 */ /* 0x000fe80000100a00 */
[----:B------:R2:W-:Y:S04]  /*8c50*/  STL.64 [R1+0x410], R6 ;  /* 0x0004100601007387 */ /* 0x0005e80000100a00 */
[----:B------:R4:W-:Y:S04]  /*8c60*/  STL.64 [R1+0x408], R4 ;  /* 0x0004080401007387 */ /* 0x0009e80000100a00 */
[----:B------:R3:W-:Y:S01]  /*8c70*/  LDGSTS.E [R11+0x2000], [R12.64], !P2 ;  /* 0x020000000c0b7fae */ /* 0x0007e2000d121848 */
[----:B--2---:R-:W-:-:S03]  /*8c80*/  IMAD.WIDE R6, R3, 0x4, R246 ;  /* 0x0000000403067825 */ /* 0x004fc600078e02f6 */
[----:B------:R2:W-:Y:S01]  /*8c90*/  LDGSTS.E [R11+0x2200], [R8.64], !P2 ;  /* 0x02200000080b7fae */ /* 0x0005e2000d121848 */
[----:B------:R-:W-:Y:S01]  /*8ca0*/  ISETP.GE.U32.AND P2, PT, R2, 0x7fffff5c, PT ;  /* 0x7fffff5c0200780c */ /* 0x000fe20003f46070 */
[----:B----4-:R-:W-:Y:S01]  /*8cb0*/  IMAD.WIDE R4, R3, 0x4, R248 ;  /* 0x0000000403047825 */ /* 0x010fe200078e02f8 */
[----:B------:R-:W-:Y:S01]  /*8cc0*/  IADD3 R3, R252, -0x29, RZ ;  /* 0xffffffd7fc037810 */ /* 0x000fe20007ffe0ff */
[----:B------:R4:W-:Y:S01]  /*8cd0*/  LDGSTS.E [R11+0x3000], [R6.64], !P0 ;  /* 0x03000000060b7fae */ /* 0x0009e2000c121848 */
[----:B------:R-:W-:-:S03]  /*8ce0*/  SHF.L.U32 R2, R0, 0x4, RZ ;  /* 0x0000000400027819 */ /* 0x000fc600000006ff */
[----:B------:R5:W-:Y:S01]  /*8cf0*/  LDGSTS.E [R11+0x3200], [R4.64], !P0 ;  /* 0x03200000040b7fae */ /* 0x000be2000c121848 */
[----:B------:R-:W-:Y:S01]  /*8d00*/  ISETP.GE.U32.AND P0, PT, R3, 0x7fffff58, PT ;  /* 0x7fffff580300780c */ /* 0x000fe20003f06070 */
[----:B------:R-:W-:Y:S02]  /*8d10*/  IMAD R3, R0, 0x14, RZ ;  /* 0x0000001400037824 */ /* 0x000fe400078e02ff */
[----:B------:R3:W-:Y:S04]  /*8d20*/  STL.64 [R1+0x3f0], R12 ;  /* 0x0003f00c01007387 */ /* 0x0007e80000100a00 */
[----:B------:R2:W-:Y:S04]  /*8d30*/  STL.64 [R1+0x3e8], R8 ;  /* 0x0003e80801007387 */ /* 0x0005e80000100a00 */
[----:B------:R4:W-:Y:S01]  /*8d40*/  STL.64 [R1+0x3d0], R6 ;  /* 0x0003d00601007387 */ /* 0x0009e20000100a00 */
[----:B---3--:R-:W-:-:S03]  /*8d50*/  IMAD.WIDE R12, R2, 0x4, R246 ;  /* 0x00000004020c7825 */ /* 0x008fc600078e02f6 */
[----:B------:R5:W-:Y:S01]  /*8d60*/  STL.64 [R1+0x3c8], R4 ;  /* 0x0003c80401007387 */ /* 0x000be20000100a00 */
[----:B--2---:R-:W-:Y:S01]  /*8d70*/  IMAD.WIDE R8, R2, 0x4, R248 ;  /* 0x0000000402087825 */ /* 0x004fe200078e02f8 */
[----:B------:R-:W-:Y:S02]  /*8d80*/  IADD3 R2, R252, -0x2d, RZ ;  /* 0xffffffd3fc027810 */ /* 0x000fe40007ffe0ff */
[----:B------:R2:W-:Y:S01]  /*8d90*/  LDGSTS.E [R11+0x4000], [R12.64], !P1 ;  /* 0x040000000c0b7fae */ /* 0x0005e2000c921848 */
[----:B----4-:R-:W-:-:S03]  /*8da0*/  IMAD.WIDE R6, R3, 0x4, R246 ;  /* 0x0000000403067825 */ /* 0x010fc600078e02f6 */
[----:B------:R3:W-:Y:S01]  /*8db0*/  LDGSTS.E [R11+0x4200], [R8.64], !P1 ;  /* 0x04200000080b7fae */ /* 0x0007e2000c921848 */
[----:B------:R-:W-:Y:S01]  /*8dc0*/  ISETP.GE.U32.AND P1, PT, R2, 0x7fffff54, PT ;  /* 0x7fffff540200780c */ /* 0x000fe20003f26070 */
[----:B-----5:R-:W-:Y:S01]  /*8dd0*/  IMAD.WIDE R4, R3, 0x4, R248 ;  /* 0x0000000403047825 */ /* 0x020fe200078e02f8 */
[----:B------:R-:W-:Y:S01]  /*8de0*/  IADD3 R3, R252, -0x31, RZ ;  /* 0xffffffcffc037810 */ /* 0x000fe20007ffe0ff */
[----:B------:R4:W-:Y:S02]  /*8df0*/  LDGSTS.E [R11+0x5000], [R6.64], !P6 ;  /* 0x05000000060b7fae */ /* 0x0009e4000f121848 */
[C---:B------:R-:W-:Y:S02]  /*8e00*/  IMAD R2, R0.reuse, 0x18, RZ ;  /* 0x0000001800027824 */ /* 0x040fe400078e02ff */
[----:B------:R5:W-:Y:S01]  /*8e10*/  LDGSTS.E [R11+0x5200], [R4.64], !P6 ;  /* 0x05200000040b7fae */ /* 0x000be2000f121848 */
[----:B------:R-:W-:Y:S01]  /*8e20*/  ISETP.GE.U32.AND P6, PT, R3, 0x7fffff50, PT ;  /* 0x7fffff500300780c */ /* 0x000fe20003fc6070 */
[----:B------:R-:W-:-:S02]  /*8e30*/  IMAD R3, R0, 0x1c, RZ ;  /* 0x0000001c00037824 */ /* 0x000fc400078e02ff */
[----:B------:R2:W-:Y:S04]  /*8e40*/  STL.64 [R1+0x3b0], R12 ;  /* 0x0003b00c01007387 */ /* 0x0005e80000100a00 */
[----:B------:R3:W-:Y:S04]  /*8e50*/  STL.64 [R1+0x3a8], R8 ;  /* 0x0003a80801007387 */ /* 0x0007e80000100a00 */
[----:B------:R4:W-:Y:S01]  /*8e60*/  STL.64 [R1+0x380], R6 ;  /* 0x0003800601007387 */ /* 0x0009e20000100a00 */
[----:B--2---:R-:W-:-:S03]  /*8e70*/  IMAD.WIDE R12, R2, 0x4, R246 ;  /* 0x00000004020c7825 */ /* 0x004fc600078e02f6 */
[----:B------:R5:W-:Y:S01]  /*8e80*/  STL.64 [R1+0x378], R4 ;  /* 0x0003780401007387 */ /* 0x000be20000100a00 */
[----:B---3--:R-:W-:Y:S01]  /*8e90*/  IMAD.WIDE R8, R2, 0x4, R248 ;  /* 0x0000000402087825 */ /* 0x008fe200078e02f8 */
        /* <DEDUP_REMOVED lines=8> */
[C---:B------:R-:W-:Y:S02]  /*8f20*/  IMAD.SHL.U32 R2, R0.reuse, 0x20, RZ ;  /* 0x0000002000027824 */ /* 0x040fe400078e00ff */
        /* <DEDUP_REMOVED lines=194> */
[----:B-----5:R-:W-:Y:S02]  /*9b50*/  IMAD.WIDE R4, R3, 0x4, R248 ;  /* 0x0000000403047825 */ /* 0x020fe400078e02f8 */
[----:B------:R2:W-:Y:S01]  /*9b60*/  STL.64 [R1+0xa0], R12 ;  /* 0x0000a00c01007387 */ /* 0x0005e20000100a00 */
[----:B------:R-:W-:Y:S01]  /*9b70*/  IADD3 R3, R252, -0x12, RZ ;  /* 0xffffffeefc037810 */ /* 0x000fe20007ffe0ff */
[----:B------:R-:W-:Y:S02]  /*9b80*/  IMAD R2, R0, 0x78, RZ ;  /* 0x0000007800027824 */ /* 0x000fe400078e02ff */
[----:B------:R3:W-:Y:S04]  /*9b90*/  STL.64 [R1+0x98], R8 ;  /* 0x0000980801007387 */ /* 0x0007e80000100a00 */
[----:B------:R-:W-:Y:S04]  /*9ba0*/  STL.64 [R1+0x80], R6 ;  /* 0x0000800601007387 */ /* 0x000fe80000100a00 */
[----:B------:R4:W-:Y:S01]  /*9bb0*/  LDGSTS.E [R11+0x1d000], [R6.64], !P5 ;  /* 0x1d000000060b7fae */ /* 0x0009e2000e921848 */
[----:B--2---:R-:W-:-:S03]  /*9bc0*/  IMAD.WIDE R12, R2, 0x4, R246 ;  /* 0x00000004020c7825 */ /* 0x004fc600078e02f6 */
[----:B------:R2:W-:Y:S01]  /*9bd0*/  STL.64 [R1+0x78], R4 ;  /* 0x0000780401007387 */ /* 0x0005e20000100a00 */
[----:B---3--:R-:W-:-:S03]  /*9be0*/  IMAD.WIDE R8, R2, 0x4, R248 ;  /* 0x0000000402087825 */ /* 0x008fc600078e02f8 */
[----:B------:R2:W-:Y:S01]  /*9bf0*/  LDGSTS.E [R11+0x1d200], [R4.64], !P5 ;  /* 0x1d200000040b7fae */ /* 0x0005e2000e921848 */
[----:B------:R-:W-:Y:S02]  /*9c00*/  ISETP.GE.U32.AND P5, PT, R3, 0x7fffff6f, PT ;  /* 0x7fffff6f0300780c */ /* 0x000fe40003fa6070 */
[C---:B------:R-:W-:Y:S01]  /*9c10*/  IADD3 R3, R252.reuse, -0x16, RZ ;  /* 0xffffffeafc037810 */ /* 0x040fe20007ffe0ff */
[----:B------:R3:W-:Y:S01]  /*9c20*/  LDGSTS.E [R11+0x1e000], [R12.64], !P2 ;  /* 0x1e0000000c0b7fae */ /* 0x0007e2000d121848 */
[----:B------:R-:W-:-:S03]  /*9c30*/  IADD3 R2, R252, -0x1a, RZ ;  /* 0xffffffe6fc027810 */ /* 0x000fc60007ffe0ff */
[----:B------:R5:W-:Y:S01]  /*9c40*/  LDGSTS.E [R11+0x1e200], [R8.64], !P2 ;  /* 0x1e200000080b7fae */ /* 0x000be2000d121848 */
[----:B--2---:R-:W-:-:S04]  /*9c50*/  IMAD R4, R0, 0x7c, RZ ;  /* 0x0000007c00047824 */ /* 0x004fc800078e02ff */
[C---:B----4-:R-:W-:Y:S01]  /*9c60*/  IMAD.WIDE R6, R4.reuse, 0x4, R246 ;  /* 0x0000000404067825 */ /* 0x050fe200078e02f6 */
[----:B------:R3:W-:Y:S03]  /*9c70*/  STL.64 [R1+0x60], R12 ;  /* 0x0000600c01007387 */ /* 0x0007e60000100a00 */
[----:B------:R-:W-:Y:S01]  /*9c80*/  IMAD.WIDE R4, R4, 0x4, R248 ;  /* 0x0000000404047825 */ /* 0x000fe200078e02f8 */
[----:B------:R-:W-:Y:S01]  /*9c90*/  ISETP.GE.U32.AND P2, PT, R3, 0x7fffff6b, PT ;  /* 0x7fffff6b0300780c */ /* 0x000fe20003f46070 */
[----:B------:R5:W-:Y:S01]  /*9ca0*/  STL.64 [R1+0x58], R8 ;  /* 0x0000580801007387 */ /* 0x000be20000100a00 */
[----:B------:R-:W-:Y:S01]  /*9cb0*/  LOP3.LUT R15, R11, 0x20, RZ, 0x3c, !PT ;  /* 0x000000200b0f7812 */ /* 0x000fe200078e3cff */
[C---:B------:R-:W-:Y:S02]  /*9cc0*/  IMAD R3, R0.reuse, 0x5, RZ ;  /* 0x0000000500037824 */ /* 0x040fe400078e02ff */
[----:B------:R2:W-:Y:S01]  /*9cd0*/  LDGSTS.E [R11+0x1f000], [R6.64], !P0 ;  /* 0x1f000000060b7fae */ /* 0x0005e2000c121848 */
[----:B---3--:R-:W-:-:S03]  /*9ce0*/  IMAD.WIDE R12, R0, 0x4, R246 ;  /* 0x00000004000c7825 */ /* 0x008fc600078e02f6 */
[----:B------:R3:W-:Y:S01]  /*9cf0*/  LDGSTS.E [R11+0x1f200], [R4.64], !P0 ;  /* 0x1f200000040b7fae */ /* 0x0007e2000c121848 */
[----:B------:R-:W-:Y:S01]  /*9d00*/  ISETP.GE.U32.AND P0, PT, R2, 0x7fffff67, PT ;  /* 0x7fffff670200780c */ /* 0x000fe20003f06070 */
[----:B-----5:R-:W-:Y:S02]  /*9d10*/  IMAD.WIDE R8, R0, 0x4, R248 ;  /* 0x0000000400087825 */ /* 0x020fe400078e02f8 */
[----:B------:R2:W-:Y:S01]  /*9d20*/  STL.64 [R1+0x40], R6 ;  /* 0x0000400601007387 */ /* 0x0005e20000100a00 */
[----:B------:R-:W-:-:S03]  /*9d30*/  IADD3 R2, R252, -0x1e, RZ ;  /* 0xffffffe2fc027810 */ /* 0x000fc60007ffe0ff */
[----:B------:R3:W-:Y:S04]  /*9d40*/  STL.64 [R1+0x38], R4 ;  /* 0x0000380401007387 */ /* 0x0007e80000100a00 */
[----:B------:R4:W-:Y:S01]  /*9d50*/  LDGSTS.E [R15+0x400], [R12.64], !P1 ;  /* 0x004000000c0f7fae */ /* 0x0009e2000c921848 */
[----:B--2---:R-:W-:-:S03]  /*9d60*/  IMAD.WIDE R6, R3, 0x4, R246 ;  /* 0x0000000403067825 */ /* 0x004fc600078e02f6 */
[----:B------:R2:W-:Y:S01]  /*9d70*/  LDGSTS.E [R15+0x600], [R8.64], !P1 ;  /* 0x00600000080f7fae */ /* 0x0005e2000c921848 */
[----:B------:R-:W-:Y:S01]  /*9d80*/  ISETP.GE.U32.AND P1, PT, R2, 0x7fffff63, PT ;  /* 0x7fffff630200780c */ /* 0x000fe20003f26070 */
[----:B---3--:R-:W-:Y:S01]  /*9d90*/  IMAD.WIDE R4, R3, 0x4, R248 ;  /* 0x0000000403047825 */ /* 0x008fe200078e02f8 */
        /* <DEDUP_REMOVED lines=9> */
[----:B----4-:R-:W-:-:S03]  /*9e30*/  IMAD.WIDE R12, R2, 0x4, R246 ;  /* 0x00000004020c7825 */ /* 0x010fc600078e02f6 */
[----:B------:R5:W-:Y:S01]  /*9e40*/  STL.64 [R1+0x3f8], R4 ;  /* 0x0003f80401007387 */ /* 0x000be20000100a00 */
[----:B--2---:R-:W-:Y:S01]  /*9e50*/  IMAD.WIDE R8, R2, 0x4, R248 ;  /* 0x0000000402087825 */ /* 0x004fe200078e02f8 */
[----:B------:R-:W-:Y:S02]  /*9e60*/  IADD3 R2, R252, -0x26, RZ ;  /* 0xffffffdafc027810 */ /* 0x000fe40007ffe0ff */
[----:B------:R2:W-:Y:S01]  /*9e70*/  LDGSTS.E [R15+0x2400], [R12.64], !P3 ;  /* 0x024000000c0f7fae */ /* 0x0005e2000d921848 */
[----:B---3--:R-:W-:-:S03]  /*9e80*/  IMAD.WIDE R6, R3, 0x4, R246 ;  /* 0x0000000403067825 */ /* 0x008fc600078e02f6 */
        /* <DEDUP_REMOVED lines=260> */
[----:B------:R-:W-:Y:S01]  /*aed0*/  IMAD R3, R0, 0x6, RZ ;  /* 0x0000000600037824 */ /* 0x000fe200078e02ff */
[----:B------:R-:W-:Y:S01]  /*aee0*/  LOP3.LUT R251, R11, 0x40, RZ, 0x3c, !PT ;  /* 0x000000400bfb7812 */ /* 0x000fe200078e3cff */
        /* <DEDUP_REMOVED lines=283> */
[----:B------:R2:W-:Y:S02]  /*c0a0*/  STL.64 [R1+0x4d8], R12 ;  /* 0x0004d80c01007387 */ /* 0x0005e40000100a00 */
[----:B------:R-:W-:Y:S02]  /*c0b0*/  IMAD R2, R0, 0x3, RZ ;  /* 0x0000000300027824 */ /* 0x000fe400078e02ff */
[----:B------:R4:W-:Y:S04]  /*c0c0*/  LDGSTS.E [R251+0x1f800], [R6.64], !P1 ;  /* 0x1f80000006fb7fae */ /* 0x0009e8000c921848 */
[----:B------:R-:W-:Y:S04]  /*c0d0*/  STL.64 [R1+0x4d0], R8 ;  /* 0x0004d00801007387 */ /* 0x000fe80000100a00 */
[----:B------:R5:W-:Y:S01]  /*c0e0*/  LDGSTS.E [R251+0x1fa00], [R4.64], !P1 ;  /* 0x1fa0000004fb7fae */ /* 0x000be2000c921848 */
[----:B------:R-:W-:Y:S01]  /*c0f0*/  ISETP.GE.U32.AND P1, PT, R3, 0x7fffff65, PT ;  /* 0x7fffff650300780c */ /* 0x000fe20003f26070 */
[----:B--2---:R-:W-:Y:S01]  /*c100*/  IMAD.WIDE R12, R2, 0x4, R246 ;  /* 0x00000004020c7825 */ /* 0x004fe200078e02f6 */
[----:B------:R-:W-:Y:S01]  /*c110*/  LOP3.LUT R3, R11, 0x60, RZ, 0x3c, !PT ;  /* 0x000000600b037812 */ /* 0x000fe200078e3cff */
[----:B------:R4:W-:Y:S04]  /*c120*/  STL.64 [R1+0x4c8], R6 ;  /* 0x0004c80601007387 */ /* 0x0009e80000100a00 */
[----:B------:R5:W-:Y:S04]  /*c130*/  STL.64 [R1+0x4c0], R4 ;  /* 0x0004c00401007387 */ /* 0x000be80000100a00 */
[----:B------:R2:W-:Y:S01]  /*c140*/  LDGSTS.E [R3+0xc00], [R12.64], !P6 ;  /* 0x00c000000c037fae */ /* 0x0005e2000f121848 */
[----:B----4-:R-:W-:-:S02]  /*c150*/  IMAD R6, R0, 0x7, RZ ;  /* 0x0000000700067824 */ /* 0x010fc400078e02ff */
[----:B-----5:R-:W-:Y:S01]  /*c160*/  IMAD.WIDE R4, R2, 0x4, R248 ;  /* 0x0000000402047825 */ /* 0x020fe200078e02f8 */
[----:B------:R-:W-:Y:S01]  /*c170*/  IADD3 R2, R252, -0x20, RZ ;  /* 0xffffffe0fc027810 */ /* 0x000fe20007ffe0ff */
[----:B------:R2:W-:Y:S02]  /*c180*/  STL.64 [R1+0x628], R12 ;  /* 0x0006280c01007387 */ /* 0x0005e40000100a00 */
[----:B---3--:R-:W-:Y:S02]  /*c190*/  IMAD.WIDE R8, R6, 0x4, R246 ;  /* 0x0000000406087825 */ /* 0x008fe400078e02f6 */
[----:B------:R3:W-:Y:S01]  /*c1a0*/  LDGSTS.E [R3+0xe00], [R4.64], !P6 ;  /* 0x00e0000004037fae */ /* 0x0007e2000f121848 */
[----:B------:R-:W-:Y:S01]  /*c1b0*/  ISETP.GE.U32.AND P6, PT, R2, 0x7fffff61, PT ;  /* 0x7fffff610200780c */ /* 0x000fe20003fc6070 */
[----:B------:R-:W-:Y:S02]  /*c1c0*/  IMAD.WIDE R6, R6, 0x4, R248 ;  /* 0x0000000406067825 */ /* 0x000fe400078e02f8 */
[----:B------:R3:W-:Y:S02]  /*c1d0*/  STL.64 [R1+0x630], R4 ;  /* 0x0006300401007387 */ /* 0x0007e40000100a00 */
[----:B------:R-:W-:-:S02]  /*c1e0*/  IMAD R2, R0, 0xb, RZ ;  /* 0x0000000b00027824 */ /* 0x000fc400078e02ff */
[----:B------:R4:W-:Y:S02]  /*c1f0*/  LDGSTS.E [R3+0x1c00], [R8.64], !P3 ;  /* 0x01c0000008037fae */ /* 0x0009e4000d921848 */
[----:B--2---:R-:W-:Y:S02]  /*c200*/  IMAD.WIDE R12, R2, 0x4, R246 ;  /* 0x00000004020c7825 */ /* 0x004fe400078e02f6 */
[----:B------:R-:W-:Y:S01]  /*c210*/  STL.64 [R1+0x638], R8 ;  /* 0x0006380801007387 */ /* 0x000fe20000100a00 */
[----:B---3--:R-:W-:-:S03]  /*c220*/  IADD3 R4, R252, -0x24, RZ ;  /* 0xffffffdcfc047810 */ /* 0x008fc60007ffe0ff */
[----:B------:R2:W-:Y:S01]  /*c230*/  LDGSTS.E [R3+0x1e00], [R6.64], !P3 ;  /* 0x01e0000006037fae */ /* 0x0005e2000d921848 */
[----:B------:R-:W-:-:S03]  /*c240*/  ISETP.GE.U32.AND P3, PT, R4, 0x7fffff5d, PT ;  /* 0x7fffff5d0400780c */ /* 0x000fc60003f66070 */
[----:B------:R2:W-:Y:S01]  /*c250*/  STL.64 [R1+0x640], R6 ;  /* 0x0006400601007387 */ /* 0x0005e20000100a00 */
[----:B------:R-:W-:Y:S01]  /*c260*/  IMAD.WIDE R4, R2, 0x4, R248 ;  /* 0x0000000402047825 */ /* 0x000fe200078e02f8 */
[----:B------:R-:W-:Y:S02]  /*c270*/  IADD3 R2, R252, -0x28, RZ ;  /* 0xffffffd8fc027810 */ /* 0x000fe40007ffe0ff */
[----:B------:R3:W-:Y:S01]  /*c280*/  LDGSTS.E [R3+0x2c00], [R12.64], !P4 ;  /* 0x02c000000c037fae */ /* 0x0007e2000e121848 */
[----:B--2---:R-:W-:-:S03]  /*c290*/  IMAD R6, R0, 0xf, RZ ;  /* 0x0000000f00067824 */ /* 0x004fc600078e02ff */
[----:B------:R3:W-:Y:S01]  /*c2a0*/  STL.64 [R1+0x648], R12 ;  /* 0x0006480c01007387 */ /* 0x0007e20000100a00 */
[----:B----4-:R-:W-:-:S03]  /*c2b0*/  IMAD.WIDE R8, R6, 0x4, R246 ;  /* 0x0000000406087825 */ /* 0x010fc600078e02f6 */
[----:B------:R2:W-:Y:S01]  /*c2c0*/  LDGSTS.E [R3+0x2e00], [R4.64], !P4 ;  /* 0x02e0000004037fae */ /* 0x0005e2000e121848 */
[----:B------:R-:W-:Y:S01]  /*c2d0*/  ISETP.GE.U32.AND P4, PT, R2, 0x7fffff59, PT ;  /* 0x7fffff590200780c */ /* 0x000fe20003f86070 */
[----:B------:R-:W-:Y:S02]  /*c2e0*/  IMAD.WIDE R6, R6, 0x4, R248 ;  /* 0x0000000406067825 */ /* 0x000fe400078e02f8 */
[----:B------:R2:W-:Y:S02]  /*c2f0*/  STL.64 [R1+0x650], R4 ;  /* 0x0006500401007387 */ /* 0x0005e40000100a00 */
[----:B------:R-:W-:Y:S02]  /*c300*/  IMAD R2, R0, 0x13, RZ ;  /* 0x0000001300027824 */ /* 0x000fe400078e02ff */
[----:B------:R4:W-:Y:S02]  /*c310*/  LDGSTS.E [R3+0x3c00], [R8.64], !P5 ;  /* 0x03c0000008037fae */ /* 0x0009e4000e921848 */
[----:B---3--:R-:W-:-:S02]  /*c320*/  IMAD.WIDE R12, R2, 0x4, R246 ;  /* 0x00000004020c7825 */ /* 0x008fc400078e02f6 */
[----:B------:R-:W-:Y:S01]  /*c330*/  STL.64 [R1+0x658], R8 ;  /* 0x0006580801007387 */ /* 0x000fe20000100a00 */
[----:B--2---:R-:W-:-:S03]  /*c340*/  IADD3 R4, R252, -0x2c, RZ ;  /* 0xffffffd4fc047810 */ /* 0x004fc60007ffe0ff */
        /* <DEDUP_REMOVED lines=203> */
[----:B------:R3:W-:Y:S04]  /*d000*/  LDGSTS.E [R3+0x1ac00], [R12.64], !P0 ;  /* 0x1ac000000c037fae */ /* 0x0007e8000c121848 */
[----:B------:R5:W-:Y:S01]  /*d010*/  LDGSTS.E [R3+0x1ae00], [R4.64], !P0 ;  /* 0x1ae0000004037fae */ /* 0x000be2000c121848 */
[----:B--2---:R-:W-:Y:S01]  /*d020*/  IMAD R6, R0, 0x6f, RZ ;  /* 0x0000006f00067824 */ /* 0x004fe200078e02ff */
[----:B------:R-:W-:-:S03]  /*d030*/  ISETP.GE.U32.AND P0, PT, R2, 0x7ffffefe, PT ;  /* 0x7ffffefe0200780c */ /* 0x000fc60003f06070 */
[C---:B----4-:R-:W-:Y:S01]  /*d040*/  IMAD.WIDE R8, R6.reuse, 0x4, R246 ;  /* 0x0000000406087825 */ /* 0x050fe200078e02f6 */
[----:B------:R-:W-:Y:S01]  /*d050*/  STL.64 [R1+0x8a0], R12 ;  /* 0x0008a00c01007387 */ /* 0x000fe20000100a00 */
[----:B------:R-:W-:Y:S02]  /*d060*/  MOV R2, 0x7f ;  /* 0x0000007f00027802 */ /* 0x000fe40000000f00 */
[----:B------:R-:W-:Y:S01]  /*d070*/  IMAD.WIDE R6, R6, 0x4, R248 ;  /* 0x0000000406067825 */ /* 0x000fe200078e02f8 */
[----:B------:R5:W-:Y:S04]  /*d080*/  STL.64 [R1+0x8a8], R4 ;  /* 0x0008a80401007387 */ /* 0x000be80000100a00 */
[----:B------:R2:W-:Y:S04]  /*d090*/  STL.64 [R1+0x8c0], R8 ;  /* 0x0008c00801007387 */ /* 0x0005e80000100a00 */
[----:B------:R2:W-:Y:S04]  /*d0a0*/  LDGSTS.E [R3+0x1bc00], [R8.64], !P1 ;  /* 0x1bc0000008037fae */ /* 0x0005e8000c921848 */
[----:B------:R4:W-:Y:S01]  /*d0b0*/  STL.64 [R1+0x8e8], R6 ;  /* 0x0008e80601007387 */ /* 0x0009e20000100a00 */
[----:B-----5:R-:W-:-:S03]  /*d0c0*/  IADD3 R4, R252, -0x84, RZ ;  /* 0xffffff7cfc047810 */ /* 0x020fc60007ffe0ff */
[----:B------:R4:W-:Y:S01]  /*d0d0*/  LDGSTS.E [R3+0x1be00], [R6.64], !P1 ;  /* 0x1be0000006037fae */ /* 0x0009e2000c921848 */
[----:B------:R-:W-:Y:S01]  /*d0e0*/  IMAD R16, R0, 0x77, RZ ;  /* 0x0000007700107824 */ /* 0x000fe200078e02ff */
[----:B------:R-:W-:Y:S01]  /*d0f0*/  ISETP.GE.U32.AND P1, PT, R4, 0x7ffffefd, PT ;  /* 0x7ffffefd0400780c */ /* 0x000fe20003f26070 */
[----:B--2---:R-:W-:Y:S01]  /*d100*/  IMAD R8, R0, 0x7b, RZ ;  /* 0x0000007b00087824 */ /* 0x004fe200078e02ff */
[----:B----4-:R-:W-:Y:S01]  /*d110*/  IADD3 R7, R2, c[0x0][0x180], RZ ;  /* 0x0000600002077a10 */ /* 0x010fe20007ffe0ff */
[----:B------:R-:W-:Y:S01]  /*d120*/  IMAD R2, R0, 0x73, RZ ;  /* 0x0000007300027824 */ /* 0x000fe200078e02ff */
[----:B------:R-:W-:Y:S01]  /*d130*/  IADD3 R9, R252, -0x80, RZ ;  /* 0xffffff80fc097810 */ /* 0x000fe20007ffe0ff */
[----:B------:R-:W-:-:S04]  /*d140*/  IMAD.WIDE R18, R16, 0x4, R246 ;  /* 0x0000000410127825 */ /* 0x000fc800078e02f6 */
[----:B---3--:R-:W-:-:S04]  /*d150*/  IMAD.WIDE R12, R2, 0x4, R246 ;  /* 0x00000004020c7825 */ /* 0x008fc800078e02f6 */
[--C-:B------:R-:W-:Y:S01]  /*d160*/  IMAD.WIDE R4, R2, 0x4, R248.reuse ;  /* 0x0000000402047825 */ /* 0x100fe200078e02f8 */
[----:B------:R2:W-:Y:S03]  /*d170*/  STL.64 [R1+0x8c8], R12 ;  /* 0x0008c80c01007387 */ /* 0x0005e60000100a00 */
[----:B------:R-:W-:Y:S01]  /*d180*/  IMAD.WIDE R16, R16, 0x4, R248 ;  /* 0x0000000410107825 */ /* 0x000fe200078e02f8 */
[----:B------:R2:W-:Y:S04]  /*d190*/  LDGSTS.E [R3+0x1cc00], [R12.64], !P6 ;  /* 0x1cc000000c037fae */ /* 0x0005e8000f121848 */
[----:B------:R3:W-:Y:S04]  /*d1a0*/  STL.64 [R1+0x900], R4 ;  /* 0x0009000401007387 */ /* 0x0007e80000100a00 */
[----:B------:R3:W-:Y:S01]  /*d1b0*/  LDGSTS.E [R3+0x1ce00], [R4.64], !P6 ;  /* 0x1ce0000004037fae */ /* 0x0007e2000f121848 */
[----:B------:R-:W-:-:S03]  /*d1c0*/  ISETP.GE.U32.AND P6, PT, R9, 0x7fffff01, PT ;  /* 0x7fffff010900780c */ /* 0x000fc60003fc6070 */
[----:B------:R4:W-:Y:S01]  /*d1d0*/  STL.64 [R1+0x8d0], R18 ;  /* 0x0008d01201007387 */ /* 0x0009e20000100a00 */
[----:B--2---:R-:W-:-:S03]  /*d1e0*/  IMAD.WIDE R12, R8, 0x4, R246 ;  /* 0x00000004080c7825 */ /* 0x004fc600078e02f6 */
[----:B------:R4:W-:Y:S01]  /*d1f0*/  LDGSTS.E [R3+0x1dc00], [R18.64], !P3 ;  /* 0x1dc0000012037fae */ /* 0x0009e2000d921848 */
[----:B------:R-:W-:-:S03]  /*d200*/  IMAD.WIDE R8, R8, 0x4, R248 ;  /* 0x0000000408087825 */ /* 0x000fc600078e02f8 */
[----:B---3--:R-:W2:Y:S01]  /*d210*/  LDL.64 R4, [R1+0x20] ;  /* 0x0000200001047983 */ /* 0x008ea20000100a00 */
[----:B------:R-:W-:-:S03]  /*d220*/  IMAD R6, R0, 0x7f, RZ ;  /* 0x0000007f00067824 */ /* 0x000fc600078e02ff */
[----:B------:R3:W-:Y:S04]  /*d230*/  STL.64 [R1+0x908], R16 ;  /* 0x0009081001007387 */ /* 0x0007e80000100a00 */
[----:B----4-:R-:W4:Y:S04]  /*d240*/  LDL.LU.64 R18, [R1+0x1508] ;  /* 0x0015080001127983 */ /* 0x010f280000300a00 */
[----:B------:R3:W-:Y:S01]  /*d250*/  LDGSTS.E [R3+0x1de00], [R16.64], !P3 ;  /* 0x1de0000010037fae */ /* 0x0007e2000d921848 */
[----:B------:R-:W-:-:S03]  /*d260*/  ISETP.GT.AND P3, PT, R7, 0x7f, PT ;  /* 0x0000007f0700780c */ /* 0x000fc60003f64270 */
[----:B------:R5:W-:Y:S04]  /*d270*/  LDGSTS.E [R3+0x1ec00], [R12.64], !P4 ;  /* 0x1ec000000c037fae */ /* 0x000be8000e121848 */
[----:B------:R1:W-:Y:S04]  /*d280*/  LDGSTS.E [R3+0x1ee00], [R8.64], !P4 ;  /* 0x1ee0000008037fae */ /* 0x0003e8000e121848 */
[----:B---3--:R-:W3:Y:S04]  /*d290*/  LDL.LU.64 R16, [R1+0x1500] ;  /* 0x0015000001107983 */ /* 0x008ee80000300a00 */
[----:B------:R5:W-:Y:S04]  /*d2a0*/  STL.64 [R1+0x8d8], R12 ;  /* 0x0008d80c01007387 */ /* 0x000be80000100a00 */
[----:B------:R1:W-:Y:S04]  /*d2b0*/  STL.64 [R1+0x920], R8 ;  /* 0x0009200801007387 */ /* 0x0003e80000100a00 */
[----:B-----5:R-:W5:Y:S01]  /*d2c0*/  LDL.LU R12, [R1+0x14f8] ;  /* 0x0014f800010c7983 */ /* 0x020f620000300800 */
[----:B-1----:R-:W-:-:S04]  /*d2d0*/  IMAD.WIDE R8, R6, 0x4, R246 ;  /* 0x0000000406087825 */ /* 0x002fc800078e02f6 */
[----:B------:R-:W-:Y:S01]  /*d2e0*/  IMAD.WIDE R6, R6, 0x4, R248 ;  /* 0x0000000406067825 */ /* 0x000fe200078e02f8 */
[----:B------:R1:W-:Y:S04]  /*d2f0*/  STL.64 [R1+0x8e0], R8 ;  /* 0x0008e00801007387 */ /* 0x0003e80000100a00 */
[----:B------:R1:W-:Y:S04]  /*d300*/  STL.64 [R1+0x928], R6 ;  /* 0x0009280601007387 */ /* 0x0003e80000100a00 */
[----:B------:R1:W-:Y:S01]  /*d310*/  LDGSTS.E [R3+0x1fc00], [R8.64], !P6 ;  /* 0x1fc0000008037fae */ /* 0x0003e2000f121848 */
[----:B------:R-:W-:-:S02]  /*d320*/  ISETP.GE.AND P4, PT, R250, c[0x0][0x180], PT ;  /* 0x00006000fa007a0c */ /* 0x000fc40003f86270 */
[----:B------:R-:W-:Y:S01]  /*d330*/  SEL R0, RZ, 0x4, !P3 ;  /* 0x00000004ff007807 */ /* 0x000fe20005800000 */
[----:B------:R1:W-:Y:S04]  /*d340*/  LDGSTS.E [R3+0x1fe00], [R6.64], !P6 ;  /* 0x1fe0000006037fae */ /* 0x0003e8000f121848 */
[----:B-1----:R-:W3:Y:S01]  /*d350*/  LDL.LU.64 R8, [R1+0x14f0] ;  /* 0x0014f00001087983 */ /* 0x002ee20000300a00 */
[----:B------:R-:W-:-:S03]  /*d360*/  SEL R0, R0, RZ, !P4 ;  /* 0x000000ff00007207 */ /* 0x000fc60006000000 */
[----:B------:R-:W0:Y:S01]  /*d370*/  LDGDEPBAR ;  /* 0x00000000000079af */ /* 0x000e220000000000 */
[----:B------:R-:W-:Y:S02]  /*d380*/  ISETP.NE.U32.AND P6, PT, R0, RZ, PT ;  /* 0x000000ff0000720c */ /* 0x000fe40003fc5070 */
[----:B------:R-:W-:Y:S01]  /*d390*/  IADD3 R2, R252, -0x85, RZ ;  /* 0xffffff7bfc027810 */ /* 0x000fe20007ffe0ff */
[----:B------:R-:W4:Y:S03]  /*d3a0*/  LDL.64 R6, [R1+0x18] ;  /* 0x0000180001067983 */ /* 0x000f260000100a00 */
[----:B------:R-:W-:Y:S02]  /*d3b0*/  ISETP.GE.U32.AND P3, PT, R2, 0x7ffffefc, PT ;  /* 0x7ffffefc0200780c */ /* 0x000fe40003f66070 */
[C---:B------:R-:W-:Y:S02]  /*d3c0*/  IADD3 R2, R252.reuse, -0x86, RZ ;  /* 0xffffff7afc027810 */ /* 0x040fe40007ffe0ff */
[----:B------:R-:W-:-:S02]  /*d3d0*/  IADD3 R0, R252, -0x89, RZ ;  /* 0xffffff77fc007810 */ /* 0x000fc40007ffe0ff */
[----:B------:R-:W-:Y:S02]  /*d3e0*/  ISETP.GE.U32.AND P4, PT, R2, 0x7ffffefb, PT ;  /* 0x7ffffefb0200780c */ /* 0x000fe40003f86070 */
[C---:B------:R-:W-:Y:S02]  /*d3f0*/  LOP3.LUT R13, R11.reuse, 0x10, RZ, 0x3c, !PT ;  /* 0x000000100b0d7812 */ /* 0x040fe400078e3cff */
[C---:B------:R-:W-:Y:S02]  /*d400*/  LOP3.LUT R250, R11.reuse, 0x30, RZ, 0x3c, !PT ;  /* 0x000000300bfa7812 */ /* 0x040fe400078e3cff */
[C---:B------:R-:W-:Y:S02]  /*d410*/  LOP3.LUT R2, R11.reuse, 0x50, RZ, 0x3c, !PT ;  /* 0x000000500b027812 */ /* 0x040fe400078e3cff */
[----:B------:R-:W-:Y:S01]  /*d420*/  LOP3.LUT R252, R11, 0x70, RZ, 0x3c, !PT ;  /* 0x000000700bfc7812 */ /* 0x000fe200078e3cff */
[----:B--2---:R1:W-:Y:S04]  /*d430*/  LDGSTS.E [R11+0x40000], [R4.64], P6 ;  /* 0x40000000040b7fae */ /* 0x0043e8000b121848 */
[----:B-1----:R-:W2:Y:S04]  /*d440*/  LDL.64 R4, [R1+0x10] ;  /* 0x0000100001047983 */ /* 0x002ea80000100a00 */
[----:B---3--:R1:W-:Y:S04]  /*d450*/  LDGSTS.E [R11+0x41000], [R8.64], P6 ;  /* 0x41000000080b7fae */ /* 0x0083e8000b121848 */
[----:B------:R1:W-:Y:S04]  /*d460*/  LDGSTS.E [R11+0x42000], [R24.64], P6 ;  /* 0x42000000180b7fae */ /* 0x0003e8000b121848 */
        /* <DEDUP_REMOVED lines=13> */
[----:B----4-:R3:W-:Y:S04]  /*d540*/  LDGSTS.E [R13+0x40200], [R6.64], P6 ;  /* 0x40200000060d7fae */ /* 0x0107e8000b121848 */
[----:B-1----:R-:W4:Y:S04]  /*d550*/  LDL.LU R11, [R1+0x14e8] ;  /* 0x0014e800010b7983 */ /* 0x002f280000300800 */
[----:B---3--:R-:W3:Y:S04]  /*d560*/  LDL.64 R6, [R1+0x8] ;  /* 0x0000080001067983 */ /* 0x008ee80000100a00 */
[----:B----4-:R1:W-:Y:S04]  /*d570*/  LDGSTS.E [R13+0x41200], [R10.64], P6 ;  /* 0x412000000a0d7fae */ /* 0x0103e8000b121848 */
        /* <DEDUP_REMOVED lines=14> */
[----:B--2---:R2:W-:Y:S04]  /*d660*/  LDGSTS.E [R15+0x40400], [R4.64], P6 ;  /* 0x40400000040f7fae */ /* 0x0045e8000b121848 */
[----:B-1----:R-:W5:Y:S04]  /*d670*/  LDL.LU R13, [R1+0x14e4] ;  /* 0x0014e400010d7983 */ /* 0x002f680000300800 */
[----:B--2---:R-:W2:Y:S04]  /*d680*/  LDL.64 R4, [R1] ;  /* 0x0000000001047983 */ /* 0x004ea80000100a00 */
[----:B-----5:R1:W-:Y:S04]  /*d690*/  LDGSTS.E [R15+0x41400], [R12.64], P6 ;  /* 0x414000000c0f7fae */ /* 0x0203e8000b121848 */
        /* <DEDUP_REMOVED lines=14> */
[----:B---3--:R3:W-:Y:S04]  /*d780*/  LDGSTS.E [R250+0x40600], [R6.64], P6 ;  /* 0x4060000006fa7fae */ /* 0x0087e8000b121848 */
[----:B-1----:R-:W4:Y:S04]  /*d790*/  LDL.LU R15, [R1+0x14e0] ;  /* 0x0014e000010f7983 */ /* 0x002f280000300800 */
[----:B---3--:R-:W3:Y:S04]  /*d7a0*/  LDL.LU.64 R6, [R1+0x14d8] ;  /* 0x0014d80001067983 */ /* 0x008ee80000300a00 */
        /* <DEDUP_REMOVED lines=29> */
[----:B-1----:R-:W5:Y:S04]  /*d980*/  LDL.LU R250, [R1+0x14d0] ;  /* 0x0014d00001fa7983 */ /* 0x002f680000300800 */
[----:B------:R4:W-:Y:S04]  /*d990*/  LDGSTS.E [R251+0x4e800], [R224.64], P6 ;  /* 0x4e800000e0fb7fae */ /* 0x0009e8000b121848 */
[----:B--2---:R-:W2:Y:S04]  /*d9a0*/  LDL.LU.64 R4, [R1+0x14c8] ;  /* 0x0014c80001047983 */ /* 0x004ea80000300a00 */
[----:B------:R4:W-:Y:S04]  /*d9b0*/  LDGSTS.E [R251+0x4f800], [R240.64], P6 ;  /* 0x4f800000f0fb7fae */ /* 0x0009e8000b121848 */
[----:B----4-:R-:W5:Y:S04]  /*d9c0*/  LDL.LU R251, [R1+0x14c0] ;  /* 0x0014c00001fb7983 */ /* 0x010f680000300800 */
        /* <DEDUP_REMOVED lines=31> */
[----:B-1----:R-:W4:Y:S04]  /*dbc0*/  LDL.LU R2, [R1+0x14bc] ;  /* 0x0014bc0001027983 */ /* 0x002f280000300800 */
[----:B------:R2:W-:Y:S04]  /*dbd0*/  LDGSTS.E [R3+0x4fc00], [R244.64], P6 ;  /* 0x4fc00000f4037fae */ /* 0x0005e8000b121848 */
[----:B---3--:R1:W-:Y:S04]  /*dbe0*/  LDGSTS.E [R252+0x40e00], [R6.64], P6 ;  /* 0x40e0000006fc7fae */ /* 0x0083e8000b121848 */
[----:B------:R1:W-:Y:S04]  /*dbf0*/  LDGSTS.E [R252+0x41e00], [R22.64], P6 ;  /* 0x41e0000016fc7fae */ /* 0x0003e8000b121848 */
[----:B--2---:R-:W4:Y:S04]  /*dc00*/  LDL.LU R3, [R1+0x14b8] ;  /* 0x0014b80001037983 */ /* 0x004f280000300800 */
[----:B------:R1:W-:Y:S04]  /*dc10*/  LDGSTS.E [R252+0x42e00], [R38.64], P6 ;  /* 0x42e0000026fc7fae */ /* 0x0003e8000b121848 */
[----:B------:R1:W-:Y:S04]  /*dc20*/  LDGSTS.E [R252+0x43e00], [R54.64], P6 ;  /* 0x43e0000036fc7fae */ /* 0x0003e8000b121848 */
[----:B------:R1:W-:Y:S04]  /*dc30*/  LDGSTS.E [R252+0x44e00], [R70.64], P6 ;  /* 0x44e0000046fc7fae */ /* 0x0003e8000b121848 */
[----:B------:R1:W-:Y:S01]  /*dc40*/  LDGSTS.E [R252+0x45e00], [R86.64], P6 ;  /* 0x45e0000056fc7fae */ /* 0x0003e2000b121848 */
[----:B------:R-:W-:-:S03]  /*dc50*/  ULDC UR4, c[0x0][0x18c] ;  /* 0x0000630000047ab9 */ /* 0x000fc60000000800 */
[----:B------:R1:W-:Y:S04]  /*dc60*/  LDGSTS.E [R252+0x46e00], [R102.64], P6 ;  /* 0x46e0000066fc7fae */ /* 0x0003e8000b121848 */
[----:B------:R1:W-:Y:S01]  /*dc70*/  LDGSTS.E [R252+0x47e00], [R118.64], P6 ;  /* 0x47e0000076fc7fae */ /* 0x0003e2000b121848 */
[----:B------:R-:W-:-:S03]  /*dc80*/  USHF.L.U32 UR4, UR4, 0x7, URZ ;  /* 0x0000000704047899 */ /* 0x000fc6000800063f */
[----:B------:R1:W-:Y:S04]  /*dc90*/  LDGSTS.E [R252+0x48e00], [R134.64], P6 ;  /* 0x48e0000086fc7fae */ /* 0x0003e8000b121848 */
[----:B------:R1:W-:Y:S04]  /*dca0*/  LDGSTS.E [R252+0x49e00], [R150.64], P6 ;  /* 0x49e0000096fc7fae */ /* 0x0003e8000b121848 */
[----:B------:R1:W-:Y:S04]  /*dcb0*/  LDGSTS.E [R252+0x4ae00], [R166.64], P6 ;  /* 0x4ae00000a6fc7fae */ /* 0x0003e8000b121848 */
[----:B------:R1:W-:Y:S04]  /*dcc0*/  LDGSTS.E [R252+0x4be00], [R182.64], P6 ;  /* 0x4be00000b6fc7fae */ /* 0x0003e8000b121848 */
[----:B------:R1:W-:Y:S04]  /*dcd0*/  LDGSTS.E [R252+0x4ce00], [R198.64], P6 ;  /* 0x4ce00000c6fc7fae */ /* 0x0003e8000b121848 */
[----:B------:R1:W-:Y:S04]  /*dce0*/  LDGSTS.E [R252+0x4de00], [R214.64], P6 ;  /* 0x4de00000d6fc7fae */ /* 0x0003e8000b121848 */
[----:B------:R1:W-:Y:S04]  /*dcf0*/  LDGSTS.E [R252+0x4ee00], [R230.64], P6 ;  /* 0x4ee00000e6fc7fae */ /* 0x0003e8000b121848 */
[----:B----4-:R1:W-:Y:S01]  /*dd00*/  LDGSTS.E [R252+0x4fe00], [R2.64], P6 ;  /* 0x4fe0000002fc7fae */ /* 0x0103e2000b121848 */
[----:B------:R-:W-:Y:S01]  /*dd10*/  ISETP.GE.U32.AND P6, PT, R0, 0x7ffffef8, PT ;  /* 0x7ffffef80000780c */ /* 0x000fe20003fc6070 */
[----:B------:R-:W-:-:S02]  /*dd20*/  IMAD.U32 R0, RZ, RZ, UR4 ;  /* 0x00000004ff007e24 */ /* 0x000fc4000f8e00ff */
[----:B------:R-:W-:Y:S01]  /*dd30*/  IMAD.MOV.U32 R0, RZ, RZ, c[0x0][0x188] ;  /* 0x00006200ff007624 */ /* 0x000fe200078e00ff */
[----:B------:R-:W0:Y:S04]  /*dd40*/  LDGDEPBAR ;  /* 0x00000000000079af */ /* 0x000e280000000000 */
[----:B------:R-:W-:-:S05]  /*dd50*/  SHF.L.U32 R0, R0, 0x7, RZ ;  /* 0x0000000700007819 */ /* 0x000fca00000006ff */
[----:B------:R-:W-:-:S04]  /*dd60*/  IMAD.WIDE R246, R0, 0x4, R246 ;  /* 0x0000000400f67825 */ /* 0x000fc800078e02f6 */
[----:B------:R-:W-:Y:S01]  /*dd70*/  IMAD.WIDE R248, R0, 0x4, R248 ;  /* 0x0000000400f87825 */ /* 0x000fe200078e02f8 */
[----:B------:R2:W-:Y:S04]  /*dd80*/  STL.64 [R1+0x9c0], R246 ;  /* 0x0009c0f601007387 */ /* 0x0005e80000100a00 */
[----:B------:R2:W-:Y:S01]  /*dd90*/  STL.64 [R1+0x9d8], R248 ;  /* 0x0009d8f801007387 */ /* 0x0005e20000100a00 */
[----:B-1----:R-:W-:-:S03]  /*dda0*/  IMAD.MOV.U32 R252, RZ, RZ, c[0x0][0x180] ;  /* 0x00006000fffc7624 */ /* 0x002fc600078e00ff */
[----:B------:R-:W-:Y:S04]  /*ddb0*/  STL.64 [R1+0x1668], R218 ;  /* 0x001668da01007387 */ /* 0x000fe80000100a00 */
[----:B------:R1:W-:Y:S04]  /*ddc0*/  STL.64 [R1+0x1660], R220 ;  /* 0x001660dc01007387 */ /* 0x0003e80000100a00 */
[----:B-1----:R-:W3:Y:S04]  /*ddd0*/  LDL.LU.64 R220, [R1+0x410] ;  /* 0x0004100001dc7983 */ /* 0x002ee80000300a00 */
[----:B------:R1:W-:Y:S04]  /*dde0*/  STL.64 [R1+0x1658], R222 ;  /* 0x001658de01007387 */ /* 0x0003e80000100a00 */
[----:B-1----:R-:W4:Y:S04]  /*ddf0*/  LDL.LU.64 R222, [R1+0x3c8] ;  /* 0x0003c80001de7983 */ /* 0x002f280000300a00 */
[----:B------:R1:W-:Y:S04]  /*de00*/  STL.64 [R1+0x1650], R224 ;  /* 0x001650e001007387 */ /* 0x0003e80000100a00 */
[----:B-12---:R-:W2:Y:S04]  /*de10*/  LDL.LU.64 R224, [R1+0x3d0] ;  /* 0x0003d00001e07983 */ /* 0x006ea80000300a00 */
[----:B------:R1:W-:Y:S04]  /*de20*/  STL.64 [R1+0x1648], R226 ;  /* 0x001648e201007387 */ /* 0x0003e80000100a00 */
[----:B-1----:R-:W2:Y:S04]  /*de30*/  LDL.LU.64 R226, [R1+0x3b0] ;  /* 0x0003b00001e27983 */ /* 0x002ea80000300a00 */
[----:B------:R1:W-:Y:S04]  /*de40*/  STL.64 [R1+0x1640], R228 ;  /* 0x001640e401007387 */ /* 0x0003e80000100a00 */
[----:B-1----:R-:W3:Y:S04]  /*de50*/  LDL.LU.64 R228, [R1+0x3e8] ;  /* 0x0003e80001e47983 */ /* 0x002ee80000300a00 */
[----:B------:R1:W-:Y:S04]  /*de60*/  STL.64 [R1+0x1638], R230 ;  /* 0x001638e601007387 */ /* 0x0003e80000100a00 */
[----:B-1----:R-:W4:Y:S04]  /*de70*/  LDL.LU.64 R230, [R1+0x408] ;  /* 0x0004080001e67983 */ /* 0x002f280000300a00 */
[----:B------:R1:W-:Y:S04]  /*de80*/  STL.64 [R1+0x1630], R232 ;  /* 0x001630e801007387 */ /* 0x0003e80000100a00 */
[----:B------:R-:W1:Y:S04]  /*de90*/  S2R R249, SR_TID.X ;  /* 0x0000000000f97919 */ /* 0x000e680000002100 */
[----:B-1----:R-:W4:Y:S04]  /*dea0*/  LDL.LU.64 R232, [R1+0x3f0] ;  /* 0x0003f00001e87983 */ /* 0x002f280000300a00 */
[----:B------:R1:W-:Y:S04]  /*deb0*/  STL.64 [R1+0x1628], R234 ;  /* 0x001628ea01007387 */ /* 0x0003e80000100a00 */
[----:B-1----:R-:W4:Y:S01]  /*dec0*/  LDL.LU.64 R234, [R1+0x3a8] ;  /* 0x0003a80001ea7983 */ /* 0x002f220000300a00 */
[----:B------:R-:W-:-:S03]  /*ded0*/  LOP3.LUT R219, R249, 0x7f, RZ, 0xc0, !PT ;  /* 0x0000007ff9db7812 */ /* 0x000fc600078ec0ff */
[----:B------:R-:W-:Y:S04]  /*dee0*/  STL.64 [R1+0x1620], R236 ;  /* 0x001620ec01007387 */ /* 0x000fe80000100a00 */
[----:B------:R1:W-:Y:S04]  /*def0*/  STL.64 [R1+0x1618], R238 ;  /* 0x001618ee01007387 */ /* 0x0003e80000100a00 */
[----:B-1----:R-:W4:Y:S01]  /*df00*/  LDL.64 R238, [R1+0x9d8] ;  /* 0x0009d80001ee7983 */ /* 0x002f220000100a00 */
[----:B------:R-:W-:-:S03]  /*df10*/  IMAD.SHL.U32 R237, R219, 0x4, RZ ;  /* 0x00000004dbed7824 */ /* 0x000fc600078e00ff */
[----:B------:R1:W-:Y:S04]  /*df20*/  STL.64 [R1+0x1610], R240 ;  /* 0x001610f001007387 */ /* 0x0003e80000100a00 */
[----:B------:R-:W-:Y:S04]  /*df30*/  STL.64 [R1+0x1608], R242 ;  /* 0x001608f201007387 */ /* 0x000fe80000100a00 */
[----:B------:R-:W-:Y:S01]  /*df40*/  STL.64 [R1+0x1600], R244 ;  /* 0x001600f401007387 */ /* 0x000fe20000100a00 */
[----:B-1----:R-:W-:-:S03]  /*df50*/  IMAD.MOV.U32 R240, RZ, RZ, R246 ;  /* 0x000000fffff07224 */ /* 0x002fc600078e00f6 */
[----:B------:R3:W-:Y:S01]  /*df60*/  STL.64 [R1+0x15f8], R2 ;  /* 0x0015f80201007387 */ /* 0x0007e20000100a00 */
[----:B------:R-:W-:Y:S01]  /*df70*/  IMAD.MOV.U32 R241, RZ, RZ, R247 ;  /* 0x000000fffff17224 */ /* 0x000fe200078e00f7 */
[----:B------:R-:W-:Y:S02]  /*df80*/  IADD3 R247, R252, -0x8d, RZ ;  /* 0xffffff73fcf77810 */ /* 0x000fe40007ffe0ff */
[----:B------:R-:W-:Y:S06]  /*df90*/  BAR.SYNC.DEFER_BLOCKING 0x0 ;  /* 0x0000000000007b1d */ /* 0x000fec0000010000 */
[----:B------:R-:W-:Y:S01]  /*dfa0*/  @!PT LDS RZ, [RZ] ;  /* 0x00000000fffff984 */ /* 0x000fe20000000800 */
[----:B------:R-:W-:Y:S01]  /*dfb0*/  @!PT LDS RZ, [RZ] ;  /* 0x00000000fffff984 */ /* 0x000fe20000000800 */
[----:B------:R-:W-:Y:S01]  /*dfc0*/  @!PT LDS RZ, [RZ] ;  /* 0x00000000fffff984 */ /* 0x000fe20000000800 */
[----:B------:R4:W-:Y:S01]  /*dfd0*/  LDGSTS.E [R237+0x20000], [R240.64], !P5 ;  /* 0x20000000f0ed7fae */ /* 0x0009e2000e921848 */
[----:B--2---:R-:W-:-:S04]  /*dfe0*/  IMAD.WIDE R226, R0, 0x4, R226 ;  /* 0x0000000400e27825 */ /* 0x004fc800078e02e2 */
[----:B---3--:R-:W-:-:S04]  /*dff0*/  IMAD.WIDE R2, R0, 0x4, R228 ;  /* 0x0000000400027825 */ /* 0x008fc800078e02e4 */
[----:B----4-:R-:W-:-:S04]  /*e000*/  IMAD.WIDE R240, R0, 0x4, R230 ;  /* 0x0000000400f07825 */ /* 0x010fc800078e02e6 */
[----:B------:R-:W-:Y:S01]  /*e010*/  IMAD.WIDE R232, R0, 0x4, R232 ;  /* 0x0000000400e87825 */ /* 0x000fe200078e02e8 */
[----:B------:R1:W-:Y:S01]  /*e020*/  LDGSTS.E [R237+0x20200], [R238.64], !P5 ;  /* 0x20200000eeed7fae */ /* 0x0003e2000e921848 */
[----:B------:R-:W-:Y:S02]  /*e030*/  ISETP.GE.U32.AND P5, PT, R247, 0x7ffffef4, PT ;  /* 0x7ffffef4f700780c */ /* 0x000fe40003fa6070 */
[----:B------:R-:W-:Y:S01]  /*e040*/  IADD3 R247, R252, -0x91, RZ ;  /* 0xffffff6ffcf77810 */ /* 0x000fe20007ffe0ff */
[----:B-1----:R-:W-:Y:S02]  /*e050*/  IMAD.WIDE R238, R0, 0x4, R220 ;  /* 0x0000000400ee7825 */ /* 0x002fe400078e02dc */
[----:B------:R-:W2:Y:S04]  /*e060*/  LDL.LU.64 R220, [R1+0x380] ;  /* 0x0003800001dc7983 */ /* 0x000ea80000300a00 */
[----:B------:R-:W3:Y:S01]  /*e070*/  LDL.LU.64 R230, [R1+0x378] ;  /* 0x0003780001e67983 */ /* 0x000ee20000300a00 */
[----:B------:R-:W-:-:S03]  /*e080*/  IADD3 R246, R252, -0x95, RZ ;  /* 0xffffff6bfcf67810 */ /* 0x000fc60007ffe0ff */
[----:B------:R1:W-:Y:S04]  /*e090*/  STL.64 [R1+0x410], R238 ;  /* 0x000410ee01007387 */ /* 0x0003e80000100a00 */
[----:B------:R4:W-:Y:S04]  /*e0a0*/  STL.64 [R1+0x408], R240 ;  /* 0x000408f001007387 */ /* 0x0009e80000100a00 */
[----:B------:R-:W3:Y:S04]  /*e0b0*/  LDL.LU.64 R228, [R1+0x360] ;  /* 0x0003600001e47983 */ /* 0x000ee80000300a00 */
[----:B------:R1:W-:Y:S04]  /*e0c0*/  LDGSTS.E [R237+0x21000], [R238.64], !P3 ;  /* 0x21000000eeed7fae */ /* 0x0003e8000d921848 */
[----:B------:R4:W-:Y:S04]  /*e0d0*/  STL.64 [R1+0x3f0], R232 ;  /* 0x0003f0e801007387 */ /* 0x0009e80000100a00 */
[----:B------:R4:W-:Y:S04]  /*e0e0*/  LDGSTS.E [R237+0x21200], [R240.64], !P3 ;  /* 0x21200000f0ed7fae */ /* 0x0009e8000d921848 */
[----:B-1----:R-:W3:Y:S01]  /*e0f0*/  LDL.LU.64 R238, [R1+0x358] ;  /* 0x0003580001ee7983 */ /* 0x002ee20000300a00 */
[----:B------:R-:W-:-:S02]  /*e100*/  ISETP.GE.U32.AND P3, PT, R247, 0x7ffffef0, PT ;  /* 0x7ffffef0f700780c */ /* 0x000fc40003f66070 */
[----:B------:R-:W-:Y:S01]  /*e110*/  IADD3 R247, R252, -0x99, RZ ;  /* 0xffffff67fcf77810 */ /* 0x000fe20007ffe0ff */
[----:B------:R1:W-:Y:S01]  /*e120*/  LDGSTS.E [R237+0x22000], [R232.64], !P6 ;  /* 0x22000000e8ed7fae */ /* 0x0003e2000f121848 */
[----:B----4-:R-:W-:-:S03]  /*e130*/  IMAD.WIDE R240, R0, 0x4, R222 ;  /* 0x0000000400f07825 */ /* 0x010fc600078e02de */
[----:B------:R4:W-:Y:S04]  /*e140*/  STL.64 [R1+0x3e8], R2 ;  /* 0x0003e80201007387 */ /* 0x0009e80000100a00 */
[----:B------:R4:W-:Y:S01]  /*e150*/  LDGSTS.E [R237+0x22200], [R2.64], !P6 ;  /* 0x2220000002ed7fae */ /* 0x0009e2000f121848 */
[----:B------:R-:W-:Y:S01]  /*e160*/  ISETP.GE.U32.AND P6, PT, R246, 0x7ffffeec, PT ;  /* 0x7ffffeecf600780c */ /* 0x000fe20003fc6070 */
[----:B-1----:R-:W-:Y:S02]  /*e170*/  IMAD.WIDE R232, R0, 0x4, R224 ;  /* 0x0000000400e87825 */ /* 0x002fe400078e02e0 */
[----:B------:R-:W3:Y:S04]  /*e180*/  LDL.LU.64 R224, [R1+0x340] ;  /* 0x0003400001e07983 */ /* 0x000ee80000300a00 */
[----:B------:R-:W3:Y:S01]  /*e190*/  LDL.LU.64 R222, [R1+0x338] ;  /* 0x0003380001de7983 */ /* 0x000ee20000300a00 */
[----:B------:R-:W-:Y:S01]  /*e1a0*/  IADD3 R246, R252, -0x9d, RZ ;  /* 0xffffff63fcf67810 */ /* 0x000fe20007ffe0ff */
[----:B----4-:R-:W-:-:S02]  /*e1b0*/  IMAD.WIDE R2, R0, 0x4, R234 ;  /* 0x0000000400027825 */ /* 0x010fc400078e02ea */
[----:B------:R1:W-:Y:S04]  /*e1c0*/  STL.64 [R1+0x3d0], R232 ;  /* 0x0003d0e801007387 */ /* 0x0003e80000100a00 */
[----:B------:R-:W-:Y:S04]  /*e1d0*/  STL.64 [R1+0x3c8], R240 ;  /* 0x0003c8f001007387 */ /* 0x000fe80000100a00 */
[----:B------:R-:W4:Y:S04]  /*e1e0*/  LDL.LU.64 R234, [R1+0x320] ;  /* 0x0003200001ea7983 */ /* 0x000f280000300a00 */
[----:B------:R1:W-:Y:S04]  /*e1f0*/  LDGSTS.E [R237+0x23000], [R232.64], !P5 ;  /* 0x23000000e8ed7fae */ /* 0x0003e8000e921848 */
[----:B------:R2:W-:Y:S04]  /*e200*/  STL.64 [R1+0x3b0], R226 ;  /* 0x0003b0e201007387 */ /* 0x0005e80000100a00 */
[----:B------:R3:W-:Y:S04]  /*e210*/  LDGSTS.E [R237+0x23200], [R240.64], !P5 ;  /* 0x23200000f0ed7fae */ /* 0x0007e8000e921848 */
[----:B-1----:R-:W4:Y:S01]  /*e220*/  LDL.LU.64 R232, [R1+0x318] ;  /* 0x0003180001e87983 */ /* 0x002f220000300a00 */
[----:B------:R-:W-:-:S02]  /*e230*/  ISETP.GE.U32.AND P5, PT, R247, 0x7ffffee8, PT ;  /* 0x7ffffee8f700780c */ /* 0x000fc40003fa6070 */
[----:B------:R-:W-:Y:S01]  /*e240*/  IADD3 R247, R252, -0xa1, RZ ;  /* 0xffffff5ffcf77810 */ /* 0x000fe20007ffe0ff */
[----:B------:R2:W-:Y:S04]  /*e250*/  LDGSTS.E [R237+0x24000], [R226.64], !P3 ;  /* 0x24000000e2ed7fae */ /* 0x0005e8000d921848 */
[----:B------:R1:W-:Y:S04]  /*e260*/  STL.64 [R1+0x3a8], R2 ;  /* 0x0003a80201007387 */ /* 0x0003e80000100a00 */
[----:B------:R1:W-:Y:S01]  /*e270*/  LDGSTS.E [R237+0x24200], [R2.64], !P3 ;  /* 0x2420000002ed7fae */ /* 0x0003e2000d921848 */
[----:B------:R-:W-:Y:S01]  /*e280*/  ISETP.GE.U32.AND P3, PT, R246, 0x7ffffee4, PT ;  /* 0x7ffffee4f600780c */ /* 0x000fe20003f66070 */
[----:B--2---:R-:W-:-:S02]  /*e290*/  IMAD.WIDE R226, R0, 0x4, R220 ;  /* 0x0000000400e27825 */ /* 0x004fc400078e02dc */
[----:B------:R-:W2:Y:S02]  /*e2a0*/  LDL.LU.64 R220, [R1+0x300] ;  /* 0x0003000001dc7983 */ /* 0x000ea40000300a00 */
[----:B---3--:R-:W-:Y:S02]  /*e2b0*/  IMAD.WIDE R240, R0, 0x4, R230 ;  /* 0x0000000400f07825 */ /* 0x008fe400078e02e6 */
[----:B------:R-:W3:Y:S01]  /*e2c0*/  LDL.LU.64 R230, [R1+0x2f8] ;  /* 0x0002f80001e67983 */ /* 0x000ee20000300a00 */
[----:B------:R-:W-:-:S03]  /*e2d0*/  IADD3 R246, R252, -0xa5, RZ ;  /* 0xffffff5bfcf67810 */ /* 0x000fc60007ffe0ff */
[----:B------:R1:W-:Y:S04]  /*e2e0*/  STL.64 [R1+0x7b8], R226 ;  /* 0x0007b8e201007387 */ /* 0x0003e80000100a00 */
[----:B------:R-:W-:Y:S01]  /*e2f0*/  STL.64 [R1+0x7c0], R240 ;  /* 0x0007c0f001007387 */ /* 0x000fe20000100a00 */
[----:B------:R-:W-:-:S03]  /*e300*/  IMAD.WIDE R228, R0, 0x4, R228 ;  /* 0x0000000400e47825 */ /* 0x000fc600078e02e4 */
[----:B------:R1:W-:Y:S04]  /*e310*/  LDGSTS.E [R237+0x25000], [R226.64], !P6 ;  /* 0x25000000e2ed7fae */ /* 0x0003e8000f121848 */
[----:B------:R1:W-:Y:S04]  /*e320*/  LDGSTS.E [R237+0x25200], [R240.64], !P6 ;  /* 0x25200000f0ed7fae */ /* 0x0003e8000f121848 */
[----:B------:R1:W-:Y:S02]  /*e330*/  LDGSTS.E [R237+0x26000], [R228.64], !P5 ;  /* 0x26000000e4ed7fae */ /* 0x0003e4000e921848 */
[----:B-1----:R-:W-:-:S02]  /*e340*/  IMAD.WIDE R2, R0, 0x4, R238 ;  /* 0x0000000400027825 */ /* 0x002fc400078e02ee */
[----:B------:R-:W3:Y:S04]  /*e350*/  LDL.LU.64 R238, [R1+0x2e0] ;  /* 0x0002e00001ee7983 */ /* 0x000ee80000300a00 */
[----:B------:R1:W-:Y:S04]  /*e360*/  STL.64 [R1+0x7c8], R228 ;  /* 0x0007c8e401007387 */ /* 0x0003e80000100a00 */
[----:B------:R-:W3:Y:S01]  /*e370*/  LDL.LU.64 R226, [R1+0x2d8] ;  /* 0x0002d80001e27983 */ /* 0x000ee20000300a00 */
[----:B------:R-:W-:Y:S02]  /*e380*/  ISETP.GE.U32.AND P6, PT, R247, 0x7ffffee0, PT ;  /* 0x7ffffee0f700780c */ /* 0x000fe40003fc6070 */
[----:B------:R-:W-:Y:S01]  /*e390*/  IADD3 R247, R252, -0xa9, RZ ;  /* 0xffffff57fcf77810 */ /* 0x000fe20007ffe0ff */
[----:B------:R4:W-:Y:S01]  /*e3a0*/  STL.64 [R1+0x7d0], R2 ;  /* 0x0007d00201007387 */ /* 0x0009e20000100a00 */
[----:B-1----:R-:W-:-:S03]  /*e3b0*/  IMAD.WIDE R228, R0, 0x4, R224 ;  /* 0x0000000400e47825 */ /* 0x002fc600078e02e0 */
[----:B------:R1:W-:Y:S01]  /*e3c0*/  LDGSTS.E [R237+0x26200], [R2.64], !P5 ;  /* 0x2620000002ed7fae */ /* 0x0003e2000e921848 */
[----:B------:R-:W-:Y:S01]  /*e3d0*/  ISETP.GE.U32.AND P5, PT, R246, 0x7ffffedc, PT ;  /* 0x7ffffedcf600780c */ /* 0x000fe20003fa6070 */
[----:B------:R-:W-:Y:S02]  /*e3e0*/  IMAD.WIDE R240, R0, 0x4, R222 ;  /* 0x0000000400f07825 */ /* 0x000fe400078e02de */
[----:B------:R-:W3:Y:S04]  /*e3f0*/  LDL.LU.64 R224, [R1+0x2c0] ;  /* 0x0002c00001e07983 */ /* 0x000ee80000300a00 */
[----:B------:R-:W3:Y:S01]  /*e400*/  LDL.LU.64 R222, [R1+0x2b8] ;  /* 0x0002b80001de7983 */ /* 0x000ee20000300a00 */
[----:B------:R-:W-:-:S03]  /*e410*/  IADD3 R246, R252, -0xad, RZ ;  /* 0xffffff53fcf67810 */ /* 0x000fc60007ffe0ff */
[----:B------:R1:W-:Y:S01]  /*e420*/  STL.64 [R1+0x7e8], R228 ;  /* 0x0007e8e401007387 */ /* 0x0003e20000100a00 */
[----:B----4-:R-:W-:-:S03]  /*e430*/  IMAD.WIDE R234, R0, 0x4, R234 ;  /* 0x0000000400ea7825 */ /* 0x010fc600078e02ea */
[----:B------:R-:W-:Y:S04]  /*e440*/  STL.64 [R1+0x7f0], R240 ;  /* 0x0007f0f001007387 */ /* 0x000fe80000100a00 */
[----:B------:R4:W-:Y:S04]  /*e450*/  LDGSTS.E [R237+0x27000], [R228.64], !P3 ;  /* 0x27000000e4ed7fae */ /* 0x0009e8000d921848 */
[----:B------:R3:W-:Y:S04]  /*e460*/  LDGSTS.E [R237+0x27200], [R240.64], !P3 ;  /* 0x27200000f0ed7fae */ /* 0x0007e8000d921848 */
[----:B------:R2:W-:Y:S01]  /*e470*/  LDGSTS.E [R237+0x28000], [R234.64], !P6 ;  /* 0x28000000eaed7fae */ /* 0x0005e2000f121848 */
[----:B-1----:R-:W-:-:S03]  /*e480*/  IMAD.WIDE R2, R0, 0x4, R232 ;  /* 0x0000000400027825 */ /* 0x002fc600078e02e8 */
[----:B------:R-:W3:Y:S04]  /*e490*/  LDL.LU.64 R232, [R1+0x2a0] ;  /* 0x0002a00001e87983 */ /* 0x000ee80000300a00 */
[----:B------:R2:W-:Y:S04]  /*e4a0*/  STL.64 [R1+0x808], R234 ;  /* 0x000808ea01007387 */ /* 0x0005e80000100a00 */
[----:B----4-:R-:W4:Y:S01]  /*e4b0*/  LDL.LU.64 R228, [R1+0x298] ;  /* 0x0002980001e47983 */ /* 0x010f220000300a00 */
[----:B------:R-:W-:Y:S02]  /*e4c0*/  ISETP.GE.U32.AND P3, PT, R247, 0x7ffffed8, PT ;  /* 0x7ffffed8f700780c */ /* 0x000fe40003f66070 */
[----:B------:R-:W-:Y:S01]  /*e4d0*/  IADD3 R247, R252, -0xb1, RZ ;  /* 0xffffff4ffcf77810 */ /* 0x000fe20007ffe0ff */
        /* <DEDUP_REMOVED lines=9> */
[----:B------:R1:W-:Y:S04]  /*e570*/  STL.64 [R1+0x838], R240 ;  /* 0x000838f001007387 */ /* 0x0003e80000100a00 */
[----:B------:R1:W-:Y:S04]  /*e580*/  LDGSTS.E [R237+0x29000], [R234.64], !P5 ;  /* 0x29000000eaed7fae */ /* 0x0003e8000e921848 */
[----:B------:R1:W-:Y:S01]  /*e590*/  LDGSTS.E [R237+0x29200], [R240.64], !P5 ;  /* 0x29200000f0ed7fae */ /* 0x0003e2000e921848 */
[----:B------:R-:W-:-:S05]  /*e5a0*/  IMAD.WIDE R238, R0, 0x4, R238 ;  /* 0x0000000400ee7825 */ /* 0x000fca00078e02ee */
[----:B------:R1:W-:Y:S02]  /*e5b0*/  LDGSTS.E [R237+0x2a000], [R238.64], !P3 ;  /* 0x2a000000eeed7fae */ /* 0x0003e4000d921848 */
[----:B-1----:R-:W-:Y:S02]  /*e5c0*/  IMAD.WIDE R2, R0, 0x4, R226 ;  /* 0x0000000400027825 */ /* 0x002fe400078e02e2 */
[----:B------:R-:W3:Y:S04]  /*e5d0*/  LDL.LU.64 R226, [R1+0x260] ;  /* 0x0002600001e27983 */ /* 0x000ee80000300a00 */
[----:B------:R1:W-:Y:S04]  /*e5e0*/  STL.64 [R1+0x850], R238 ;  /* 0x000850ee01007387 */ /* 0x0003e80000100a00 */
[----:B------:R-:W3:Y:S01]  /*e5f0*/  LDL.LU.64 R234, [R1+0x258] ;  /* 0x0002580001ea7983 */ /* 0x000ee20000300a00 */
[----:B------:R-:W-:-:S02]  /*e600*/  ISETP.GE.U32.AND P5, PT, R247, 0x7ffffed0, PT ;  /* 0x7ffffed0f700780c */ /* 0x000fc40003fa6070 */
[----:B------:R-:W-:Y:S01]  /*e610*/  IADD3 R247, R252, -0xb9, RZ ;  /* 0xffffff47fcf77810 */ /* 0x000fe20007ffe0ff */
[----:B------:R4:W-:Y:S01]  /*e620*/  STL.64 [R1+0x858], R2 ;  /* 0x0008580201007387 */ /* 0x0009e20000100a00 */
[----:B------:R-:W-:-:S03]  /*e630*/  IMAD.WIDE R240, R0, 0x4, R222 ;  /* 0x0000000400f07825 */ /* 0x000fc600078e02de */
[----:B------:R4:W-:Y:S01]  /*e640*/  LDGSTS.E [R237+0x2a200], [R2.64], !P3 ;  /* 0x2a20000002ed7fae */ /* 0x0009e2000d921848 */
[----:B------:R-:W-:Y:S01]  /*e650*/  ISETP.GE.U32.AND P3, PT, R246, 0x7ffffecc, PT ;  /* 0x7ffffeccf600780c */ /* 0x000fe20003f66070 */
[----:B-1----:R-:W-:Y:S02]  /*e660*/  IMAD.WIDE R238, R0, 0x4, R224 ;  /* 0x0000000400ee7825 */ /* 0x002fe400078e02e0 */
[----:B------:R-:W3:Y:S04]  /*e670*/  LDL.LU.64 R224, [R1+0x240] ;  /* 0x0002400001e07983 */ /* 0x000ee80000300a00 */
[----:B------:R-:W3:Y:S01]  /*e680*/  LDL.LU.64 R222, [R1+0x238] ;  /* 0x0002380001de7983 */ /* 0x000ee20000300a00 */
[----:B------:R-:W-:-:S03]  /*e690*/  IADD3 R246, R252, -0xbd, RZ ;  /* 0xffffff43fcf67810 */ /* 0x000fc60007ffe0ff */
[----:B------:R1:W-:Y:S04]  /*e6a0*/  STL.64 [R1+0x870], R238 ;  /* 0x000870ee01007387 */ /* 0x0003e80000100a00 */
[----:B------:R-:W-:Y:S04]  /*e6b0*/  STL.64 [R1+0x878], R240 ;  /* 0x000878f001007387 */ /* 0x000fe80000100a00 */
[----:B------:R1:W-:Y:S01]  /*e6c0*/  LDGSTS.E [R237+0x2b000], [R238.64], !P6 ;  /* 0x2b000000eeed7fae */ /* 0x0003e2000f121848 */
[----:B------:R-:W-:-:S03]  /*e6d0*/  IMAD.WIDE R232, R0, 0x4, R232 ;  /* 0x0000000400e87825 */ /* 0x000fc600078e02e8 */
[----:B------:R3:W-:Y:S04]  /*e6e0*/  LDGSTS.E [R237+0x2b200], [R240.64], !P6 ;  /* 0x2b200000f0ed7fae */ /* 0x0007e8000f121848 */
[----:B------:R2:W-:Y:S01]  /*e6f0*/  LDGSTS.E [R237+0x2c000], [R232.64], !P5 ;  /* 0x2c000000e8ed7fae */ /* 0x0005e2000e921848 */
[----:B----4-:R-:W-:-:S03]  /*e700*/  IMAD.WIDE R2, R0, 0x4, R228 ;  /* 0x0000000400027825 */ /* 0x010fc600078e02e4 */
[----:B------:R-:W4:Y:S04]  /*e710*/  LDL.LU.64 R228, [R1+0x220] ;  /* 0x0002200001e47983 */ /* 0x000f280000300a00 */
[----:B------:R2:W-:Y:S04]  /*e720*/  STL.64 [R1+0x8b0], R232 ;  /* 0x0008b0e801007387 */ /* 0x0005e80000100a00 */
[----:B-1----:R-:W4:Y:S01]  /*e730*/  LDL.LU.64 R238, [R1+0x218] ;  /* 0x0002180001ee7983 */ /* 0x002f220000300a00 */
        /* <DEDUP_REMOVED lines=16> */
[C---:B-1----:R-:W-:Y:S02]  /*e840*/  IMAD.WIDE R2, R0.reuse, 0x4, R234 ;  /* 0x0000000400027825 */ /* 0x042fe400078e02ea */
[----:B------:R-:W3:Y:S04]  /*e850*/  LDL.LU.64 R234, [R1+0x1e0] ;  /* 0x0001e00001ea7983 */ /* 0x000ee80000300a00 */
[----:B------:R1:W-:Y:S04]  /*e860*/  STL.64 [R1+0x940], R226 ;  /* 0x000940e201007387 */ /* 0x0003e80000100a00 */
[----:B------:R-:W3:Y:S01]  /*e870*/  LDL.LU.64 R232, [R1+0x1d8] ;  /* 0x0001d80001e87983 */ /* 0x000ee20000300a00 */
[----:B------:R-:W-:Y:S01]  /*e880*/  ISETP.GE.U32.AND P3, PT, R247, 0x7ffffec0, PT ;  /* 0x7ffffec0f700780c */ /* 0x000fe20003f66070 */
[----:B------:R-:W-:-:S02]  /*e890*/  IMAD.WIDE R224, R0, 0x4, R224 ;  /* 0x0000000400e07825 */ /* 0x000fc400078e02e0 */
[----:B------:R4:W-:Y:S01]  /*e8a0*/  STL.64 [R1+0x948], R2 ;  /* 0x0009480201007387 */ /* 0x0009e20000100a00 */
[----:B------:R-:W-:Y:S01]  /*e8b0*/  IADD3 R247, R252, -0xc9, RZ ;  /* 0xffffff37fcf77810 */ /* 0x000fe20007ffe0ff */
[----:B------:R-:W-:Y:S02]  /*e8c0*/  IMAD.WIDE R240, R0, 0x4, R222 ;  /* 0x0000000400f07825 */ /* 0x000fe400078e02de */
[----:B-1----:R-:W3:Y:S04]  /*e8d0*/  LDL.LU.64 R226, [R1+0x1c0] ;  /* 0x0001c00001e27983 */ /* 0x002ee80000300a00 */
[----:B------:R-:W3:Y:S04]  /*e8e0*/  LDL.LU.64 R222, [R1+0x1b8] ;  /* 0x0001b80001de7983 */ /* 0x000ee80000300a00 */
[----:B------:R1:W-:Y:S01]  /*e8f0*/  LDGSTS.E [R237+0x2e200], [R2.64], !P6 ;  /* 0x2e20000002ed7fae */ /* 0x0003e2000f121848 */
[----:B------:R-:W-:-:S03]  /*e900*/  ISETP.GE.U32.AND P6, PT, R246, 0x7ffffebc, PT ;  /* 0x7ffffebcf600780c */ /* 0x000fc60003fc6070 */
[----:B------:R1:W-:Y:S04]  /*e910*/  STL.64 [R1+0x960], R224 ;  /* 0x000960e001007387 */ /* 0x0003e80000100a00 */
[----:B------:R-:W-:Y:S04]  /*e920*/  STL.64 [R1+0x968], R240 ;  /* 0x000968f001007387 */ /* 0x000fe80000100a00 */
[----:B------:R1:W-:Y:S01]  /*e930*/  LDGSTS.E [R237+0x2f000], [R224.64], !P5 ;  /* 0x2f000000e0ed7fae */ /* 0x0003e2000e921848 */
[----:B----4-:R-:W-:-:S03]  /*e940*/  IMAD.WIDE R228, R0, 0x4, R228 ;  /* 0x0000000400e47825 */ /* 0x010fc600078e02e4 */
[----:B------:R3:W-:Y:S04]  /*e950*/  LDGSTS.E [R237+0x2f200], [R240.64], !P5 ;  /* 0x2f200000f0ed7fae */ /* 0x0007e8000e921848 */
[----:B------:R2:W-:Y:S01]  /*e960*/  LDGSTS.E [R237+0x30000], [R228.64], !P3 ;  /* 0x30000000e4ed7fae */ /* 0x0005e2000d921848 */
[----:B-1----:R-:W-:-:S03]  /*e970*/  IMAD.WIDE R2, R0, 0x4, R238 ;  /* 0x0000000400027825 */ /* 0x002fc600078e02ee */
[----:B------:R-:W4:Y:S04]  /*e980*/  LDL.LU.64 R238, [R1+0x1a0] ;  /* 0x0001a00001ee7983 */ /* 0x000f280000300a00 */
[----:B------:R2:W-:Y:S04]  /*e990*/  STL.64 [R1+0x990], R228 ;  /* 0x000990e401007387 */ /* 0x0005e80000100a00 */
[----:B------:R-:W4:Y:S01]  /*e9a0*/  LDL.LU.64 R224, [R1+0x198] ;  /* 0x0001980001e07983 */ /* 0x000f220000300a00 */
[----:B------:R-:W-:-:S03]  /*e9b0*/  ISETP.GE.U32.AND P5, PT, R247, 0x7ffffeb8, PT ;  /* 0x7ffffeb8f700780c */ /* 0x000fc60003fa6070 */
[----:B------:R1:W-:Y:S04]  /*e9c0*/  STL.64 [R1+0x998], R2 ;  /* 0x0009980201007387 */ /* 0x0003e80000100a00 */
[----:B------:R1:W-:Y:S01]  /*e9d0*/  LDGSTS.E [R237+0x30200], [R2.64], !P3 ;  /* 0x3020000002ed7fae */ /* 0x0003e2000d921848 */
[----:B------:R-:W-:-:S04]  /*e9e0*/  IADD3 R246, R252, -0xcd, RZ ;  /* 0xffffff33fcf67810 */ /* 0x000fc80007ffe0ff */
[----:B------:R-:W-:Y:S01]  /*e9f0*/  ISETP.GE.U32.AND P3, PT, R246, 0x7ffffeb4, PT ;  /* 0x7ffffeb4f600780c */ /* 0x000fe20003f66070 */
[C---:B--2---:R-:W-:Y:S02]  /*ea00*/  IMAD.WIDE R228, R0.reuse, 0x4, R220 ;  /* 0x0000000400e47825 */ /* 0x044fe400078e02dc */
[----:B------:R-:W2:Y:S02]  /*ea10*/  LDL.LU.64 R220, [R1+0x180] ;  /* 0x0001800001dc7983 */ /* 0x000ea40000300a00 */
[C---:B---3--:R-:W-:Y:S02]  /*ea20*/  IMAD.WIDE R240, R0.reuse, 0x4, R230 ;  /* 0x0000000400f07825 */ /* 0x048fe400078e02e6 */
[----:B------:R-:W3:Y:S04]  /*ea30*/  LDL.LU.64 R230, [R1+0x178] ;  /* 0x0001780001e67983 */ /* 0x000ee80000300a00 */
        /* <DEDUP_REMOVED lines=10> */
[----:B------:R-:W-:-:S03]  /*eae0*/  IMAD.WIDE R240, R0, 0x4, R222 ;  /* 0x0000000400f07825 */ /* 0x000fc600078e02de */
[----:B------:R4:W-:Y:S01]  /*eaf0*/  STL.64 [R1+0xa08], R2 ;  /* 0x000a080201007387 */ /* 0x0009e20000100a00 */
[----:B-1----:R-:W-:-:S03]  /*eb00*/  IMAD.WIDE R234, R0, 0x4, R226 ;  /* 0x0000000400ea7825 */ /* 0x002fc600078e02e2 */
[----:B------:R1:W-:Y:S04]  /*eb10*/  LDGSTS.E [R237+0x32200], [R2.64], !P5 ;  /* 0x3220000002ed7fae */ /* 0x0003e8000e921848 */
[----:B------:R-:W3:Y:S04]  /*eb20*/  LDL.LU.64 R226, [R1+0x140] ;  /* 0x0001400001e27983 */ /* 0x000ee80000300a00 */
[----:B------:R-:W3:Y:S04]  /*eb30*/  LDL.LU.64 R222, [R1+0x138] ;  /* 0x0001380001de7983 */ /* 0x000ee80000300a00 */
[----:B------:R1:W-:Y:S04]  /*eb40*/  STL.64 [R1+0xa30], R234 ;  /* 0x000a30ea01007387 */ /* 0x0003e80000100a00 */
[----:B------:R-:W-:Y:S04]  /*eb50*/  STL.64 [R1+0xa38], R240 ;  /* 0x000a38f001007387 */ /* 0x000fe80000100a00 */
[----:B------:R1:W-:Y:S01]  /*eb60*/  LDGSTS.E [R237+0x33000], [R234.64], !P3 ;  /* 0x33000000eaed7fae */ /* 0x0003e2000d921848 */
[----:B----4-:R-:W-:Y:S01]  /*eb70*/  IMAD.WIDE R238, R0, 0x4, R238 ;  /* 0x0000000400ee7825 */ /* 0x010fe200078e02ee */
[----:B------:R-:W-:-:S02]  /*eb80*/  IADD3 R247, R252, -0xd1, RZ ;  /* 0xffffff2ffcf77810 */ /* 0x000fc40007ffe0ff */
[----:B------:R4:W-:Y:S01]  /*eb90*/  LDGSTS.E [R237+0x33200], [R240.64], !P3 ;  /* 0x33200000f0ed7fae */ /* 0x0009e2000d921848 */
[----:B-1----:R-:W-:-:S03]  /*eba0*/  IMAD.WIDE R2, R0, 0x4, R224 ;  /* 0x0000000400027825 */ /* 0x002fc600078e02e0 */
[----:B------:R-:W3:Y:S04]  /*ebb0*/  LDL.LU.64 R224, [R1+0x120] ;  /* 0x0001200001e07983 */ /* 0x000ee80000300a00 */
[----:B------:R3:W-:Y:S04]  /*ebc0*/  STL.64 [R1+0xa60], R238 ;  /* 0x000a60ee01007387 */ /* 0x0007e80000100a00 */
[----:B------:R-:W3:Y:S01]  /*ebd0*/  LDL.LU.64 R234, [R1+0x118] ;  /* 0x0001180001ea7983 */ /* 0x000ee20000300a00 */
[----:B------:R-:W-:Y:S02]  /*ebe0*/  ISETP.GE.U32.AND P6, PT, R247, 0x7ffffeb0, PT ;  /* 0x7ffffeb0f700780c */ /* 0x000fe40003fc6070 */
[C---:B------:R-:W-:Y:S01]  /*ebf0*/  IADD3 R246, R252.reuse, -0xd5, RZ ;  /* 0xffffff2bfcf67810 */ /* 0x040fe20007ffe0ff */
[----:B------:R1:W-:Y:S01]  /*ec00*/  STL.64 [R1+0xa68], R2 ;  /* 0x000a680201007387 */ /* 0x0003e20000100a00 */
[----:B------:R-:W-:-:S02]  /*ec10*/  IADD3 R247, R252, -0xd9, RZ ;  /* 0xffffff27fcf77810 */ /* 0x000fc40007ffe0ff */
[----:B------:R-:W-:-:S07]  /*ec20*/  ISETP.GE.U32.AND P5, PT, R246, 0x7ffffeac, PT ;  /* 0x7ffffeacf600780c */ /* 0x000fce0003fa6070 */
[----:B------:R3:W-:Y:S01]  /*ec30*/  LDGSTS.E [R237+0x34000], [R238.64], !P6 ;  /* 0x34000000eeed7fae */ /* 0x0007e2000f121848 */
[----:B------:R-:W-:-:S03]  /*ec40*/  ISETP.GE.U32.AND P3, PT, R247, 0x7ffffea8, PT ;  /* 0x7ffffea8f700780c */ /* 0x000fc60003f66070 */
[----:B------:R1:W-:Y:S01]  /*ec50*/  LDGSTS.E [R237+0x34200], [R2.64], !P6 ;  /* 0x3420000002ed7fae */ /* 0x0003e2000f121848 */
[----:B--2---:R-:W-:-:S03]  /*ec60*/  IMAD.WIDE R242, R0, 0x4, R220 ;  /* 0x0000000400f27825 */ /* 0x004fc600078e02dc */
[----:B------:R-:W2:Y:S01]  /*ec70*/  LDL.LU.64 R220, [R1+0x100] ;  /* 0x0001000001dc7983 */ /* 0x000ea20000300a00 */
[----:B---3--:R-:W-:-:S03]  /*ec80*/  IMAD.WIDE R238, R0, 0x4, R230 ;  /* 0x0000000400ee7825 */ /* 0x008fc600078e02e6 */
[----:B------:R-:W3:Y:S04]  /*ec90*/  LDL.LU.64 R230, [R1+0xf8] ;  /* 0x0000f80001e67983 */ /* 0x000ee80000300a00 */
[----:B------:R1:W-:Y:S04]  /*eca0*/  STL.64 [R1+0xa90], R242 ;  /* 0x000a90f201007387 */ /* 0x0003e80000100a00 */
[----:B------:R-:W-:Y:S04]  /*ecb0*/  STL.64 [R1+0xa98], R238 ;  /* 0x000a98ee01007387 */ /* 0x000fe80000100a00 */
[----:B------:R1:W-:Y:S04]  /*ecc0*/  LDGSTS.E [R237+0x35000], [R242.64], !P5 ;  /* 0x35000000f2ed7fae */ /* 0x0003e8000e921848 */
[----:B------:R1:W-:Y:S01]  /*ecd0*/  LDGSTS.E [R237+0x35200], [R238.64], !P5 ;  /* 0x35200000eeed7fae */ /* 0x0003e2000e921848 */
[----:B------:R-:W-:-:S05]  /*ece0*/  IMAD.WIDE R232, R0, 0x4, R232 ;  /* 0x0000000400e87825 */ /* 0x000fca00078e02e8 */
[----:B------:R4:W-:Y:S01]  /*ecf0*/  LDGSTS.E [R237+0x36000], [R232.64], !P3 ;  /* 0x36000000e8ed7fae */ /* 0x0009e2000d921848 */
[----:B-1----:R-:W-:-:S03]  /*ed00*/  IMAD.WIDE R2, R0, 0x4, R228 ;  /* 0x0000000400027825 */ /* 0x002fc600078e02e4 */
[----:B------:R-:W3:Y:S04]  /*ed10*/  LDL.LU.64 R228, [R1+0xe0] ;  /* 0x0000e00001e47983 */ /* 0x000ee80000300a00 */
[----:B----4-:R-:W4:Y:S04]  /*ed20*/  LDL.LU.64 R240, [R1+0xd8] ;  /* 0x0000d80001f07983 */ /* 0x010f280000300a00 */
[----:B------:R1:W-:Y:S01]  /*ed30*/  STL.64 [R1+0xac0], R232 ;  /* 0x000ac0e801007387 */ /* 0x0003e20000100a00 */
[----:B------:R-:W-:-:S03]  /*ed40*/  IMAD.WIDE R242, R0, 0x4, R226 ;  /* 0x0000000400f27825 */ /* 0x000fc600078e02e2 */
[----:B------:R1:W-:Y:S04]  /*ed50*/  STL.64 [R1+0xac8], R2 ;  /* 0x000ac80201007387 */ /* 0x0003e80000100a00 */
[----:B------:R-:W4:Y:S01]  /*ed60*/  LDL.LU.64 R226, [R1+0xc0] ;  /* 0x0000c00001e27983 */ /* 0x000f220000300a00 */
[----:B-1----:R-:W-:-:S03]  /*ed70*/  IMAD.WIDE R232, R0, 0x4, R222 ;  /* 0x0000000400e87825 */ /* 0x002fc600078e02de */
[----:B------:R1:W-:Y:S04]  /*ed80*/  LDGSTS.E [R237+0x36200], [R2.64], !P3 ;  /* 0x3620000002ed7fae */ /* 0x0003e8000d921848 */
[----:B------:R-:W4:Y:S04]  /*ed90*/  LDL.LU.64 R222, [R1+0xb8] ;  /* 0x0000b80001de7983 */ /* 0x000f280000300a00 */
[----:B------:R-:W-:Y:S04]  /*eda0*/  STL.64 [R1+0xaf0], R242 ;  /* 0x000af0f201007387 */ /* 0x000fe80000100a00 */
[----:B------:R-:W-:Y:S01]  /*edb0*/  STL.64 [R1+0xaf8], R232 ;  /* 0x000af8e801007387 */ /* 0x000fe20000100a00 */
[----:B-1----:R-:W-:-:S03]  /*edc0*/  IMAD.WIDE R2, R0, 0x4, R234 ;  /* 0x0000000400027825 */ /* 0x002fc600078e02ea */
[----:B------:R-:W4:Y:S04]  /*edd0*/  LDL.LU.64 R234, [R1+0xa0] ;  /* 0x0000a00001ea7983 */ /* 0x000f280000300a00 */
[----:B------:R-:W4:Y:S01]  /*ede0*/  LDL.LU.64 R238, [R1+0x98] ;  /* 0x0000980001ee7983 */ /* 0x000f220000300a00 */
[C---:B------:R-:W-:Y:S02]  /*edf0*/  IADD3 R246, R252.reuse, -0xdd, RZ ;  /* 0xffffff23fcf67810 */ /* 0x040fe40007ffe0ff */
[----:B------:R-:W-:Y:S02]  /*ee00*/  IADD3 R247, R252, -0xe1, RZ ;  /* 0xffffff1ffcf77810 */ /* 0x000fe40007ffe0ff */
[----:B------:R-:W-:Y:S02]  /*ee10*/  ISETP.GE.U32.AND P6, PT, R246, 0x7ffffea4, PT ;  /* 0x7ffffea4f600780c */ /* 0x000fe40003fc6070 */
[----:B------:R-:W-:-:S02]  /*ee20*/  IADD3 R246, R252, -0xe5, RZ ;  /* 0xffffff1bfcf67810 */ /* 0x000fc40007ffe0ff */
[----:B------:R-:W-:Y:S02]  /*ee30*/  ISETP.GE.U32.AND P5, PT, R247, 0x7ffffea0, PT ;  /* 0x7ffffea0f700780c */ /* 0x000fe40003fa6070 */
[----:B------:R-:W-:Y:S01]  /*ee40*/  ISETP.GE.U32.AND P3, PT, R246, 0x7ffffe9c, PT ;  /* 0x7ffffe9cf600780c */ /* 0x000fe20003f66070 */
[----:B------:R-:W-:Y:S01]  /*ee50*/  IMAD.WIDE R224, R0, 0x4, R224 ;  /* 0x0000000400e07825 */ /* 0x000fe200078e02e0 */
[----:B------:R-:W-:-:S05]  /*ee60*/  IADD3 R247, R252, -0xe9, RZ ;  /* 0xffffff17fcf77810 */ /* 0x000fca0007ffe0ff */
[----:B------:R1:W-:Y:S04]  /*ee70*/  LDGSTS.E [R237+0x37000], [R242.64], !P6 ;  /* 0x37000000f2ed7fae */ /* 0x0003e8000f121848 */
[----:B------:R2:W-:Y:S04]  /*ee80*/  LDGSTS.E [R237+0x37200], [R232.64], !P6 ;  /* 0x37200000e8ed7fae */ /* 0x0005e8000f121848 */
[----:B------:R1:W-:Y:S04]  /*ee90*/  STL.64 [R1+0xb10], R224 ;  /* 0x000b10e001007387 */ /* 0x0003e80000100a00 */
[----:B------:R-:W-:Y:S04]  /*eea0*/  STL.64 [R1+0xb18], R2 ;  /* 0x000b180201007387 */ /* 0x000fe80000100a00 */
[----:B------:R1:W-:Y:S01]  /*eeb0*/  LDGSTS.E [R237+0x38000], [R224.64], !P5 ;  /* 0x38000000e0ed7fae */ /* 0x0003e2000e921848 */
[----:B------:R-:W-:-:S03]  /*eec0*/  ISETP.GE.U32.AND P6, PT, R247, 0x7ffffe98, PT ;  /* 0x7ffffe98f700780c */ /* 0x000fc60003fc6070 */
[----:B------:R4:W-:Y:S01]  /*eed0*/  LDGSTS.E [R237+0x38200], [R2.64], !P5 ;  /* 0x3820000002ed7fae */ /* 0x0009e2000e921848 */
[----:B------:R-:W-:-:S03]  /*eee0*/  IADD3 R246, R252, -0xed, RZ ;  /* 0xffffff13fcf67810 */ /* 0x000fc60007ffe0ff */
[----:B-1----:R-:W4:Y:S01]  /*eef0*/  LDL.LU.64 R224, [R1+0x80] ;  /* 0x0000800001e07983 */ /* 0x002f220000300a00 */
[----:B------:R-:W-:Y:S01]  /*ef00*/  ISETP.GE.U32.AND P5, PT, R246, 0x7ffffe94, PT ;  /* 0x7ffffe94f600780c */ /* 0x000fe20003fa6070 */
[C---:B--2---:R-:W-:Y:S02]  /*ef10*/  IMAD.WIDE R232, R0.reuse, 0x4, R220 ;  /* 0x0000000400e87825 */ /* 0x044fe400078e02dc */
[----:B------:R-:W2:Y:S02]  /*ef20*/  LDL.LU.64 R220, [R1+0x78] ;  /* 0x0000780001dc7983 */ /* 0x000ea40000300a00 */
[C---:B---3--:R-:W-:Y:S02]  /*ef30*/  IMAD.WIDE R230, R0.reuse, 0x4, R230 ;  /* 0x0000000400e67825 */ /* 0x048fe400078e02e6 */
[----:B------:R1:W-:Y:S04]  /*ef40*/  STL.64 [R1+0xb30], R232 ;  /* 0x000b30e801007387 */ /* 0x0003e80000100a00 */
[----:B------:R-:W-:Y:S04]  /*ef50*/  STL.64 [R1+0xb38], R230 ;  /* 0x000b38e601007387 */ /* 0x000fe80000100a00 */
[----:B------:R1:W-:Y:S04]  /*ef60*/  LDGSTS.E [R237+0x39000], [R232.64], !P3 ;  /* 0x39000000e8ed7fae */ /* 0x0003e8000d921848 */
[----:B------:R3:W-:Y:S04]  /*ef70*/  LDGSTS.E [R237+0x39200], [R230.64], !P3 ;  /* 0x39200000e6ed7fae */ /* 0x0007e8000d921848 */
[----:B-1----:R-:W2:Y:S01]  /*ef80*/  LDL.LU.64 R232, [R1+0x60] ;  /* 0x0000600001e87983 */ /* 0x002ea20000300a00 */
[----:B------:R-:W-:-:S04]  /*ef90*/  IMAD.WIDE R228, R0, 0x4, R228 ;  /* 0x0000000400e47825 */ /* 0x000fc800078e02e4 */
[C---:B----4-:R-:W-:Y:S01]  /*efa0*/  IMAD.WIDE R2, R0.reuse, 0x4, R240 ;  /* 0x0000000400027825 */ /* 0x050fe200078e02f0 */
[----:B------:R1:W-:Y:S04]  /*efb0*/  STL.64 [R1+0xb50], R228 ;  /* 0x000b50e401007387 */ /* 0x0003e80000100a00 */
[----:B------:R-:W4:Y:S04]  /*efc0*/  LDL.LU.64 R240, [R1+0x58] ;  /* 0x0000580001f07983 */ /* 0x000f280000300a00 */
[----:B------:R1:W-:Y:S04]  /*efd0*/  LDGSTS.E [R237+0x3a000], [R228.64], !P6 ;  /* 0x3a000000e4ed7fae */ /* 0x0003e8000f121848 */
[----:B------:R3:W-:Y:S04]  /*efe0*/  STL.64 [R1+0xb58], R2 ;  /* 0x000b580201007387 */ /* 0x0007e80000100a00 */
[----:B------:R3:W-:Y:S01]  /*eff0*/  LDGSTS.E [R237+0x3a200], [R2.64], !P6 ;  /* 0x3a20000002ed7fae */ /* 0x0007e2000f121848 */
[----:B-1----:R-:W-:-:S03]  /*f000*/  IMAD.WIDE R228, R0, 0x4, R226 ;  /* 0x0000000400e47825 */ /* 0x002fc600078e02e2 */
[----:B---3--:R-:W3:Y:S01]  /*f010*/  LDL.LU.64 R230, [R1+0x40] ;  /* 0x0000400001e67983 */ /* 0x008ee20000300a00 */
[----:B------:R-:W-:-:S03]  /*f020*/  IMAD.WIDE R222, R0, 0x4, R222 ;  /* 0x0000000400de7825 */ /* 0x000fc600078e02de */
[----:B------:R-:W3:Y:S04]  /*f030*/  LDL.LU.64 R226, [R1+0x38] ;  /* 0x0000380001e27983 */ /* 0x000ee80000300a00 */
[----:B------:R1:W-:Y:S04]  /*f040*/  STL.64 [R1+0xb70], R228 ;  /* 0x000b70e401007387 */ /* 0x0003e80000100a00 */
[----:B------:R1:W-:Y:S04]  /*f050*/  STL.64 [R1+0xb78], R222 ;  /* 0x000b78de01007387 */ /* 0x0003e80000100a00 */
[----:B------:R1:W-:Y:S04]  /*f060*/  LDGSTS.E [R237+0x3b000], [R228.64], !P5 ;  /* 0x3b000000e4ed7fae */ /* 0x0003e8000e921848 */
[----:B------:R1:W-:Y:S01]  /*f070*/  LDGSTS.E [R237+0x3b200], [R222.64], !P5 ;  /* 0x3b200000deed7fae */ /* 0x0003e2000e921848 */
[----:B------:R-:W-:-:S04]  /*f080*/  IMAD.WIDE R234, R0, 0x4, R234 ;  /* 0x0000000400ea7825 */ /* 0x000fc800078e02ea */
[----:B------:R-:W-:Y:S01]  /*f090*/  IMAD.WIDE R2, R0, 0x4, R238 ;  /* 0x0000000400027825 */ /* 0x000fe200078e02ee */
[----:B------:R1:W-:Y:S04]  /*f0a0*/  STL.64 [R1+0xb80], R234 ;  /* 0x000b80ea01007387 */ /* 0x0003e80000100a00 */
[----:B-1----:R-:W3:Y:S04]  /*f0b0*/  LDL.LU.64 R228, [R1+0x428] ;  /* 0x0004280001e47983 */ /* 0x002ee80000300a00 */
[----:B------:R-:W-:Y:S04]  /*f0c0*/  STL.64 [R1+0xb88], R2 ;  /* 0x000b880201007387 */ /* 0x000fe80000100a00 */
[----:B------:R-:W3:Y:S01]  /*f0d0*/  LDL.LU.64 R222, [R1+0x420] ;  /* 0x0004200001de7983 */ /* 0x000ee20000300a00 */
[----:B------:R-:W-:-:S04]  /*f0e0*/  IADD3 R247, R252, -0xf1, RZ ;  /* 0xffffff0ffcf77810 */ /* 0x000fc80007ffe0ff */
[----:B------:R-:W-:Y:S02]  /*f0f0*/  ISETP.GE.U32.AND P3, PT, R247, 0x7ffffe90, PT ;  /* 0x7ffffe90f700780c */ /* 0x000fe40003f66070 */
[----:B------:R-:W-:-:S04]  /*f100*/  IADD3 R246, R252, -0xf5, RZ ;  /* 0xffffff0bfcf67810 */ /* 0x000fc80007ffe0ff */
[----:B------:R-:W-:-:S07]  /*f110*/  ISETP.GE.U32.AND P6, PT, R246, 0x7ffffe8c, PT ;  /* 0x7ffffe8cf600780c */ /* 0x000fce0003fc6070 */
[----:B------:R1:W-:Y:S01]  /*f120*/  LDGSTS.E [R237+0x3c000], [R234.64], !P3 ;  /* 0x3c000000eaed7fae */ /* 0x0003e2000d921848 */
[----:B------:R-:W-:-:S03]  /*f130*/  IADD3 R247, R252, -0xf9, RZ ;  /* 0xffffff07fcf77810 */ /* 0x000fc60007ffe0ff */
[----:B------:R4:W-:Y:S01]  /*f140*/  LDGSTS.E [R237+0x3c200], [R2.64], !P3 ;  /* 0x3c20000002ed7fae */ /* 0x0009e2000d921848 */
[----:B------:R-:W-:Y:S01]  /*f150*/  ISETP.GE.U32.AND P5, PT, R247, 0x7ffffe88, PT ;  /* 0x7ffffe88f700780c */ /* 0x000fe20003fa6070 */
[----:B-1----:R-:W-:Y:S02]  /*f160*/  IMAD.WIDE R234, R0, 0x4, R224 ;  /* 0x0000000400ea7825 */ /* 0x002fe400078e02e0 */
[----:B------:R-:W3:Y:S04]  /*f170*/  LDL.LU.64 R224, [R1+0x400] ;  /* 0x0004000001e07983 */ /* 0x000ee80000300a00 */
[----:B------:R1:W-:Y:S01]  /*f180*/  LDGSTS.E [R237+0x3d000], [R234.64], !P6 ;  /* 0x3d000000eaed7fae */ /* 0x0003e2000f121848 */
[----:B------:R-:W-:-:S04]  /*f190*/  LOP3.LUT R249, R249, 0x7f, RZ, 0xc0, !PT ;  /* 0x0000007ff9f97812 */ /* 0x000fc800078ec0ff */
[----:B------:R-:W-:Y:S01]  /*f1a0*/  SHF.L.U32 R249, R249, 0x2, RZ ;  /* 0x00000002f9f97819 */ /* 0x000fe200000006ff */
[C---:B--2---:R-:W-:Y:S02]  /*f1b0*/  IMAD.WIDE R238, R0.reuse, 0x4, R220 ;  /* 0x0000000400ee7825 */ /* 0x044fe400078e02dc */
[----:B------:R-:W2:Y:S04]  /*f1c0*/  LDL.LU.64 R220, [R1+0x3f8] ;  /* 0x0003f80001dc7983 */ /* 0x000ea80000300a00 */
[----:B------:R1:W-:Y:S04]  /*f1d0*/  STL.64 [R1+0xb90], R234 ;  /* 0x000b90ea01007387 */ /* 0x0003e80000100a00 */
[----:B------:R4:W-:Y:S04]  /*f1e0*/  STL.64 [R1+0xb98], R238 ;  /* 0x000b98ee01007387 */ /* 0x0009e80000100a00 */
[----:B------:R4:W-:Y:S04]  /*f1f0*/  LDGSTS.E [R237+0x3d200], [R238.64], !P6 ;  /* 0x3d200000eeed7fae */ /* 0x0009e8000f121848 */
[----:B-1----:R-:W2:Y:S01]  /*f200*/  LDL.LU.64 R234, [R1+0x3e0] ;  /* 0x0003e00001ea7983 */ /* 0x002ea20000300a00 */
[----:B------:R-:W-:-:S05]  /*f210*/  IMAD.WIDE R232, R0, 0x4, R232 ;  /* 0x0000000400e87825 */ /* 0x000fca00078e02e8 */
[----:B------:R1:W-:Y:S04]  /*f220*/  STL.64 [R1+0xba0], R232 ;  /* 0x000ba0e801007387 */ /* 0x0003e80000100a00 */
[----:B------:R1:W-:Y:S01]  /*f230*/  LDGSTS.E [R237+0x3e000], [R232.64], !P5 ;  /* 0x3e000000e8ed7fae */ /* 0x0003e2000e921848 */
[----:B----4-:R-:W-:-:S05]  /*f240*/  IMAD.WIDE R2, R0, 0x4, R240 ;  /* 0x0000000400027825 */ /* 0x010fca00078e02f0 */
[----:B------:R4:W-:Y:S04]  /*f250*/  STL.64 [R1+0xba8], R2 ;  /* 0x000ba80201007387 */ /* 0x0009e80000100a00 */
[----:B------:R-:W2:Y:S04]  /*f260*/  LDL.LU.64 R238, [R1+0x3d8] ;  /* 0x0003d80001ee7983 */ /* 0x000ea80000300a00 */
[----:B------:R4:W-:Y:S01]  /*f270*/  LDGSTS.E [R237+0x3e200], [R2.64], !P5 ;  /* 0x3e20000002ed7fae */ /* 0x0009e2000e921848 */
[----:B---3--:R-:W-:-:S04]  /*f280*/  IMAD.WIDE R242, R0, 0x4, R230 ;  /* 0x0000000400f27825 */ /* 0x008fc800078e02e6 */
[C---:B------:R-:W-:Y:S02]  /*f290*/  IMAD.WIDE R240, R0.reuse, 0x4, R226 ;  /* 0x0000000400f07825 */ /* 0x040fe400078e02e2 */
[----:B------:R-:W3:Y:S04]  /*f2a0*/  LDL.LU.64 R226, [R1+0x3c0] ;  /* 0x0003c00001e27983 */ /* 0x000ee80000300a00 */
[----:B-1----:R-:W3:Y:S04]  /*f2b0*/  LDL.LU.64 R232, [R1+0x3b8] ;  /* 0x0003b80001e87983 */ /* 0x002ee80000300a00 */
[----:B------:R-:W-:Y:S04]  /*f2c0*/  STL.64 [R1+0xbb0], R242 ;  /* 0x000bb0f201007387 */ /* 0x000fe80000100a00 */
[----:B------:R-:W-:Y:S01]  /*f2d0*/  STL.64 [R1+0xbb8], R240 ;  /* 0x000bb8f001007387 */ /* 0x000fe20000100a00 */
[----:B------:R-:W-:-:S03]  /*f2e0*/  IMAD.WIDE R230, R0, 0x4, R228 ;  /* 0x0000000400e67825 */ /* 0x000fc600078e02e4 */
[----:B------:R-:W3:Y:S01]  /*f2f0*/  LDL.LU.64 R228, [R1+0x390] ;  /* 0x0003900001e47983 */ /* 0x000ee20000300a00 */
[----:B----4-:R-:W-:-:S03]  /*f300*/  IMAD.WIDE R2, R0, 0x4, R222 ;  /* 0x0000000400027825 */ /* 0x010fc600078e02de */
[----:B------:R1:W-:Y:S01]  /*f310*/  STL.64 [R1+0x338], R230 ;  /* 0x000338e601007387 */ /* 0x0003e20000100a00 */
[----:B------:R-:W-:-:S03]  /*f320*/  LOP3.LUT R222, R249, 0x20, RZ, 0x3c, !PT ;  /* 0x00000020f9de7812 */ /* 0x000fc600078e3cff */
[----:B------:R4:W-:Y:S04]  /*f330*/  STL.64 [R1+0x320], R2 ;  /* 0x0003200201007387 */ /* 0x0009e80000100a00 */
[----:B------:R-:W3:Y:S01]  /*f340*/  LDL.LU.64 R248, [R1+0x388] ;  /* 0x0003880001f87983 */ /* 0x000ee20000300a00 */
[----:B------:R-:W-:-:S04]  /*f350*/  IADD3 R246, R252, -0xfd, RZ ;  /* 0xffffff03fcf67810 */ /* 0x000fc80007ffe0ff */
[----:B------:R-:W-:Y:S02]  /*f360*/  ISETP.GE.U32.AND P3, PT, R246, 0x7ffffe84, PT ;  /* 0x7ffffe84f600780c */ /* 0x000fe40003f66070 */
[----:B------:R-:W-:-:S11]  /*f370*/  IADD3 R246, R252, -0x8a, RZ ;  /* 0xffffff76fcf67810 */ /* 0x000fd60007ffe0ff */
[----:B------:R3:W-:Y:S04]  /*f380*/  LDGSTS.E [R237+0x3f000], [R242.64], !P3 ;  /* 0x3f000000f2ed7fae */ /* 0x0007e8000d921848 */
[----:B------:R2:W-:Y:S04]  /*f390*/  LDGSTS.E [R237+0x3f200], [R240.64], !P3 ;  /* 0x3f200000f0ed7fae */ /* 0x0005e8000d921848 */
[----:B------:R1:W-:Y:S04]  /*f3a0*/  LDGSTS.E [R222+0x20400], [R230.64], !P2 ;  /* 0x20400000e6de7fae */ /* 0x0003e8000d121848 */
[----:B------:R4:W-:Y:S01]  /*f3b0*/  LDGSTS.E [R222+0x20600], [R2.64], !P2 ;  /* 0x2060000002de7fae */ /* 0x0009e2000d121848 */
[----:B-1----:R-:W-:-:S03]  /*f3c0*/  IMAD.WIDE R230, R0, 0x4, R224 ;  /* 0x0000000400e67825 */ /* 0x002fc600078e02e0 */
[----:B------:R-:W3:Y:S01]  /*f3d0*/  LDL.LU.64 R224, [R1+0x370] ;  /* 0x0003700001e07983 */ /* 0x000ee20000300a00 */
[----:B------:R-:W-:-:S03]  /*f3e0*/  ISETP.GE.U32.AND P5, PT, R246, 0x7ffffef7, PT ;  /* 0x7ffffef7f600780c */ /* 0x000fc60003fa6070 */
[----:B------:R1:W-:Y:S01]  /*f3f0*/  LDGSTS.E [R222+0x21400], [R230.64], !P4 ;  /* 0x21400000e6de7fae */ /* 0x0003e2000e121848 */
[----:B--2---:R-:W-:-:S03]  /*f400*/  IMAD.WIDE R240, R0, 0x4, R220 ;  /* 0x0000000400f07825 */ /* 0x004fc600078e02dc */
[----:B------:R-:W2:Y:S04]  /*f410*/  LDL.LU.64 R220, [R1+0x368] ;  /* 0x0003680001dc7983 */ /* 0x000ea80000300a00 */
[----:B------:R1:W-:Y:S04]  /*f420*/  STL.64 [R1+0x318], R230 ;  /* 0x000318e601007387 */ /* 0x0003e80000100a00 */
[----:B------:R1:W-:Y:S04]  /*f430*/  STL.64 [R1+0x300], R240 ;  /* 0x000300f001007387 */ /* 0x0003e80000100a00 */
[----:B------:R1:W-:Y:S01]  /*f440*/  LDGSTS.E [R222+0x21600], [R240.64], !P4 ;  /* 0x21600000f0de7fae */ /* 0x0003e2000e121848 */
[----:B------:R-:W-:-:S05]  /*f450*/  IMAD.WIDE R234, R0, 0x4, R234 ;  /* 0x0000000400ea7825 */ /* 0x000fca00078e02ea */
[----:B------:R1:W-:Y:S01]  /*f460*/  LDGSTS.E [R222+0x22400], [R234.64], !P5 ;  /* 0x22400000eade7fae */ /* 0x0003e2000e921848 */
[----:B----4-:R-:W-:-:S03]  /*f470*/  IMAD.WIDE R2, R0, 0x4, R238 ;  /* 0x0000000400027825 */ /* 0x010fc600078e02ee */
[----:B------:R-:W4:Y:S04]  /*f480*/  LDL.LU.64 R238, [R1+0x350] ;  /* 0x0003500001ee7983 */ /* 0x000f280000300a00 */
[----:B------:R3:W-:Y:S04]  /*f490*/  STL.64 [R1+0x2f8], R234 ;  /* 0x0002f8ea01007387 */ /* 0x0007e80000100a00 */
[----:B-1----:R-:W4:Y:S01]  /*f4a0*/  LDL.LU.64 R230, [R1+0x348] ;  /* 0x0003480001e67983 */ /* 0x002f220000300a00 */
[----:B---3--:R-:W-:-:S03]  /*f4b0*/  IMAD.WIDE R242, R0, 0x4, R226 ;  /* 0x0000000400f27825 */ /* 0x008fc600078e02e2 */
[----:B------:R1:W-:Y:S01]  /*f4c0*/  STL.64 [R1+0x2e0], R2 ;  /* 0x0002e00201007387 */ /* 0x0003e20000100a00 */
[----:B------:R-:W-:-:S03]  /*f4d0*/  IMAD.WIDE R240, R0, 0x4, R232 ;  /* 0x0000000400f07825 */ /* 0x000fc600078e02e8 */
[----:B------:R-:W3:Y:S04]  /*f4e0*/  LDL.LU.64 R226, [R1+0x330] ;  /* 0x0003300001e27983 */ /* 0x000ee80000300a00 */
[----:B------:R-:W3:Y:S04]  /*f4f0*/  LDL.LU.64 R234, [R1+0x328] ;  /* 0x0003280001ea7983 */ /* 0x000ee80000300a00 */
[----:B------:R-:W-:Y:S04]  /*f500*/  STL.64 [R1+0x2d8], R242 ;  /* 0x0002d8f201007387 */ /* 0x000fe80000100a00 */
[----:B------:R-:W-:Y:S04]  /*f510*/  STL.64 [R1+0x2c0], R240 ;  /* 0x0002c0f001007387 */ /* 0x000fe80000100a00 */
[----:B------:R1:W-:Y:S01]  /*f520*/  LDGSTS.E [R222+0x22600], [R2.64], !P5 ;  /* 0x2260000002de7fae */ /* 0x0003e2000e921848 */
[----:B------:R-:W-:-:S03]  /*f530*/  IMAD.WIDE R232, R0, 0x4, R228 ;  /* 0x0000000400e87825 */ /* 0x000fc600078e02e4 */
[----:B------:R-:W3:Y:S04]  /*f540*/  LDL.LU.64 R228, [R1+0x310] ;  /* 0x0003100001e47983 */ /* 0x000ee80000300a00 */
[----:B------:R1:W-:Y:S02]  /*f550*/  STL.64 [R1+0x2b8], R232 ;  /* 0x0002b8e801007387 */ /* 0x0003e40000100a00 */
[----:B-1----:R-:W-:Y:S02]  /*f560*/  IMAD.WIDE R2, R0, 0x4, R248 ;  /* 0x0000000400027825 */ /* 0x002fe400078e02f8 */
[----:B------:R-:W3:Y:S01]  /*f570*/  LDL.LU.64 R248, [R1+0x308] ;  /* 0x0003080001f87983 */ /* 0x000ee20000300a00 */
[----:B------:R-:W-:-:S04]  /*f580*/  IADD3 R247, R252, -0x87, RZ ;  /* 0xffffff79fcf77810 */ /* 0x000fc80007ffe0ff */
[----:B------:R-:W-:Y:S02]  /*f590*/  ISETP.GE.U32.AND P6, PT, R247, 0x7ffffefa, PT ;  /* 0x7ffffefaf700780c */ /* 0x000fe40003fc6070 */
[C---:B------:R-:W-:Y:S02]  /*f5a0*/  IADD3 R247, R252.reuse, -0x8e, RZ ;  /* 0xffffff72fcf77810 */ /* 0x040fe40007ffe0ff */
[----:B------:R-:W-:Y:S02]  /*f5b0*/  IADD3 R246, R252, -0x92, RZ ;  /* 0xffffff6efcf67810 */ /* 0x000fe40007ffe0ff */
[----:B------:R-:W-:Y:S02]  /*f5c0*/  ISETP.GE.U32.AND P3, PT, R247, 0x7ffffef3, PT ;  /* 0x7ffffef3f700780c */ /* 0x000fe40003f66070 */
[----:B------:R-:W-:Y:S02]  /*f5d0*/  ISETP.GE.U32.AND P2, PT, R246, 0x7ffffeef, PT ;  /* 0x7ffffeeff600780c */ /* 0x000fe40003f46070 */
[----:B------:R-:W-:-:S04]  /*f5e0*/  IADD3 R247, R252, -0x96, RZ ;  /* 0xffffff6afcf77810 */ /* 0x000fc80007ffe0ff */
[----:B------:R-:W-:-:S05]  /*f5f0*/  ISETP.GE.U32.AND P4, PT, R247, 0x7ffffeeb, PT ;  /* 0x7ffffeebf700780c */ /* 0x000fca0003f86070 */
[----:B------:R1:W-:Y:S01]  /*f600*/  LDGSTS.E [R222+0x23400], [R242.64], !P3 ;  /* 0x23400000f2de7fae */ /* 0x0003e2000d921848 */
[----:B------:R-:W-:-:S03]  /*f610*/  IADD3 R246, R252, -0x9a, RZ ;  /* 0xffffff66fcf67810 */ /* 0x000fc60007ffe0ff */
[----:B------:R2:W-:Y:S04]  /*f620*/  LDGSTS.E [R222+0x23600], [R240.64], !P3 ;  /* 0x23600000f0de7fae */ /* 0x0005e8000d921848 */
[----:B------:R1:W-:Y:S01]  /*f630*/  LDGSTS.E [R222+0x24400], [R232.64], !P2 ;  /* 0x24400000e8de7fae */ /* 0x0003e2000d121848 */
[----:B------:R-:W-:-:S03]  /*f640*/  ISETP.GE.U32.AND P5, PT, R246, 0x7ffffee7, PT ;  /* 0x7ffffee7f600780c */ /* 0x000fc60003fa6070 */
[----:B------:R2:W-:Y:S04]  /*f650*/  STL.64 [R1+0x2a0], R2 ;  /* 0x0002a00201007387 */ /* 0x0005e80000100a00 */
[----:B------:R2:W-:Y:S01]  /*f660*/  LDGSTS.E [R222+0x24600], [R2.64], !P2 ;  /* 0x2460000002de7fae */ /* 0x0005e2000d121848 */
[----:B-1----:R-:W-:-:S03]  /*f670*/  IMAD.WIDE R232, R0, 0x4, R224 ;  /* 0x0000000400e87825 */ /* 0x002fc600078e02e0 */
[----:B------:R-:W3:Y:S04]  /*f680*/  LDL.LU.64 R224, [R1+0x2f0] ;  /* 0x0002f00001e07983 */ /* 0x000ee80000300a00 */
[----:B------:R1:W-:Y:S01]  /*f690*/  LDGSTS.E [R222+0x25400], [R232.64], !P4 ;  /* 0x25400000e8de7fae */ /* 0x0003e2000e121848 */
[----:B--2---:R-:W-:-:S03]  /*f6a0*/  IMAD.WIDE R240, R0, 0x4, R220 ;  /* 0x0000000400f07825 */ /* 0x004fc600078e02dc */
[----:B------:R-:W2:Y:S04]  /*f6b0*/  LDL.LU.64 R220, [R1+0x2e8] ;  /* 0x0002e80001dc7983 */ /* 0x000ea80000300a00 */
[----:B------:R1:W-:Y:S04]  /*f6c0*/  STL.64 [R1+0x340], R232 ;  /* 0x000340e801007387 */ /* 0x0003e80000100a00 */
[----:B------:R3:W-:Y:S04]  /*f6d0*/  STL.64 [R1+0x358], R240 ;  /* 0x000358f001007387 */ /* 0x0007e80000100a00 */
[----:B------:R3:W-:Y:S01]  /*f6e0*/  LDGSTS.E [R222+0x25600], [R240.64], !P4 ;  /* 0x25600000f0de7fae */ /* 0x0007e2000e121848 */
[----:B----4-:R-:W-:-:S05]  /*f6f0*/  IMAD.WIDE R238, R0, 0x4, R238 ;  /* 0x0000000400ee7825 */ /* 0x010fca00078e02ee */
[----:B------:R4:W-:Y:S01]  /*f700*/  LDGSTS.E [R222+0x26400], [R238.64], !P5 ;  /* 0x26400000eede7fae */ /* 0x0009e2000e921848 */
[----:B------:R-:W-:-:S03]  /*f710*/  IMAD.WIDE R2, R0, 0x4, R230 ;  /* 0x0000000400027825 */ /* 0x000fc600078e02e6 */
[----:B------:R-:W2:Y:S04]  /*f720*/  LDL.LU.64 R230, [R1+0x2d0] ;  /* 0x0002d00001e67983 */ /* 0x000ea80000300a00 */
[----:B------:R4:W-:Y:S04]  /*f730*/  STL.64 [R1+0x350], R238 ;  /* 0x000350ee01007387 */ /* 0x0009e80000100a00 */
[----:B-1----:R-:W2:Y:S01]  /*f740*/  LDL.LU.64 R232, [R1+0x2c8] ;  /* 0x0002c80001e87983 */ /* 0x002ea20000300a00 */
[----:B---3--:R-:W-:-:S03]  /*f750*/  IMAD.WIDE R240, R0, 0x4, R226 ;  /* 0x0000000400f07825 */ /* 0x008fc600078e02e2 */
[----:B------:R1:W-:Y:S01]  /*f760*/  STL.64 [R1+0x348], R2 ;  /* 0x0003480201007387 */ /* 0x0003e20000100a00 */
[----:B----4-:R-:W-:-:S03]  /*f770*/  IMAD.WIDE R238, R0, 0x4, R234 ;  /* 0x0000000400ee7825 */ /* 0x010fc600078e02ea */
[----:B------:R-:W3:Y:S04]  /*f780*/  LDL.LU.64 R226, [R1+0x2b0] ;  /* 0x0002b00001e27983 */ /* 0x000ee80000300a00 */
[----:B------:R-:W4:Y:S04]  /*f790*/  LDL.LU.64 R234, [R1+0x2a8] ;  /* 0x0002a80001ea7983 */ /* 0x000f280000300a00 */
[----:B------:R1:W-:Y:S04]  /*f7a0*/  LDGSTS.E [R222+0x26600], [R2.64], !P5 ;  /* 0x2660000002de7fae */ /* 0x0003e8000e921848 */
[----:B------:R-:W-:Y:S04]  /*f7b0*/  STL.64 [R1+0x330], R240 ;  /* 0x000330f001007387 */ /* 0x000fe80000100a00 */
[----:B------:R-:W-:Y:S01]  /*f7c0*/  STL.64 [R1+0x360], R238 ;  /* 0x000360ee01007387 */ /* 0x000fe20000100a00 */
[----:B-1----:R-:W-:-:S03]  /*f7d0*/  IMAD.WIDE R2, R0, 0x4, R248 ;  /* 0x0000000400027825 */ /* 0x002fc600078e02f8 */
[----:B------:R-:W4:Y:S01]  /*f7e0*/  LDL.LU.64 R248, [R1+0x290] ;  /* 0x0002900001f87983 */ /* 0x000f220000300a00 */
[C---:B------:R-:W-:Y:S02]  /*f7f0*/  IADD3 R247, R252.reuse, -0x9e, RZ ;  /* 0xffffff62fcf77810 */ /* 0x040fe40007ffe0ff */
[----:B------:R-:W-:Y:S02]  /*f800*/  IADD3 R246, R252, -0xa2, RZ ;  /* 0xffffff5efcf67810 */ /* 0x000fe40007ffe0ff */
[----:B------:R-:W-:Y:S02]  /*f810*/  ISETP.GE.U32.AND P3, PT, R247, 0x7ffffee3, PT ;  /* 0x7ffffee3f700780c */ /* 0x000fe40003f66070 */
[----:B------:R-:W-:Y:S02]  /*f820*/  ISETP.GE.U32.AND P2, PT, R246, 0x7ffffedf, PT ;  /* 0x7ffffedff600780c */ /* 0x000fe40003f46070 */
[----:B------:R-:W-:Y:S01]  /*f830*/  IADD3 R247, R252, -0xa6, RZ ;  /* 0xffffff5afcf77810 */ /* 0x000fe20007ffe0ff */
[----:B------:R-:W-:-:S03]  /*f840*/  IMAD.WIDE R228, R0, 0x4, R228 ;  /* 0x0000000400e47825 */ /* 0x000fc600078e02e4 */
[----:B------:R-:W-:Y:S02]  /*f850*/  ISETP.GE.U32.AND P4, PT, R247, 0x7ffffedb, PT ;  /* 0x7ffffedbf700780c */ /* 0x000fe40003f86070 */
[----:B------:R-:W-:Y:S01]  /*f860*/  IADD3 R246, R252, -0xaa, RZ ;  /* 0xffffff56fcf67810 */ /* 0x000fe20007ffe0ff */
[----:B------:R1:W-:Y:S04]  /*f870*/  STL.64 [R1+0x388], R228 ;  /* 0x000388e401007387 */ /* 0x0003e80000100a00 */
[----:B------:R3:W-:Y:S04]  /*f880*/  LDGSTS.E [R222+0x27400], [R240.64], !P3 ;  /* 0x27400000f0de7fae */ /* 0x0007e8000d921848 */
[----:B------:R2:W-:Y:S04]  /*f890*/  LDGSTS.E [R222+0x27600], [R238.64], !P3 ;  /* 0x27600000eede7fae */ /* 0x0005e8000d921848 */
[----:B------:R1:W-:Y:S01]  /*f8a0*/  LDGSTS.E [R222+0x28400], [R228.64], !P2 ;  /* 0x28400000e4de7fae */ /* 0x0003e2000d121848 */
[----:B------:R-:W-:-:S03]  /*f8b0*/  ISETP.GE.U32.AND P5, PT, R246, 0x7ffffed7, PT ;  /* 0x7ffffed7f600780c */ /* 0x000fc60003fa6070 */
[----:B------:R1:W-:Y:S04]  /*f8c0*/  STL.64 [R1+0x390], R2 ;  /* 0x0003900201007387 */ /* 0x0003e80000100a00 */
[----:B------:R-:W4:Y:S04]  /*f8d0*/  LDL.LU.64 R242, [R1+0x288] ;  /* 0x0002880001f27983 */ /* 0x000f280000300a00 */
[----:B------:R2:W-:Y:S01]  /*f8e0*/  LDGSTS.E [R222+0x28600], [R2.64], !P2 ;  /* 0x2860000002de7fae */ /* 0x0005e2000d121848 */
[----:B-1----:R-:W-:-:S03]  /*f8f0*/  IMAD.WIDE R228, R0, 0x4, R224 ;  /* 0x0000000400e47825 */ /* 0x002fc600078e02e0 */
[----:B------:R-:W4:Y:S04]  /*f900*/  LDL.LU.64 R224, [R1+0x270] ;  /* 0x0002700001e07983 */ /* 0x000f280000300a00 */
[----:B------:R1:W-:Y:S01]  /*f910*/  LDGSTS.E [R222+0x29400], [R228.64], !P4 ;  /* 0x29400000e4de7fae */ /* 0x0003e2000e121848 */
[----:B--2---:R-:W-:-:S03]  /*f920*/  IMAD.WIDE R238, R0, 0x4, R220 ;  /* 0x0000000400ee7825 */ /* 0x004fc600078e02dc */
[----:B------:R-:W2:Y:S04]  /*f930*/  LDL.LU.64 R220, [R1+0x268] ;  /* 0x0002680001dc7983 */ /* 0x000ea80000300a00 */
[----:B------:R1:W-:Y:S04]  /*f940*/  STL.64 [R1+0x3d8], R228 ;  /* 0x0003d8e401007387 */ /* 0x0003e80000100a00 */
[----:B------:R-:W-:Y:S04]  /*f950*/  STL.64 [R1+0x3e0], R238 ;  /* 0x0003e0ee01007387 */ /* 0x000fe80000100a00 */
[----:B------:R4:W-:Y:S01]  /*f960*/  LDGSTS.E [R222+0x29600], [R238.64], !P4 ;  /* 0x29600000eede7fae */ /* 0x0009e2000e121848 */
[----:B------:R-:W-:-:S05]  /*f970*/  IMAD.WIDE R230, R0, 0x4, R230 ;  /* 0x0000000400e67825 */ /* 0x000fca00078e02e6 */
[----:B------:R1:W-:Y:S01]  /*f980*/  LDGSTS.E [R222+0x2a400], [R230.64], !P5 ;  /* 0x2a400000e6de7fae */ /* 0x0003e2000e921848 */
[----:B------:R-:W-:-:S03]  /*f990*/  IMAD.WIDE R2, R0, 0x4, R232 ;  /* 0x0000000400027825 */ /* 0x000fc600078e02e8 */
[----:B------:R-:W2:Y:S04]  /*f9a0*/  LDL.LU.64 R232, [R1+0x250] ;  /* 0x0002500001e87983 */ /* 0x000ea80000300a00 */
[----:B------:R4:W-:Y:S04]  /*f9b0*/  STL.64 [R1+0x420], R230 ;  /* 0x000420e601007387 */ /* 0x0009e80000100a00 */
[----:B-1----:R-:W2:Y:S01]  /*f9c0*/  LDL.LU.64 R228, [R1+0x248] ;  /* 0x0002480001e47983 */ /* 0x002ea20000300a00 */
[----:B---3--:R-:W-:-:S03]  /*f9d0*/  IMAD.WIDE R240, R0, 0x4, R226 ;  /* 0x0000000400f07825 */ /* 0x008fc600078e02e2 */
[----:B------:R-:W-:Y:S04]  /*f9e0*/  STL.64 [R1+0x428], R2 ;  /* 0x0004280201007387 */ /* 0x000fe80000100a00 */
[----:B----4-:R-:W3:Y:S01]  /*f9f0*/  LDL.LU.64 R230, [R1+0x230] ;  /* 0x0002300001e67983 */ /* 0x010ee20000300a00 */
[----:B------:R-:W-:-:S03]  /*fa00*/  IMAD.WIDE R238, R0, 0x4, R234 ;  /* 0x0000000400ee7825 */ /* 0x000fc600078e02ea */
[----:B------:R-:W4:Y:S04]  /*fa10*/  LDL.LU.64 R226, [R1+0x228] ;  /* 0x0002280001e27983 */ /* 0x000f280000300a00 */
[----:B------:R1:W-:Y:S01]  /*fa20*/  STL.64 [R1+0x7d8], R240 ;  /* 0x0007d8f001007387 */ /* 0x0003e20000100a00 */
[C---:B------:R-:W-:Y:S02]  /*fa30*/  IADD3 R247, R252.reuse, -0xae, RZ ;  /* 0xffffff52fcf77810 */ /* 0x040fe40007ffe0ff */
[----:B------:R-:W-:Y:S01]  /*fa40*/  IADD3 R246, R252, -0xb2, RZ ;  /* 0xffffff4efcf67810 */ /* 0x000fe20007ffe0ff */
[----:B------:R1:W-:Y:S01]  /*fa50*/  LDGSTS.E [R222+0x2a600], [R2.64], !P5 ;  /* 0x2a60000002de7fae */ /* 0x0003e2000e921848 */
[----:B------:R-:W-:-:S03]  /*fa60*/  IMAD.WIDE R234, R0, 0x4, R248 ;  /* 0x0000000400ea7825 */ /* 0x000fc600078e02f8 */
[----:B------:R-:W4:Y:S01]  /*fa70*/  LDL.LU.64 R248, [R1+0x210] ;  /* 0x0002100001f87983 */ /* 0x000f220000300a00 */
[----:B------:R-:W-:Y:S02]  /*fa80*/  ISETP.GE.U32.AND P3, PT, R247, 0x7ffffed3, PT ;  /* 0x7ffffed3f700780c */ /* 0x000fe40003f66070 */
[----:B------:R-:W-:Y:S02]  /*fa90*/  ISETP.GE.U32.AND P2, PT, R246, 0x7ffffecf, PT ;  /* 0x7ffffecff600780c */ /* 0x000fe40003f46070 */
[C---:B------:R-:W-:Y:S02]  /*faa0*/  IADD3 R247, R252.reuse, -0xb6, RZ ;  /* 0xffffff4afcf77810 */ /* 0x040fe40007ffe0ff */
[----:B------:R-:W-:Y:S02]  /*fab0*/  IADD3 R246, R252, -0xba, RZ ;  /* 0xffffff46fcf67810 */ /* 0x000fe40007ffe0ff */
[----:B------:R-:W-:Y:S01]  /*fac0*/  ISETP.GE.U32.AND P4, PT, R247, 0x7ffffecb, PT ;  /* 0x7ffffecbf700780c */ /* 0x000fe20003f86070 */
[----:B------:R1:W-:Y:S01]  /*fad0*/  STL.64 [R1+0x7e0], R238 ;  /* 0x0007e0ee01007387 */ /* 0x0003e20000100a00 */
[----:B------:R-:W-:-:S03]  /*fae0*/  ISETP.GE.U32.AND P5, PT, R246, 0x7ffffec7, PT ;  /* 0x7ffffec7f600780c */ /* 0x000fc60003fa6070 */
[----:B------:R1:W-:Y:S04]  /*faf0*/  LDGSTS.E [R222+0x2b400], [R240.64], !P3 ;  /* 0x2b400000f0de7fae */ /* 0x0003e8000d921848 */
[----:B------:R1:W-:Y:S04]  /*fb00*/  LDGSTS.E [R222+0x2b600], [R238.64], !P3 ;  /* 0x2b600000eede7fae */ /* 0x0003e8000d921848 */
[----:B------:R2:W-:Y:S04]  /*fb10*/  STL.64 [R1+0x7f8], R234 ;  /* 0x0007f8ea01007387 */ /* 0x0005e80000100a00 */
[----:B------:R2:W-:Y:S04]  /*fb20*/  LDGSTS.E [R222+0x2c400], [R234.64], !P2 ;  /* 0x2c400000eade7fae */ /* 0x0005e8000d121848 */
[----:B-1----:R-:W4:Y:S01]  /*fb30*/  LDL.LU.64 R240, [R1+0x208] ;  /* 0x0002080001f07983 */ /* 0x002f220000300a00 */
[----:B------:R-:W-:-:S05]  /*fb40*/  IMAD.WIDE R2, R0, 0x4, R242 ;  /* 0x0000000400027825 */ /* 0x000fca00078e02f2 */
[----:B------:R1:W-:Y:S04]  /*fb50*/  STL.64 [R1+0x800], R2 ;  /* 0x0008000201007387 */ /* 0x0003e80000100a00 */
[----:B------:R1:W-:Y:S01]  /*fb60*/  LDGSTS.E [R222+0x2c600], [R2.64], !P2 ;  /* 0x2c60000002de7fae */ /* 0x0003e2000d121848 */
[----:B------:R-:W-:-:S03]  /*fb70*/  IMAD.WIDE R238, R0, 0x4, R224 ;  /* 0x0000000400ee7825 */ /* 0x000fc600078e02e0 */
[----:B------:R-:W4:Y:S04]  /*fb80*/  LDL.LU.64 R224, [R1+0x1f0] ;  /* 0x0001f00001e07983 */ /* 0x000f280000300a00 */
        /* <DEDUP_REMOVED lines=8> */
[----:B-1----:R-:W-:-:S03]  /*fc10*/  IMAD.WIDE R2, R0, 0x4, R228 ;  /* 0x0000000400027825 */ /* 0x002fc600078e02e4 */
[----:B------:R-:W2:Y:S04]  /*fc20*/  LDL.LU.64 R228, [R1+0x1d0] ;  /* 0x0001d00001e47983 */ /* 0x000ea80000300a00 */
[----:B------:R4:W-:Y:S04]  /*fc30*/  STL.64 [R1+0x840], R232 ;  /* 0x000840e801007387 */ /* 0x0009e80000100a00 */
[----:B------:R-:W2:Y:S01]  /*fc40*/  LDL.LU.64 R238, [R1+0x1c8] ;  /* 0x0001c80001ee7983 */ /* 0x000ea20000300a00 */
[----:B---3--:R-:W-:-:S03]  /*fc50*/  IMAD.WIDE R234, R0, 0x4, R230 ;  /* 0x0000000400ea7825 */ /* 0x008fc600078e02e6 */
[----:B------:R1:W-:Y:S01]  /*fc60*/  STL.64 [R1+0x848], R2 ;  /* 0x0008480201007387 */ /* 0x0003e20000100a00 */
[----:B----4-:R-:W-:Y:S01]  /*fc70*/  IMAD.WIDE R232, R0, 0x4, R226 ;  /* 0x0000000400e87825 */ /* 0x010fe200078e02e2 */
[C---:B------:R-:W-:Y:S02]  /*fc80*/  IADD3 R247, R252.reuse, -0xbe, RZ ;  /* 0xffffff42fcf77810 */ /* 0x040fe40007ffe0ff */
[----:B------:R-:W3:Y:S04]  /*fc90*/  LDL.LU.64 R226, [R1+0x1b0] ;  /* 0x0001b00001e27983 */ /* 0x000ee80000300a00 */
[----:B------:R-:W-:Y:S04]  /*fca0*/  STL.64 [R1+0x860], R234 ;  /* 0x000860ea01007387 */ /* 0x000fe80000100a00 */
[----:B------:R4:W-:Y:S01]  /*fcb0*/  STL.64 [R1+0x868], R232 ;  /* 0x000868e801007387 */ /* 0x0009e20000100a00 */
[----:B------:R-:W-:-:S03]  /*fcc0*/  IADD3 R246, R252, -0xc2, RZ ;  /* 0xffffff3efcf67810 */ /* 0x000fc60007ffe0ff */
[----:B------:R1:W-:Y:S01]  /*fcd0*/  LDGSTS.E [R222+0x2e600], [R2.64], !P5 ;  /* 0x2e60000002de7fae */ /* 0x0003e2000e921848 */
[----:B------:R-:W-:-:S03]  /*fce0*/  IMAD.WIDE R230, R0, 0x4, R248 ;  /* 0x0000000400e67825 */ /* 0x000fc600078e02f8 */
[----:B------:R-:W3:Y:S01]  /*fcf0*/  LDL.LU.64 R248, [R1+0x1a8] ;  /* 0x0001a80001f87983 */ /* 0x000ee20000300a00 */
        /* <DEDUP_REMOVED lines=9> */
[----:B------:R2:W-:Y:S01]  /*fd90*/  LDGSTS.E [R222+0x30400], [R230.64], !P2 ;  /* 0x30400000e6de7fae */ /* 0x0005e2000d121848 */
[----:B-1----:R-:W-:-:S03]  /*fda0*/  IMAD.WIDE R2, R0, 0x4, R240 ;  /* 0x0000000400027825 */ /* 0x002fc600078e02f0 */
[----:B----4-:R-:W4:Y:S04]  /*fdb0*/  LDL.LU.64 R232, [R1+0x190] ;  /* 0x0001900001e87983 */ /* 0x010f280000300a00 */
[----:B------:R1:W-:Y:S04]  /*fdc0*/  STL.64 [R1+0x898], R2 ;  /* 0x0008980201007387 */ /* 0x0003e80000100a00 */
[----:B------:R-:W4:Y:S04]  /*fdd0*/  LDL.LU.64 R242, [R1+0x188] ;  /* 0x0001880001f27983 */ /* 0x000f280000300a00 */
[----:B------:R1:W-:Y:S01]  /*fde0*/  LDGSTS.E [R222+0x30600], [R2.64], !P2 ;  /* 0x3060000002de7fae */ /* 0x0003e2000d121848 */
[----:B------:R-:W-:-:S03]  /*fdf0*/  IMAD.WIDE R234, R0, 0x4, R224 ;  /* 0x0000000400ea7825 */ /* 0x000fc600078e02e0 */
[----:B------:R-:W4:Y:S04]  /*fe00*/  LDL.LU.64 R224, [R1+0x170] ;  /* 0x0001700001e07983 */ /* 0x000f280000300a00 */
[----:B------:R1:W-:Y:S01]  /*fe10*/  LDGSTS.E [R222+0x31400], [R234.64], !P4 ;  /* 0x31400000eade7fae */ /* 0x0003e2000e121848 */
[----:B--2---:R-:W-:-:S03]  /*fe20*/  IMAD.WIDE R230, R0, 0x4, R220 ;  /* 0x0000000400e67825 */ /* 0x004fc600078e02dc */
[----:B------:R-:W2:Y:S04]  /*fe30*/  LDL.LU.64 R220, [R1+0x168] ;  /* 0x0001680001dc7983 */ /* 0x000ea80000300a00 */
[----:B------:R-:W-:Y:S04]  /*fe40*/  STL.64 [R1+0x8f0], R234 ;  /* 0x0008f0ea01007387 */ /* 0x000fe80000100a00 */
[----:B------:R1:W-:Y:S04]  /*fe50*/  STL.64 [R1+0x8f8], R230 ;  /* 0x0008f8e601007387 */ /* 0x0003e80000100a00 */
[----:B------:R1:W-:Y:S01]  /*fe60*/  LDGSTS.E [R222+0x31600], [R230.64], !P4 ;  /* 0x31600000e6de7fae */ /* 0x0003e2000e121848 */
[----:B------:R-:W-:-:S05]  /*fe70*/  IMAD.WIDE R228, R0, 0x4, R228 ;  /* 0x0000000400e47825 */ /* 0x000fca00078e02e4 */
[----:B------:R3:W-:Y:S01]  /*fe80*/  STL.64 [R1+0x930], R228 ;  /* 0x000930e401007387 */ /* 0x0007e20000100a00 */
[----:B-1----:R-:W-:-:S03]  /*fe90*/  IMAD.WIDE R2, R0, 0x4, R238 ;  /* 0x0000000400027825 */ /* 0x002fc600078e02ee */
[----:B------:R1:W-:Y:S04]  /*fea0*/  LDGSTS.E [R222+0x32400], [R228.64], !P5 ;  /* 0x32400000e4de7fae */ /* 0x0003e8000e921848 */
[----:B------:R-:W2:Y:S04]  /*feb0*/  LDL.LU.64 R238, [R1+0x150] ;  /* 0x0001500001ee7983 */ /* 0x000ea80000300a00 */
[----:B------:R1:W-:Y:S04]  /*fec0*/  STL.64 [R1+0x938], R2 ;  /* 0x0009380201007387 */ /* 0x0003e80000100a00 */
[----:B------:R-:W2:Y:S01]  /*fed0*/  LDL.LU.64 R244, [R1+0x148] ;  /* 0x0001480001f47983 */ /* 0x000ea20000300a00 */
[----:B---3--:R-:W-:-:S03]  /*fee0*/  IMAD.WIDE R240, R0, 0x4, R226 ;  /* 0x0000000400f07825 */ /* 0x008fc600078e02e2 */
[----:B------:R-:W3:Y:S04]  /*fef0*/  LDL.LU.64 R230, [R1+0x130] ;  /* 0x0001300001e67983 */ /* 0x000ee80000300a00 */
[----:B-1----:R-:W3:Y:S04]  /*ff00*/  LDL.LU.64 R228, [R1+0x128] ;  /* 0x0001280001e47983 */ /* 0x002ee80000300a00 */
[----:B------:R-:W3:Y:S01]  /*ff10*/  LDL.LU.64 R226, [R1+0x110] ;  /* 0x0001100001e27983 */ /* 0x000ee20000300a00 */
[----:B------:R-:W-:-:S03]  /*ff20*/  IMAD.WIDE R234, R0, 0x4, R248 ;  /* 0x0000000400ea7825 */ /* 0x000fc600078e02f8 */
[----:B------:R-:W3:Y:S01]  /*ff30*/  LDL.LU.64 R248, [R1+0x108] ;  /* 0x0001080001f87983 */ /* 0x000ee20000300a00 */
[C---:B------:R-:W-:Y:S02]  /*ff40*/  IADD3 R247, R252.reuse, -0xce, RZ ;  /* 0xffffff32fcf77810 */ /* 0x040fe40007ffe0ff */
[----:B------:R-:W-:Y:S01]  /*ff50*/  IADD3 R246, R252, -0xd2, RZ ;  /* 0xffffff2efcf67810 */ /* 0x000fe20007ffe0ff */
[----:B------:R1:W-:Y:S01]  /*ff60*/  LDGSTS.E [R222+0x32600], [R2.64], !P5 ;  /* 0x3260000002de7fae */ /* 0x0003e2000e921848 */
[----:B------:R-:W-:Y:S02]  /*ff70*/  ISETP.GE.U32.AND P3, PT, R247, 0x7ffffeb3, PT ;  /* 0x7ffffeb3f700780c */ /* 0x000fe40003f66070 */
[----:B------:R-:W-:Y:S02]  /*ff80*/  ISETP.GE.U32.AND P2, PT, R246, 0x7ffffeaf, PT ;  /* 0x7ffffeaff600780c */ /* 0x000fe40003f46070 */
[C---:B------:R-:W-:Y:S02]  /*ff90*/  IADD3 R247, R252.reuse, -0xd6, RZ ;  /* 0xffffff2afcf77810 */ /* 0x040fe40007ffe0ff */
[----:B------:R-:W-:-:S02]  /*ffa0*/  IADD3 R246, R252, -0xda, RZ ;  /* 0xffffff26fcf67810 */ /* 0x000fc40007ffe0ff */
[----:B------:R-:W-:Y:S02]  /*ffb0*/  ISETP.GE.U32.AND P4, PT, R247, 0x7ffffeab, PT ;  /* 0x7ffffeabf700780c */ /* 0x000fe40003f86070 */
[----:B------:R-:W-:Y:S02]  /*ffc0*/  ISETP.GE.U32.AND P5, PT, R246, 0x7ffffea7, PT ;  /* 0x7ffffea7f600780c */ /* 0x000fe40003fa6070 */
[C---:B------:R-:W-:Y:S01]  /*ffd0*/  IADD3 R247, R252.reuse, -0xde, RZ ;  /* 0xffffff22fcf77810 */ /* 0x040fe20007ffe0ff */
[----:B------:R2:W-:Y:S01]  /*ffe0*/  LDGSTS.E [R222+0x33400], [R240.64], !P3 ;  /* 0x33400000f0de7fae */ /* 0x0005e2000d921848 */
[----:B------:R-:W-:-:S03]  /*fff0*/  IADD3 R246, R252, -0xe2, RZ ;  /* 0xffffff1efcf67810 */ /* 0x000fc60007ffe0ff */
[----:B------:R-:W-:Y:S04]  /*10000*/  STL.64 [R1+0x950], R240 ;  /* 0x000950f001007387 */ /* 0x000fe80000100a00 */
[----:B------:R4:W-:Y:S02]  /*10010*/  LDGSTS.E [R222+0x33600], [R234.64], !P3 ;  /* 0x33600000eade7fae */ /* 0x0009e4000d921848 */
[C---:B----4-:R-:W-:Y:S01]  /*10020*/  IMAD.WIDE R232, R0.reuse, 0x4, R232 ;  /* 0x0000000400e87825 */ /* 0x050fe200078e02e8 */
[----:B------:R-:W-:Y:S01]  /*10030*/  ISETP.GE.U32.AND P3, PT, R247, 0x7ffffea3, PT ;  /* 0x7ffffea3f700780c */ /* 0x000fe20003f66070 */
[----:B------:R4:W-:Y:S02]  /*10040*/  STL.64 [R1+0x958], R234 ;  /* 0x000958ea01007387 */ /* 0x0009e40000100a00 */
[----:B-1----:R-:W-:-:S02]  /*10050*/  IMAD.WIDE R2, R0, 0x4, R242 ;  /* 0x0000000400027825 */ /* 0x002fc400078e02f2 */
[----:B------:R1:W-:Y:S04]  /*10060*/  STL.64 [R1+0x980], R232 ;  /* 0x000980e801007387 */ /* 0x0003e80000100a00 */
[----:B------:R1:W-:Y:S01]  /*10070*/  STL.64 [R1+0x988], R2 ;  /* 0x0009880201007387 */ /* 0x0003e20000100a00 */
[----:B------:R-:W-:-:S03]  /*10080*/  IMAD.WIDE R242, R0, 0x4, R224 ;  /* 0x0000000400f27825 */ /* 0x000fc600078e02e0 */
[----:B------:R1:W-:Y:S04]  /*10090*/  LDGSTS.E [R222+0x34400], [R232.64], !P2 ;  /* 0x34400000e8de7fae */ /* 0x0003e8000d121848 */
[----:B------:R2:W-:Y:S01]  /*100a0*/  LDGSTS.E [R222+0x34600], [R2.64], !P2 ;  /* 0x3460000002de7fae */ /* 0x0005e2000d121848 */
[----:B------:R-:W-:-:S03]  /*100b0*/  ISETP.GE.U32.AND P2, PT, R246, 0x7ffffe9f, PT ;  /* 0x7ffffe9ff600780c */ /* 0x000fc60003f46070 */
[----:B----4-:R-:W4:Y:S04]  /*100c0*/  LDL.LU.64 R234, [R1+0xf0] ;  /* 0x0000f00001ea7983 */ /* 0x010f280000300a00 */
[----:B-1----:R-:W4:Y:S04]  /*100d0*/  LDL.LU.64 R232, [R1+0xe8] ;  /* 0x0000e80001e87983 */ /* 0x002f280000300a00 */
[----:B------:R-:W-:Y:S04]  /*100e0*/  STL.64 [R1+0x9b0], R242 ;  /* 0x0009b0f201007387 */ /* 0x000fe80000100a00 */
[----:B------:R-:W4:Y:S04]  /*100f0*/  LDL.LU.64 R224, [R1+0xd0] ;  /* 0x0000d00001e07983 */ /* 0x000f280000300a00 */
[----:B------:R1:W-:Y:S01]  /*10100*/  LDGSTS.E [R222+0x35400], [R242.64], !P4 ;  /* 0x35400000f2de7fae */ /* 0x0003e2000e121848 */
[----:B--2---:R-:W-:-:S03]  /*10110*/  IMAD.WIDE R240, R0, 0x4, R220 ;  /* 0x0000000400f07825 */ /* 0x004fc600078e02dc */
[----:B------:R-:W4:Y:S04]  /*10120*/  LDL.LU.64 R220, [R1+0xc8] ;  /* 0x0000c80001dc7983 */ /* 0x000f280000300a00 */
[----:B------:R-:W-:Y:S04]  /*10130*/  STL.64 [R1+0x9b8], R240 ;  /* 0x0009b8f001007387 */ /* 0x000fe80000100a00 */
[----:B------:R1:W-:Y:S01]  /*10140*/  LDGSTS.E [R222+0x35600], [R240.64], !P4 ;  /* 0x35600000f0de7fae */ /* 0x0003e2000e121848 */
[----:B------:R-:W-:-:S04]  /*10150*/  IMAD.WIDE R238, R0, 0x4, R238 ;  /* 0x0000000400ee7825 */ /* 0x000fc800078e02ee */
[C---:B------:R-:W-:Y:S01]  /*10160*/  IMAD.WIDE R2, R0.reuse, 0x4, R244 ;  /* 0x0000000400027825 */ /* 0x040fe200078e02f4 */
[----:B------:R-:W-:Y:S03]  /*10170*/  STL.64 [R1+0x9f0], R238 ;  /* 0x0009f0ee01007387 */ /* 0x000fe60000100a00 */
[C---:B---3--:R-:W-:Y:S01]  /*10180*/  IMAD.WIDE R230, R0.reuse, 0x4, R230 ;  /* 0x0000000400e67825 */ /* 0x048fe200078e02e6 */
[----:B------:R4:W-:Y:S03]  /*10190*/  LDGSTS.E [R222+0x36400], [R238.64], !P5 ;  /* 0x36400000eede7fae */ /* 0x0009e6000e921848 */
[C---:B------:R-:W-:Y:S01]  /*101a0*/  IMAD.WIDE R228, R0.reuse, 0x4, R228 ;  /* 0x0000000400e47825 */ /* 0x040fe200078e02e4 */
[----:B------:R3:W-:Y:S03]  /*101b0*/  STL.64 [R1+0x9f8], R2 ;  /* 0x0009f80201007387 */ /* 0x0007e60000100a00 */
[C---:B------:R-:W-:Y:S01]  /*101c0*/  IMAD.WIDE R226, R0.reuse, 0x4, R226 ;  /* 0x0000000400e27825 */ /* 0x040fe200078e02e2 */
[----:B------:R3:W-:Y:S04]  /*101d0*/  LDGSTS.E [R222+0x36600], [R2.64], !P5 ;  /* 0x3660000002de7fae */ /* 0x0007e8000e921848 */
[----:B------:R1:W-:Y:S04]  /*101e0*/  STL.64 [R1+0xa20], R230 ;  /* 0x000a20e601007387 */ /* 0x0003e80000100a00 */
[----:B------:R1:W-:Y:S01]  /*101f0*/  STL.64 [R1+0xa28], R228 ;  /* 0x000a28e401007387 */ /* 0x0003e20000100a00 */
[----:B---3--:R-:W-:-:S03]  /*10200*/  IMAD.WIDE R2, R0, 0x4, R248 ;  /* 0x0000000400027825 */ /* 0x008fc600078e02f8 */
[----:B------:R1:W-:Y:S04]  /*10210*/  LDGSTS.E [R222+0x37400], [R230.64], !P3 ;  /* 0x37400000e6de7fae */ /* 0x0003e8000d921848 */
[----:B------:R3:W-:Y:S04]  /*10220*/  LDGSTS.E [R222+0x37600], [R228.64], !P3 ;  /* 0x37600000e4de7fae */ /* 0x0007e8000d921848 */
[----:B------:R3:W-:Y:S04]  /*10230*/  LDGSTS.E [R222+0x38400], [R226.64], !P2 ;  /* 0x38400000e2de7fae */ /* 0x0007e8000d121848 */
[----:B-1----:R-:W2:Y:S04]  /*10240*/  LDL.LU.64 R230, [R1+0xb0] ;  /* 0x0000b00001e67983 */ /* 0x002ea80000300a00 */
[----:B------:R1:W-:Y:S04]  /*10250*/  STL.64 [R1+0xa50], R226 ;  /* 0x000a50e201007387 */ /* 0x0003e80000100a00 */
[----:B------:R4:W-:Y:S04]  /*10260*/  STL.64 [R1+0xa58], R2 ;  /* 0x000a580201007387 */ /* 0x0009e80000100a00 */
[----:B---3--:R-:W3:Y:S04]  /*10270*/  LDL.LU.64 R228, [R1+0xa8] ;  /* 0x0000a80001e47983 */ /* 0x008ee80000300a00 */
[----:B-1----:R-:W3:Y:S04]  /*10280*/  LDL.LU.64 R226, [R1+0x90] ;  /* 0x0000900001e27983 */ /* 0x002ee80000300a00 */
[----:B------:R-:W3:Y:S01]  /*10290*/  LDL.LU.64 R240, [R1+0x88] ;  /* 0x0000880001f07983 */ /* 0x000ee20000300a00 */
[----:B------:R-:W-:-:S02]  /*102a0*/  IADD3 R247, R252, -0xe6, RZ ;  /* 0xffffff1afcf77810 */ /* 0x000fc40007ffe0ff */
[----:B------:R-:W-:Y:S01]  /*102b0*/  IADD3 R246, R252, -0xea, RZ ;  /* 0xffffff16fcf67810 */ /* 0x000fe20007ffe0ff */
[----:B------:R1:W-:Y:S01]  /*102c0*/  LDGSTS.E [R222+0x38600], [R2.64], !P2 ;  /* 0x3860000002de7fae */ /* 0x0003e2000d121848 */
[----:B------:R-:W-:Y:S02]  /*102d0*/  ISETP.GE.U32.AND P4, PT, R247, 0x7ffffe9b, PT ;  /* 0x7ffffe9bf700780c */ /* 0x000fe40003f86070 */
[----:B------:R-:W-:Y:S01]  /*102e0*/  ISETP.GE.U32.AND P5, PT, R246, 0x7ffffe97, PT ;  /* 0x7ffffe97f600780c */ /* 0x000fe20003fa6070 */
[----:B----4-:R-:W-:Y:S01]  /*102f0*/  IMAD.WIDE R238, R0, 0x4, R234 ;  /* 0x0000000400ee7825 */ /* 0x010fe200078e02ea */
[----:B------:R-:W-:-:S03]  /*10300*/  IADD3 R246, R252, -0xee, RZ ;  /* 0xffffff12fcf67810 */ /* 0x000fc60007ffe0ff */
[----:B------:R-:W-:Y:S01]  /*10310*/  IMAD.WIDE R234, R0, 0x4, R232 ;  /* 0x0000000400ea7825 */ /* 0x000fe200078e02e8 */
[----:B------:R4:W-:Y:S01]  /*10320*/  STL.64 [R1+0xa80], R238 ;  /* 0x000a80ee01007387 */ /* 0x0009e20000100a00 */
[----:B------:R-:W-:-:S03]  /*10330*/  ISETP.GE.U32.AND P2, PT, R246, 0x7ffffe93, PT ;  /* 0x7ffffe93f600780c */ /* 0x000fc60003f46070 */
[----:B------:R-:W-:Y:S01]  /*10340*/  STL.64 [R1+0xa88], R234 ;  /* 0x000a88ea01007387 */ /* 0x000fe20000100a00 */
[----:B------:R-:W-:-:S03]  /*10350*/  IMAD.WIDE R232, R0, 0x4, R224 ;  /* 0x0000000400e87825 */ /* 0x000fc600078e02e0 */
[----:B------:R4:W-:Y:S04]  /*10360*/  LDGSTS.E [R222+0x39400], [R238.64], !P4 ;  /* 0x39400000eede7fae */ /* 0x0009e8000e121848 */
[----:B------:R-:W3:Y:S04]  /*10370*/  LDL.LU.64 R224, [R1+0x70] ;  /* 0x0000700001e07983 */ /* 0x000ee80000300a00 */
[----:B------:R2:W-:Y:S04]  /*10380*/  LDGSTS.E [R222+0x39600], [R234.64], !P4 ;  /* 0x39600000eade7fae */ /* 0x0005e8000e121848 */
[----:B------:R1:W-:Y:S02]  /*10390*/  LDGSTS.E [R222+0x3a400], [R232.64], !P5 ;  /* 0x3a400000e8de7fae */ /* 0x0003e4000e921848 */
[----:B-1----:R-:W-:-:S02]  /*103a0*/  IMAD.WIDE R2, R0, 0x4, R220 ;  /* 0x0000000400027825 */ /* 0x002fc400078e02dc */
[----:B------:R-:W3:Y:S04]  /*103b0*/  LDL.LU.64 R220, [R1+0x68] ;  /* 0x0000680001dc7983 */ /* 0x000ee80000300a00 */
[----:B------:R1:W-:Y:S04]  /*103c0*/  STL.64 [R1+0xab0], R232 ;  /* 0x000ab0e801007387 */ /* 0x0003e80000100a00 */
[----:B------:R1:W-:Y:S04]  /*103d0*/  STL.64 [R1+0xab8], R2 ;  /* 0x000ab80201007387 */ /* 0x0003e80000100a00 */
[----:B----4-:R-:W4:Y:S04]  /*103e0*/  LDL.LU.64 R238, [R1+0x50] ;  /* 0x0000500001ee7983 */ /* 0x010f280000300a00 */
[----:B------:R-:W4:Y:S04]  /*103f0*/  LDL.LU.64 R242, [R1+0x48] ;  /* 0x0000480001f27983 */ /* 0x000f280000300a00 */
[----:B------:R2:W-:Y:S04]  /*10400*/  LDGSTS.E [R222+0x3a600], [R2.64], !P5 ;  /* 0x3a60000002de7fae */ /* 0x0005e8000e921848 */
[----:B-1----:R-:W4:Y:S01]  /*10410*/  LDL.LU.64 R232, [R1+0x30] ;  /* 0x0000300001e87983 */ /* 0x002f220000300a00 */
[----:B--2---:R-:W-:-:S03]  /*10420*/  IMAD.WIDE R234, R0, 0x4, R230 ;  /* 0x0000000400ea7825 */ /* 0x004fc600078e02e6 */
[----:B------:R-:W2:Y:S04]  /*10430*/  LDL.LU.64 R230, [R1+0x28] ;  /* 0x0000280001e67983 */ /* 0x000ea80000300a00 */
[----:B------:R1:W-:Y:S04]  /*10440*/  STL.64 [R1+0xae0], R234 ;  /* 0x000ae0ea01007387 */ /* 0x0003e80000100a00 */
[----:B------:R1:W-:Y:S01]  /*10450*/  LDGSTS.E [R222+0x3b400], [R234.64], !P2 ;  /* 0x3b400000eade7fae */ /* 0x0003e2000d121848 */
[----:B---3--:R-:W-:-:S04]  /*10460*/  IMAD.WIDE R228, R0, 0x4, R228 ;  /* 0x0000000400e47825 */ /* 0x008fc800078e02e4 */
[C---:B------:R-:W-:Y:S01]  /*10470*/  IMAD.WIDE R226, R0.reuse, 0x4, R226 ;  /* 0x0000000400e27825 */ /* 0x040fe200078e02e2 */
[----:B------:R3:W-:Y:S03]  /*10480*/  STL.64 [R1+0xae8], R228 ;  /* 0x000ae8e401007387 */ /* 0x0007e60000100a00 */
[----:B------:R-:W-:Y:S01]  /*10490*/  IMAD.WIDE R2, R0, 0x4, R240 ;  /* 0x0000000400027825 */ /* 0x000fe200078e02f0 */
[----:B------:R3:W-:Y:S04]  /*104a0*/  STL.64 [R1+0xb00], R226 ;  /* 0x000b00e201007387 */ /* 0x0007e80000100a00 */
[----:B-1----:R-:W2:Y:S04]  /*104b0*/  LDL.LU.64 R234, [R1+0x418] ;  /* 0x0004180001ea7983 */ /* 0x002ea80000300a00 */
[----:B------:R3:W-:Y:S04]  /*104c0*/  LDGSTS.E [R222+0x3b600], [R228.64], !P2 ;  /* 0x3b600000e4de7fae */ /* 0x0007e8000d121848 */
[----:B------:R1:W-:Y:S04]  /*104d0*/  STL.64 [R1+0xb08], R2 ;  /* 0x000b080201007387 */ /* 0x0003e80000100a00 */
[----:B---3--:R-:W2:Y:S01]  /*104e0*/  LDL.LU.64 R228, [R1+0x430] ;  /* 0x0004300001e47983 */ /* 0x008ea20000300a00 */
[----:B------:R-:W-:Y:S01]  /*104f0*/  IMAD.MOV.U32 R218, RZ, RZ, 0x7f ;  /* 0x0000007fffda7424 */ /* 0x000fe200078e00ff */
[----:B------:R-:W-:-:S02]  /*10500*/  IADD3 R249, R252, -0x80, RZ ;  /* 0xffffff80fcf97810 */ /* 0x000fc40007ffe0ff */
[----:B------:R-:W-:Y:S02]  /*10510*/  IADD3 R248, R252, -0xf2, RZ ;  /* 0xffffff0efcf87810 */ /* 0x000fe40007ffe0ff */
[----:B------:R-:W-:Y:S02]  /*10520*/  ISETP.GE.AND P3, PT, R219, R249, PT ;  /* 0x000000f9db00720c */ /* 0x000fe40003f66270 */
[----:B------:R-:W-:Y:S02]  /*10530*/  IADD3 R218, R218, c[0x0][0x180], RZ ;  /* 0x00006000dada7a10 */ /* 0x000fe40007ffe0ff */
[----:B------:R-:W-:Y:S02]  /*10540*/  ISETP.GE.U32.AND P5, PT, R248, 0x7ffffe8f, PT ;  /* 0x7ffffe8ff800780c */ /* 0x000fe40003fa6070 */
[----:B------:R-:W-:Y:S02]  /*10550*/  ISETP.GT.AND P4, PT, R218, 0xff, PT ;  /* 0x000000ffda00780c */ /* 0x000fe40003f84270 */
[----:B------:R-:W-:-:S02]  /*10560*/  SEL R246, RZ, 0x4, P3 ;  /* 0x00000004fff67807 */ /* 0x000fc40001800000 */
[----:B------:R-:W-:Y:S02]  /*10570*/  IADD3 R247, R252, -0xf6, RZ ;  /* 0xffffff0afcf77810 */ /* 0x000fe40007ffe0ff */
[----:B------:R-:W-:Y:S02]  /*10580*/  SEL R246, R246, RZ, P4 ;  /* 0x000000fff6f67207 */ /* 0x000fe40002000000 */
[----:B------:R-:W-:Y:S02]  /*10590*/  ISETP.GE.U32.AND P4, PT, R247, 0x7ffffe8b, PT ;  /* 0x7ffffe8bf700780c */ /* 0x000fe40003f86070 */
[----:B------:R-:W-:Y:S01]  /*105a0*/  IADD3 R248, R252, -0xfa, RZ ;  /* 0xffffff06fcf87810 */ /* 0x000fe20007ffe0ff */
[----:B------:R1:W-:Y:S03]  /*105b0*/  LDGSTS.E [R222+0x3c400], [R226.64], !P5 ;  /* 0x3c400000e2de7fae */ /* 0x0003e6000e921848 */
[----:B------:R-:W-:Y:S01]  /*105c0*/  ISETP.GE.U32.AND P2, PT, R248, 0x7ffffe87, PT ;  /* 0x7ffffe87f800780c */ /* 0x000fe20003f46070 */
[----:B------:R4:W-:Y:S01]  /*105d0*/  LDGSTS.E [R222+0x3c600], [R2.64], !P5 ;  /* 0x3c60000002de7fae */ /* 0x0009e2000e921848 */
[----:B------:R-:W-:Y:S01]  /*105e0*/  IADD3 R247, R252, -0xfe, RZ ;  /* 0xffffff02fcf77810 */ /* 0x000fe20007ffe0ff */
[----:B-1----:R-:W-:-:S03]  /*105f0*/  IMAD.WIDE R226, R0, 0x4, R224 ;  /* 0x0000000400e27825 */ /* 0x002fc600078e02e0 */
[----:B------:R-:W-:Y:S02]  /*10600*/  ISETP.GE.U32.AND P5, PT, R247, 0x7ffffe83, PT ;  /* 0x7ffffe83f700780c */ /* 0x000fe40003fa6070 */
[----:B------:R1:W-:Y:S01]  /*10610*/  LDGSTS.E [R222+0x3d400], [R226.64], !P4 ;  /* 0x3d400000e2de7fae */ /* 0x0003e2000e121848 */
[----:B------:R-:W-:Y:S02]  /*10620*/  IMAD.SHL.U32 R223, R219, 0x4, RZ ;  /* 0x00000004dbdf7824 */ /* 0x000fe400078e00ff */
[C---:B------:R-:W-:Y:S02]  /*10630*/  IMAD.WIDE R224, R0.reuse, 0x4, R220 ;  /* 0x0000000400e07825 */ /* 0x040fe400078e02dc */
[----:B------:R-:W3:Y:S04]  /*10640*/  LDL.LU.64 R220, [R1+0x438] ;  /* 0x0004380001dc7983 */ /* 0x000ee80000300a00 */
[----:B------:R-:W-:Y:S04]  /*10650*/  STL.64 [R1+0xb20], R226 ;  /* 0x000b20e201007387 */ /* 0x000fe80000100a00 */
[----:B------:R1:W-:Y:S01]  /*10660*/  STL.64 [R1+0xb28], R224 ;  /* 0x000b28e001007387 */ /* 0x0003e20000100a00 */
[----:B----4-:R-:W-:-:S03]  /*10670*/  IMAD.WIDE R240, R0, 0x4, R238 ;  /* 0x0000000400f07825 */ /* 0x010fc600078e02ee */
[----:B------:R-:W4:Y:S01]  /*10680*/  LDL.LU.64 R238, [R1+0x440] ;  /* 0x0004400001ee7983 */ /* 0x000f220000300a00 */
[----:B------:R-:W-:-:S03]  /*10690*/  IMAD.WIDE R2, R0, 0x4, R242 ;  /* 0x0000000400027825 */ /* 0x000fc600078e02f2 */
[----:B------:R1:W-:Y:S04]  /*106a0*/  STL.64 [R1+0xb40], R240 ;  /* 0x000b40f001007387 */ /* 0x0003e80000100a00 */
[----:B------:R1:W-:Y:S01]  /*106b0*/  LDGSTS.E [R222+0x3d600], [R224.64], !P4 ;  /* 0x3d600000e0de7fae */ /* 0x0003e2000e121848 */
[----:B------:R-:W-:-:S03]  /*106c0*/  IMAD.WIDE R232, R0, 0x4, R232 ;  /* 0x0000000400e87825 */ /* 0x000fc600078e02e8 */
[----:B------:R2:W-:Y:S04]  /*106d0*/  LDGSTS.E [R222+0x3e400], [R240.64], !P2 ;  /* 0x3e400000f0de7fae */ /* 0x0005e8000d121848 */
[----:B------:R2:W-:Y:S04]  /*106e0*/  LDGSTS.E [R222+0x3e600], [R2.64], !P2 ;  /* 0x3e60000002de7fae */ /* 0x0005e8000d121848 */
[----:B-1----:R-:W4:Y:S04]  /*106f0*/  LDL.LU.64 R224, [R1+0x448] ;  /* 0x0004480001e07983 */ /* 0x002f280000300a00 */
[----:B------:R1:W-:Y:S04]  /*10700*/  STL.64 [R1+0xb48], R2 ;  /* 0x000b480201007387 */ /* 0x0003e80000100a00 */
[----:B------:R-:W4:Y:S04]  /*10710*/  LDL.LU.64 R226, [R1+0x450] ;  /* 0x0004500001e27983 */ /* 0x000f280000300a00 */
[----:B------:R-:W4:Y:S04]  /*10720*/  LDL.LU.64 R218, [R1+0x458] ;  /* 0x0004580001da7983 */ /* 0x000f280000300a00 */
[----:B------:R1:W-:Y:S04]  /*10730*/  STL.64 [R1+0xb60], R232 ;  /* 0x000b60e801007387 */ /* 0x0003e80000100a00 */
[----:B------:R1:W-:Y:S01]  /*10740*/  LDGSTS.E [R222+0x3f400], [R232.64], !P5 ;  /* 0x3f400000e8de7fae */ /* 0x0003e2000e921848 */
[----:B--2---:R-:W-:-:S03]  /*10750*/  IMAD.WIDE R242, R0, 0x4, R230 ;  /* 0x0000000400f27825 */ /* 0x004fc600078e02e6 */
[----:B------:R-:W2:Y:S04]  /*10760*/  LDL.LU.64 R230, [R1+0x460] ;  /* 0x0004600001e67983 */ /* 0x000ea80000300a00 */
[----:B------:R-:W-:Y:S01]  /*10770*/  STL.64 [R1+0xb68], R242 ;  /* 0x000b68f201007387 */ /* 0x000fe20000100a00 */
[----:B------:R-:W-:-:S03]  /*10780*/  IADD3 R248, R252, -0x8b, RZ ;  /* 0xffffff75fcf87810 */ /* 0x000fc60007ffe0ff */
[----:B------:R4:W-:Y:S01]  /*10790*/  LDGSTS.E [R222+0x3f600], [R242.64], !P5 ;  /* 0x3f600000f2de7fae */ /* 0x0009e2000e921848 */
[----:B------:R-:W-:-:S04]  /*107a0*/  IMAD.WIDE R240, R0, 0x4, R234 ;  /* 0x0000000400f07825 */ /* 0x000fc800078e02ea */
[----:B-1----:R-:W-:Y:S02]  /*107b0*/  IMAD.WIDE R2, R0, 0x4, R228 ;  /* 0x0000000400027825 */ /* 0x002fe400078e02e4 */
[----:B------:R-:W2:Y:S04]  /*107c0*/  LDL.LU.64 R228, [R1+0x468] ;  /* 0x0004680001e47983 */ /* 0x000ea80000300a00 */
[----:B------:R3:W-:Y:S04]  /*107d0*/  STL.64 [R1+0x298], R240 ;  /* 0x000298f001007387 */ /* 0x0007e80000100a00 */
[----:B------:R1:W-:Y:S04]  /*107e0*/  STL.64 [R1+0x290], R2 ;  /* 0x0002900201007387 */ /* 0x0003e80000100a00 */
[----:B------:R-:W2:Y:S01]  /*107f0*/  LDL.LU.64 R232, [R1+0x470] ;  /* 0x0004700001e87983 */ /* 0x000ea20000300a00 */
[----:B------:R-:W-:-:S02]  /*10800*/  LOP3.LUT R234, R223, 0x40, RZ, 0x3c, !PT ;  /* 0x00000040dfea7812 */ /* 0x000fc400078e3cff */
[----:B------:R-:W-:-:S03]  /*10810*/  ISETP.GE.U32.AND P4, PT, R248, 0x7ffffef6, PT ;  /* 0x7ffffef6f800780c */ /* 0x000fc60003f86070 */
[----:B------:R3:W-:Y:S01]  /*10820*/  LDGSTS.E [R234+0x20800], [R240.64], !P0 ;  /* 0x20800000f0ea7fae */ /* 0x0007e2000c121848 */
[----:B------:R-:W-:-:S03]  /*10830*/  IADD3 R248, R252, -0x8f, RZ ;  /* 0xffffff71fcf87810 */ /* 0x000fc60007ffe0ff */
[----:B------:R1:W-:Y:S01]  /*10840*/  LDGSTS.E [R234+0x20a00], [R2.64], !P0 ;  /* 0x20a0000002ea7fae */ /* 0x0003e2000c121848 */
[----:B------:R-:W-:Y:S01]  /*10850*/  ISETP.GE.U32.AND P5, PT, R248, 0x7ffffef2, PT ;  /* 0x7ffffef2f800780c */ /* 0x000fe20003fa6070 */
[C---:B---3--:R-:W-:Y:S02]  /*10860*/  IMAD.WIDE R240, R0.reuse, 0x4, R220 ;  /* 0x0000000400f07825 */ /* 0x048fe400078e02dc */
[----:B------:R-:W3:Y:S04]  /*10870*/  LDL.LU.64 R220, [R1+0x478] ;  /* 0x0004780001dc7983 */ /* 0x000ee80000300a00 */
[----:B------:R1:W-:Y:S01]  /*10880*/  LDGSTS.E [R234+0x21800], [R240.64], !P6 ;  /* 0x21800000f0ea7fae */ /* 0x0003e2000f121848 */
[----:B----4-:R-:W-:-:S03]  /*10890*/  IMAD.WIDE R242, R0, 0x4, R238 ;  /* 0x0000000400f27825 */ /* 0x010fc600078e02ee */
[----:B------:R-:W4:Y:S04]  /*108a0*/  LDL.LU.64 R238, [R1+0x480] ;  /* 0x0004800001ee7983 */ /* 0x000f280000300a00 */
[----:B------:R1:W-:Y:S04]  /*108b0*/  STL.64 [R1+0x278], R240 ;  /* 0x000278f001007387 */ /* 0x0003e80000100a00 */
[----:B------:R-:W-:Y:S04]  /*108c0*/  STL.64 [R1+0x270], R242 ;  /* 0x000270f201007387 */ /* 0x000fe80000100a00 */
[----:B------:R2:W-:Y:S01]  /*108d0*/  LDGSTS.E [R234+0x21a00], [R242.64], !P6 ;  /* 0x21a00000f2ea7fae */ /* 0x0005e2000f121848 */
[----:B------:R-:W-:-:S05]  /*108e0*/  IMAD.WIDE R224, R0, 0x4, R224 ;  /* 0x0000000400e07825 */ /* 0x000fca00078e02e0 */
[----:B------:R1:W-:Y:S02]  /*108f0*/  LDGSTS.E [R234+0x22800], [R224.64], !P4 ;  /* 0x22800000e0ea7fae */ /* 0x0003e4000e121848 */
[C---:B-1----:R-:W-:Y:S02]  /*10900*/  IMAD.WIDE R2, R0.reuse, 0x4, R226 ;  /* 0x0000000400027825 */ /* 0x042fe400078e02e2 */
[----:B------:R-:W4:Y:S04]  /*10910*/  LDL.LU.64 R226, [R1+0x488] ;  /* 0x0004880001e27983 */ /* 0x000f280000300a00 */
[----:B------:R1:W-:Y:S04]  /*10920*/  STL.64 [R1+0x258], R224 ;  /* 0x000258e001007387 */ /* 0x0003e80000100a00 */
[----:B------:R-:W4:Y:S04]  /*10930*/  LDL.LU.64 R240, [R1+0x490] ;  /* 0x0004900001f07983 */ /* 0x000f280000300a00 */
[----:B------:R2:W-:Y:S01]  /*10940*/  STL.64 [R1+0x250], R2 ;  /* 0x0002500201007387 */ /* 0x0005e20000100a00 */
[----:B-1----:R-:W-:-:S03]  /*10950*/  IMAD.WIDE R224, R0, 0x4, R218 ;  /* 0x0000000400e07825 */ /* 0x002fc600078e02da */
[----:B------:R1:W-:Y:S04]  /*10960*/  LDGSTS.E [R234+0x22a00], [R2.64], !P4 ;  /* 0x22a0000002ea7fae */ /* 0x0003e8000e121848 */
[----:B------:R-:W4:Y:S04]  /*10970*/  LDL.LU.64 R218, [R1+0x498] ;  /* 0x0004980001da7983 */ /* 0x000f280000300a00 */
[----:B------:R1:W-:Y:S01]  /*10980*/  LDGSTS.E [R234+0x23800], [R224.64], !P5 ;  /* 0x23800000e0ea7fae */ /* 0x0003e2000e921848 */
[----:B--2---:R-:W-:-:S03]  /*10990*/  IMAD.WIDE R242, R0, 0x4, R230 ;  /* 0x0000000400f27825 */ /* 0x004fc600078e02e6 */
[----:B------:R-:W2:Y:S04]  /*109a0*/  LDL.LU.64 R230, [R1+0x4a0] ;  /* 0x0004a00001e67983 */ /* 0x000ea80000300a00 */
[----:B------:R1:W-:Y:S04]  /*109b0*/  STL.64 [R1+0x238], R224 ;  /* 0x000238e001007387 */ /* 0x0003e80000100a00 */
[----:B------:R-:W-:Y:S01]  /*109c0*/  STL.64 [R1+0x230], R242 ;  /* 0x000230f201007387 */ /* 0x000fe20000100a00 */
[----:B------:R-:W-:Y:S01]  /*109d0*/  IMAD.WIDE R228, R0, 0x4, R228 ;  /* 0x0000000400e47825 */ /* 0x000fe200078e02e4 */
[----:B------:R-:W-:-:S02]  /*109e0*/  IADD3 R247, R252, -0x8c, RZ ;  /* 0xffffff74fcf77810 */ /* 0x000fc40007ffe0ff */
[----:B------:R4:W-:Y:S01]  /*109f0*/  LDGSTS.E [R234+0x23a00], [R242.64], !P5 ;  /* 0x23a00000f2ea7fae */ /* 0x0009e2000e921848 */
[----:B-1----:R-:W-:-:S03]  /*10a00*/  IMAD.WIDE R2, R0, 0x4, R232 ;  /* 0x0000000400027825 */ /* 0x002fc600078e02e8 */
[----:B------:R-:W2:Y:S04]  /*10a10*/  LDL.LU.64 R232, [R1+0x4a8] ;  /* 0x0004a80001e87983 */ /* 0x000ea80000300a00 */
[----:B------:R3:W-:Y:S04]  /*10a20*/  STL.64 [R1+0x218], R228 ;  /* 0x000218e401007387 */ /* 0x0007e80000100a00 */
[----:B------:R-:W2:Y:S01]  /*10a30*/  LDL.LU.64 R224, [R1+0x4b0] ;  /* 0x0004b00001e07983 */ /* 0x000ea20000300a00 */
[----:B------:R-:W-:Y:S02]  /*10a40*/  IADD3 R248, R252, -0x93, RZ ;  /* 0xffffff6dfcf87810 */ /* 0x000fe40007ffe0ff */
[----:B------:R-:W-:-:S02]  /*10a50*/  ISETP.GE.U32.AND P2, PT, R247, 0x7ffffef5, PT ;  /* 0x7ffffef5f700780c */ /* 0x000fc40003f46070 */
[----:B------:R-:W-:Y:S02]  /*10a60*/  IADD3 R247, R252, -0x90, RZ ;  /* 0xffffff70fcf77810 */ /* 0x000fe40007ffe0ff */
[----:B------:R-:W-:Y:S02]  /*10a70*/  ISETP.GE.U32.AND P6, PT, R248, 0x7ffffeee, PT ;  /* 0x7ffffeeef800780c */ /* 0x000fe40003fc6070 */
[----:B------:R-:W-:Y:S02]  /*10a80*/  ISETP.GE.U32.AND P0, PT, R247, 0x7ffffef1, PT ;  /* 0x7ffffef1f700780c */ /* 0x000fe40003f06070 */
[C---:B------:R-:W-:Y:S02]  /*10a90*/  IADD3 R247, R252.reuse, -0x97, RZ ;  /* 0xffffff69fcf77810 */ /* 0x040fe40007ffe0ff */
[----:B------:R-:W-:Y:S02]  /*10aa0*/  IADD3 R248, R252, -0x9b, RZ ;  /* 0xffffff65fcf87810 */ /* 0x000fe40007ffe0ff */
[----:B------:R-:W-:-:S02]  /*10ab0*/  ISETP.GE.U32.AND P4, PT, R247, 0x7ffffeea, PT ;  /* 0x7ffffeeaf700780c */ /* 0x000fc40003f86070 */
[----:B------:R-:W-:-:S03]  /*10ac0*/  ISETP.GE.U32.AND P5, PT, R248, 0x7ffffee6, PT ;  /* 0x7ffffee6f800780c */ /* 0x000fc60003fa6070 */
[----:B------:R3:W-:Y:S01]  /*10ad0*/  LDGSTS.E [R234+0x24800], [R228.64], !P6 ;  /* 0x24800000e4ea7fae */ /* 0x0007e2000f121848 */
[----:B------:R-:W-:-:S03]  /*10ae0*/  IADD3 R247, R252, -0x9f, RZ ;  /* 0xffffff61fcf77810 */ /* 0x000fc60007ffe0ff */
[----:B------:R1:W-:Y:S04]  /*10af0*/  STL.64 [R1+0x210], R2 ;  /* 0x0002100201007387 */ /* 0x0003e80000100a00 */
        /* <DEDUP_REMOVED lines=32> */
[----:B------:R-:W-:Y:S02]  /*10d00*/  ISETP.GE.U32.AND P4, PT, R248, 0x7ffffede, PT ;  /* 0x7ffffedef800780c */ /* 0x000fe40003f86070 */
[----:B------:R-:W-:-:S02]  /*10d10*/  IADD3 R247, R252, -0xa7, RZ ;  /* 0xffffff59fcf77810 */ /* 0x000fc40007ffe0ff */
[----:B------:R-:W-:Y:S02]  /*10d20*/  IADD3 R248, R252, -0xab, RZ ;  /* 0xffffff55fcf87810 */ /* 0x000fe40007ffe0ff */
[----:B------:R-:W-:Y:S02]  /*10d30*/  ISETP.GE.U32.AND P5, PT, R247, 0x7ffffeda, PT ;  /* 0x7ffffedaf700780c */ /* 0x000fe40003fa6070 */
[----:B------:R-:W-:Y:S01]  /*10d40*/  ISETP.GE.U32.AND P6, PT, R248, 0x7ffffed6, PT ;  /* 0x7ffffed6f800780c */ /* 0x000fe20003fc6070 */
[----:B------:R1:W-:Y:S01]  /*10d50*/  STL.64 [R1+0x150], R2 ;  /* 0x0001500201007387 */ /* 0x0003e20000100a00 */
[----:B------:R-:W-:-:S03]  /*10d60*/  IADD3 R247, R252, -0xaf, RZ ;  /* 0xffffff51fcf77810 */ /* 0x000fc60007ffe0ff */
[----:B------:R3:W-:Y:S04]  /*10d70*/  LDGSTS.E [R234+0x28800], [R232.64], !P4 ;  /* 0x28800000e8ea7fae */ /* 0x0007e8000e121848 */
        /* <DEDUP_REMOVED lines=76> */
[----:B------:R-:W-:Y:S02]  /*11240*/  ISETP.GE.U32.AND P5, PT, R248, 0x7ffffeb6, PT ;  /* 0x7ffffeb6f800780c */ /* 0x000fe40003fa6070 */
[----:B------:R-:W-:-:S03]  /*11250*/  IADD3 R247, R252, -0xcf, RZ ;  /* 0xffffff31fcf77810 */ /* 0x000fc60007ffe0ff */
[----:B------:R3:W-:Y:S04]  /*11260*/  LDGSTS.E [R234+0x30800], [R226.64], !P6 ;  /* 0x30800000e2ea7fae */ /* 0x0007e8000f121848 */
[----:B------:R1:W-:Y:S04]  /*11270*/  STL.64 [R1+0x460], R2 ;  /* 0x0004600201007387 */ /* 0x0003e80000100a00 */
[----:B------:R1:W-:Y:S01]  /*11280*/  LDGSTS.E [R234+0x30a00], [R2.64], !P6 ;  /* 0x30a0000002ea7fae */ /* 0x0003e2000f121848 */
[----:B------:R-:W-:Y:S01]  /*11290*/  ISETP.GE.U32.AND P6, PT, R247, 0x7ffffeb2, PT ;  /* 0x7ffffeb2f700780c */ /* 0x000fe20003fc6070 */
[----:B---3--:R-:W-:-:S02]  /*112a0*/  IMAD.WIDE R226, R0, 0x4, R220 ;  /* 0x0000000400e27825 */ /* 0x008fc400078e02dc */
        /* <DEDUP_REMOVED lines=34> */
[----:B------:R1:W-:Y:S04]  /*114d0*/  STL.64 [R1+0x5a0], R2 ;  /* 0x0005a00201007387 */ /* 0x0003e80000100a00 */
[----:B------:R4:W-:Y:S04]  /*114e0*/  LDGSTS.E [R234+0x34800], [R240.64], !P4 ;  /* 0x34800000f0ea7fae */ /* 0x0009e8000e121848 */
[----:B------:R1:W-:Y:S01]  /*114f0*/  LDGSTS.E [R234+0x34a00], [R2.64], !P4 ;  /* 0x34a0000002ea7fae */ /* 0x0003e2000e121848 */
[----:B---3--:R-:W-:-:S03]  /*11500*/  IMAD.WIDE R244, R0, 0x4, R220 ;  /* 0x0000000400f47825 */ /* 0x008fc600078e02dc */
[----:B------:R-:W3:Y:S04]  /*11510*/  LDL.LU.64 R220, [R1+0x528] ;  /* 0x0005280001dc7983 */ /* 0x000ee80000300a00 */
[----:B------:R1:W-:Y:S01]  /*11520*/  LDGSTS.E [R234+0x35800], [R244.64], !P5 ;  /* 0x35800000f4ea7fae */ /* 0x0003e2000e921848 */
[----:B----4-:R-:W-:-:S03]  /*11530*/  IMAD.WIDE R240, R0, 0x4, R238 ;  /* 0x0000000400f07825 */ /* 0x010fc600078e02ee */
[----:B------:R-:W3:Y:S04]  /*11540*/  LDL.LU.64 R238, [R1+0x520] ;  /* 0x0005200001ee7983 */ /* 0x000ee80000300a00 */
[----:B------:R-:W-:Y:S04]  /*11550*/  STL.64 [R1+0x5b8], R244 ;  /* 0x0005b8f401007387 */ /* 0x000fe80000100a00 */
[----:B------:R-:W-:Y:S04]  /*11560*/  STL.64 [R1+0x5c0], R240 ;  /* 0x0005c0f001007387 */ /* 0x000fe80000100a00 */
[----:B------:R1:W-:Y:S01]  /*11570*/  LDGSTS.E [R234+0x35a00], [R240.64], !P5 ;  /* 0x35a00000f0ea7fae */ /* 0x0003e2000e921848 */
[----:B------:R-:W-:-:S05]  /*11580*/  IMAD.WIDE R224, R0, 0x4, R224 ;  /* 0x0000000400e07825 */ /* 0x000fca00078e02e0 */
[----:B------:R1:W-:Y:S02]  /*11590*/  LDGSTS.E [R234+0x36800], [R224.64], !P6 ;  /* 0x36800000e0ea7fae */ /* 0x0003e4000f121848 */
[C---:B-1----:R-:W-:Y:S02]  /*115a0*/  IMAD.WIDE R2, R0.reuse, 0x4, R226 ;  /* 0x0000000400027825 */ /* 0x042fe400078e02e2 */
[----:B------:R-:W3:Y:S04]  /*115b0*/  LDL.LU.64 R226, [R1+0x518] ;  /* 0x0005180001e27983 */ /* 0x000ee80000300a00 */
[----:B------:R-:W3:Y:S04]  /*115c0*/  LDL.LU.64 R242, [R1+0x510] ;  /* 0x0005100001f27983 */ /* 0x000ee80000300a00 */
[----:B------:R1:W-:Y:S01]  /*115d0*/  STL.64 [R1+0x5d8], R224 ;  /* 0x0005d8e001007387 */ /* 0x0003e20000100a00 */
[----:B------:R-:W-:-:S03]  /*115e0*/  IMAD.WIDE R218, R0, 0x4, R218 ;  /* 0x0000000400da7825 */ /* 0x000fc600078e02da */
[----:B------:R2:W-:Y:S04]  /*115f0*/  STL.64 [R1+0x5e0], R2 ;  /* 0x0005e00201007387 */ /* 0x0005e80000100a00 */
[----:B------:R2:W-:Y:S04]  /*11600*/  LDGSTS.E [R234+0x36a00], [R2.64], !P6 ;  /* 0x36a0000002ea7fae */ /* 0x0005e8000f121848 */
[----:B-1----:R-:W3:Y:S04]  /*11610*/  LDL.LU.64 R224, [R1+0x508] ;  /* 0x0005080001e07983 */ /* 0x002ee80000300a00 */
[----:B------:R-:W3:Y:S04]  /*11620*/  LDL.LU.64 R240, [R1+0x500] ;  /* 0x0005000001f07983 */ /* 0x000ee80000300a00 */
[----:B------:R1:W-:Y:S01]  /*11630*/  STL.64 [R1+0x618], R218 ;  /* 0x000618da01007387 */ /* 0x0003e20000100a00 */
[----:B--2---:R-:W-:-:S05]  /*11640*/  IMAD.WIDE R230, R0, 0x4, R230 ;  /* 0x0000000400e67825 */ /* 0x004fca00078e02e6 */
[----:B------:R2:W-:Y:S01]  /*11650*/  STL.64 [R1+0x620], R230 ;  /* 0x000620e601007387 */ /* 0x0005e20000100a00 */
[----:B------:R-:W-:-:S03]  /*11660*/  IMAD.WIDE R2, R0, 0x4, R232 ;  /* 0x0000000400027825 */ /* 0x000fc600078e02e8 */
[----:B------:R-:W4:Y:S04]  /*11670*/  LDL.LU.64 R232, [R1+0x4f8] ;  /* 0x0004f80001e87983 */ /* 0x000f280000300a00 */
[----:B------:R-:W4:Y:S01]  /*11680*/  LDL.LU.64 R244, [R1+0x4f0] ;  /* 0x0004f00001f47983 */ /* 0x000f220000300a00 */
[C---:B------:R-:W-:Y:S02]  /*11690*/  IADD3 R247, R252.reuse, -0xdf, RZ ;  /* 0xffffff21fcf77810 */ /* 0x040fe40007ffe0ff */
[----:B------:R-:W-:Y:S02]  /*116a0*/  IADD3 R248, R252, -0xe3, RZ ;  /* 0xffffff1dfcf87810 */ /* 0x000fe40007ffe0ff */
[----:B------:R-:W-:Y:S02]  /*116b0*/  ISETP.GE.U32.AND P4, PT, R247, 0x7ffffea2, PT ;  /* 0x7ffffea2f700780c */ /* 0x000fe40003f86070 */
[----:B------:R-:W-:-:S02]  /*116c0*/  ISETP.GE.U32.AND P5, PT, R248, 0x7ffffe9e, PT ;  /* 0x7ffffe9ef800780c */ /* 0x000fc40003fa6070 */
[----:B------:R-:W-:Y:S01]  /*116d0*/  IADD3 R247, R252, -0xe7, RZ ;  /* 0xffffff19fcf77810 */ /* 0x000fe20007ffe0ff */
[----:B------:R-:W-:Y:S01]  /*116e0*/  IMAD.WIDE R228, R0, 0x4, R228 ;  /* 0x0000000400e47825 */ /* 0x000fe200078e02e4 */
[C---:B------:R-:W-:Y:S02]  /*116f0*/  IADD3 R248, R252.reuse, -0xeb, RZ ;  /* 0xffffff15fcf87810 */ /* 0x040fe40007ffe0ff */
[----:B------:R-:W-:Y:S02]  /*11700*/  ISETP.GE.U32.AND P6, PT, R247, 0x7ffffe9a, PT ;  /* 0x7ffffe9af700780c */ /* 0x000fe40003fc6070 */
[----:B------:R-:W-:Y:S01]  /*11710*/  IADD3 R247, R252, -0xef, RZ ;  /* 0xffffff11fcf77810 */ /* 0x000fe20007ffe0ff */
[----:B------:R3:W-:Y:S04]  /*11720*/  STL.64 [R1+0x970], R228 ;  /* 0x000970e401007387 */ /* 0x0007e80000100a00 */
[----:B------:R1:W-:Y:S04]  /*11730*/  LDGSTS.E [R234+0x37800], [R218.64], !P4 ;  /* 0x37800000daea7fae */ /* 0x0003e8000e121848 */
[----:B------:R2:W-:Y:S01]  /*11740*/  LDGSTS.E [R234+0x37a00], [R230.64], !P4 ;  /* 0x37a00000e6ea7fae */ /* 0x0005e2000e121848 */
[----:B------:R-:W-:-:S03]  /*11750*/  ISETP.GE.U32.AND P4, PT, R248, 0x7ffffe96, PT ;  /* 0x7ffffe96f800780c */ /* 0x000fc60003f86070 */
[----:B------:R3:W-:Y:S04]  /*11760*/  LDGSTS.E [R234+0x38800], [R228.64], !P5 ;  /* 0x38800000e4ea7fae */ /* 0x0007e8000e921848 */
[----:B-1----:R-:W4:Y:S04]  /*11770*/  LDL.LU.64 R218, [R1+0x1668] ;  /* 0x0016680001da7983 */ /* 0x002f280000300a00 */
[----:B------:R1:W-:Y:S01]  /*11780*/  LDGSTS.E [R234+0x38a00], [R2.64], !P5 ;  /* 0x38a0000002ea7fae */ /* 0x0003e2000e921848 */
[----:B------:R-:W-:-:S03]  /*11790*/  ISETP.GE.U32.AND P5, PT, R247, 0x7ffffe92, PT ;  /* 0x7ffffe92f700780c */ /* 0x000fc60003fa6070 */
[----:B------:R-:W-:Y:S04]  /*117a0*/  STL.64 [R1+0x978], R2 ;  /* 0x0009780201007387 */ /* 0x000fe80000100a00 */
[----:B--2---:R-:W2:Y:S01]  /*117b0*/  LDL.LU.64 R230, [R1+0x4e8] ;  /* 0x0004e80001e67983 */ /* 0x004ea20000300a00 */
[----:B---3--:R-:W-:-:S03]  /*117c0*/  IMAD.WIDE R228, R0, 0x4, R220 ;  /* 0x0000000400e47825 */ /* 0x008fc600078e02dc */
[----:B------:R-:W3:Y:S04]  /*117d0*/  LDL.LU.64 R220, [R1+0x4e0] ;  /* 0x0004e00001dc7983 */ /* 0x000ee80000300a00 */
[----:B------:R1:W-:Y:S04]  /*117e0*/  STL.64 [R1+0x9a0], R228 ;  /* 0x0009a0e401007387 */ /* 0x0003e80000100a00 */
[----:B------:R1:W-:Y:S01]  /*117f0*/  LDGSTS.E [R234+0x39800], [R228.64], !P6 ;  /* 0x39800000e4ea7fae */ /* 0x0003e2000f121848 */
[----:B------:R-:W-:-:S05]  /*11800*/  IMAD.WIDE R238, R0, 0x4, R238 ;  /* 0x0000000400ee7825 */ /* 0x000fca00078e02ee */
[----:B------:R1:W-:Y:S04]  /*11810*/  STL.64 [R1+0x9a8], R238 ;  /* 0x0009a8ee01007387 */ /* 0x0003e80000100a00 */
[----:B------:R1:W-:Y:S04]  /*11820*/  LDGSTS.E [R234+0x39a00], [R238.64], !P6 ;  /* 0x39a00000eeea7fae */ /* 0x0003e8000f121848 */
[----:B-1----:R-:W3:Y:S01]  /*11830*/  LDL.LU.64 R228, [R1+0x4d8] ;  /* 0x0004d80001e47983 */ /* 0x002ee20000300a00 */
[----:B------:R-:W-:-:S04]  /*11840*/  IMAD.WIDE R226, R0, 0x4, R226 ;  /* 0x0000000400e27825 */ /* 0x000fc800078e02e2 */
[C---:B------:R-:W-:Y:S01]  /*11850*/  IMAD.WIDE R2, R0.reuse, 0x4, R242 ;  /* 0x0000000400027825 */ /* 0x040fe200078e02f2 */
[----:B------:R1:W-:Y:S04]  /*11860*/  STL.64 [R1+0x9e0], R226 ;  /* 0x0009e0e201007387 */ /* 0x0003e80000100a00 */
[----:B------:R-:W3:Y:S04]  /*11870*/  LDL.LU.64 R242, [R1+0x4d0] ;  /* 0x0004d00001f27983 */ /* 0x000ee80000300a00 */
[----:B------:R-:W-:Y:S04]  /*11880*/  STL.64 [R1+0x9e8], R2 ;  /* 0x0009e80201007387 */ /* 0x000fe80000100a00 */
[----:B------:R1:W-:Y:S01]  /*11890*/  LDGSTS.E [R234+0x3a800], [R226.64], !P4 ;  /* 0x3a800000e2ea7fae */ /* 0x0003e2000e121848 */
[----:B------:R-:W-:-:S03]  /*118a0*/  IMAD.WIDE R238, R0, 0x4, R224 ;  /* 0x0000000400ee7825 */ /* 0x000fc600078e02e0 */
[----:B------:R4:W-:Y:S01]  /*118b0*/  LDGSTS.E [R234+0x3aa00], [R2.64], !P4 ;  /* 0x3aa0000002ea7fae */ /* 0x0009e2000e121848 */
[----:B------:R-:W-:-:S03]  /*118c0*/  IMAD.WIDE R240, R0, 0x4, R240 ;  /* 0x0000000400f07825 */ /* 0x000fc600078e02f0 */
[----:B------:R-:W3:Y:S04]  /*118d0*/  LDL.LU.64 R224, [R1+0x4c8] ;  /* 0x0004c80001e07983 */ /* 0x000ee80000300a00 */
[----:B-1----:R-:W3:Y:S04]  /*118e0*/  LDL.LU.64 R226, [R1+0x4c0] ;  /* 0x0004c00001e27983 */ /* 0x002ee80000300a00 */
[----:B------:R1:W-:Y:S04]  /*118f0*/  STL.64 [R1+0xa10], R238 ;  /* 0x000a10ee01007387 */ /* 0x0003e80000100a00 */
[----:B------:R2:W-:Y:S04]  /*11900*/  STL.64 [R1+0xa18], R240 ;  /* 0x000a18f001007387 */ /* 0x0005e80000100a00 */
[----:B------:R1:W-:Y:S01]  /*11910*/  LDGSTS.E [R234+0x3b800], [R238.64], !P5 ;  /* 0x3b800000eeea7fae */ /* 0x0003e2000e921848 */
[----:B----4-:R-:W-:-:S03]  /*11920*/  IMAD.WIDE R232, R0, 0x4, R232 ;  /* 0x0000000400e87825 */ /* 0x010fc600078e02e8 */
[----:B-1----:R-:W4:Y:S01]  /*11930*/  LDL.LU.64 R238, [R1+0x628] ;  /* 0x0006280001ee7983 */ /* 0x002f220000300a00 */
[----:B------:R-:W-:-:S03]  /*11940*/  IMAD.WIDE R2, R0, 0x4, R244 ;  /* 0x0000000400027825 */ /* 0x000fc600078e02f4 */
[----:B------:R1:W-:Y:S04]  /*11950*/  STL.64 [R1+0xa40], R232 ;  /* 0x000a40e801007387 */ /* 0x0003e80000100a00 */
[----:B------:R-:W4:Y:S01]  /*11960*/  LDL.LU.64 R244, [R1+0x630] ;  /* 0x0006300001f47983 */ /* 0x000f220000300a00 */
[C---:B------:R-:W-:Y:S02]  /*11970*/  IADD3 R248, R252.reuse, -0xf3, RZ ;  /* 0xffffff0dfcf87810 */ /* 0x040fe40007ffe0ff */
[----:B------:R-:W-:Y:S01]  /*11980*/  IADD3 R247, R252, -0xf7, RZ ;  /* 0xffffff09fcf77810 */ /* 0x000fe20007ffe0ff */
[----:B------:R2:W-:Y:S01]  /*11990*/  LDGSTS.E [R234+0x3ba00], [R240.64], !P5 ;  /* 0x3ba00000f0ea7fae */ /* 0x0005e2000e921848 */
[----:B------:R-:W-:Y:S02]  /*119a0*/  ISETP.GE.U32.AND P6, PT, R248, 0x7ffffe8e, PT ;  /* 0x7ffffe8ef800780c */ /* 0x000fe40003fc6070 */
[----:B------:R-:W-:-:S02]  /*119b0*/  ISETP.GE.U32.AND P4, PT, R247, 0x7ffffe8a, PT ;  /* 0x7ffffe8af700780c */ /* 0x000fc40003f86070 */
[----:B------:R-:W-:-:S04]  /*119c0*/  IADD3 R248, R252, -0xfb, RZ ;  /* 0xffffff05fcf87810 */ /* 0x000fc80007ffe0ff */
[----:B------:R-:W-:Y:S01]  /*119d0*/  ISETP.GE.U32.AND P5, PT, R248, 0x7ffffe86, PT ;  /* 0x7ffffe86f800780c */ /* 0x000fe20003fa6070 */
[----:B------:R-:W-:Y:S01]  /*119e0*/  STL.64 [R1+0xa48], R2 ;  /* 0x000a480201007387 */ /* 0x000fe20000100a00 */
[----:B------:R-:W-:-:S03]  /*119f0*/  IADD3 R247, R252, -0xff, RZ ;  /* 0xffffff01fcf77810 */ /* 0x000fc60007ffe0ff */
[----:B------:R1:W-:Y:S04]  /*11a00*/  LDGSTS.E [R234+0x3c800], [R232.64], !P6 ;  /* 0x3c800000e8ea7fae */ /* 0x0003e8000f121848 */
[----:B------:R1:W-:Y:S01]  /*11a10*/  LDGSTS.E [R234+0x3ca00], [R2.64], !P6 ;  /* 0x3ca0000002ea7fae */ /* 0x0003e2000f121848 */
[----:B------:R-:W-:Y:S01]  /*11a20*/  ISETP.GE.U32.AND P6, PT, R247, 0x7ffffe82, PT ;  /* 0x7ffffe82f700780c */ /* 0x000fe20003fc6070 */
[----:B--2---:R-:W-:-:S05]  /*11a30*/  IMAD.WIDE R240, R0, 0x4, R230 ;  /* 0x0000000400f07825 */ /* 0x004fca00078e02e6 */
[----:B------:R2:W-:Y:S01]  /*11a40*/  LDGSTS.E [R234+0x3d800], [R240.64], !P4 ;  /* 0x3d800000f0ea7fae */ /* 0x0005e2000e121848 */
[----:B---3--:R-:W-:-:S03]  /*11a50*/  IMAD.WIDE R230, R0, 0x4, R220 ;  /* 0x0000000400e67825 */ /* 0x008fc600078e02dc */
[----:B------:R-:W3:Y:S04]  /*11a60*/  LDL.LU.64 R220, [R1+0x638] ;  /* 0x0006380001dc7983 */ /* 0x000ee80000300a00 */
[----:B-1----:R-:W3:Y:S04]  /*11a70*/  LDL.LU.64 R232, [R1+0x640] ;  /* 0x0006400001e87983 */ /* 0x002ee80000300a00 */
[----:B------:R2:W-:Y:S04]  /*11a80*/  STL.64 [R1+0xa70], R240 ;  /* 0x000a70f001007387 */ /* 0x0005e80000100a00 */
[----:B------:R1:W-:Y:S04]  /*11a90*/  STL.64 [R1+0xa78], R230 ;  /* 0x000a78e601007387 */ /* 0x0003e80000100a00 */
[----:B------:R1:W-:Y:S01]  /*11aa0*/  LDGSTS.E [R234+0x3da00], [R230.64], !P4 ;  /* 0x3da00000e6ea7fae */ /* 0x0003e2000e121848 */
[----:B------:R-:W-:-:S03]  /*11ab0*/  IMAD.WIDE R228, R0, 0x4, R228 ;  /* 0x0000000400e47825 */ /* 0x000fc600078e02e4 */
[----:B--2---:R-:W2:Y:S04]  /*11ac0*/  LDL.LU.64 R240, [R1+0x648] ;  /* 0x0006480001f07983 */ /* 0x004ea80000300a00 */
[----:B------:R1:W-:Y:S04]  /*11ad0*/  STL.64 [R1+0xaa0], R228 ;  /* 0x000aa0e401007387 */ /* 0x0003e80000100a00 */
[----:B------:R1:W-:Y:S01]  /*11ae0*/  LDGSTS.E [R234+0x3e800], [R228.64], !P5 ;  /* 0x3e800000e4ea7fae */ /* 0x0003e2000e921848 */
[----:B------:R-:W-:Y:S01]  /*11af0*/  LOP3.LUT R235, R223, 0x60, RZ, 0x3c, !PT ;  /* 0x00000060dfeb7812 */ /* 0x000fe200078e3cff */
[----:B------:R-:W-:-:S05]  /*11b00*/  IMAD.WIDE R2, R0, 0x4, R242 ;  /* 0x0000000400027825 */ /* 0x000fca00078e02f2 */
[----:B------:R4:W-:Y:S04]  /*11b10*/  STL.64 [R1+0xaa8], R2 ;  /* 0x000aa80201007387 */ /* 0x0009e80000100a00 */
[----:B-1----:R-:W2:Y:S04]  /*11b20*/  LDL.LU.64 R230, [R1+0x650] ;  /* 0x0006500001e67983 */ /* 0x002ea80000300a00 */
[----:B------:R1:W-:Y:S01]  /*11b30*/  LDGSTS.E [R234+0x3ea00], [R2.64], !P5 ;  /* 0x3ea0000002ea7fae */ /* 0x0003e2000e921848 */
[----:B------:R-:W-:-:S03]  /*11b40*/  IMAD.WIDE R224, R0, 0x4, R224 ;  /* 0x0000000400e07825 */ /* 0x000fc600078e02e0 */
[----:B------:R-:W2:Y:S01]  /*11b50*/  LDL.LU.64 R228, [R1+0x658] ;  /* 0x0006580001e47983 */ /* 0x000ea20000300a00 */
[----:B------:R-:W-:-:S03]  /*11b60*/  IMAD.WIDE R242, R0, 0x4, R226 ;  /* 0x0000000400f27825 */ /* 0x000fc600078e02e2 */
[----:B------:R1:W-:Y:S04]  /*11b70*/  LDGSTS.E [R234+0x3f800], [R224.64], !P6 ;  /* 0x3f800000e0ea7fae */ /* 0x0003e8000f121848 */
[----:B------:R-:W2:Y:S04]  /*11b80*/  LDL.LU.64 R226, [R1+0x660] ;  /* 0x0006600001e27983 */ /* 0x000ea80000300a00 */
[----:B------:R1:W-:Y:S04]  /*11b90*/  STL.64 [R1+0xad0], R224 ;  /* 0x000ad0e001007387 */ /* 0x0003e80000100a00 */
[----:B------:R-:W-:Y:S04]  /*11ba0*/  STL.64 [R1+0xad8], R242 ;  /* 0x000ad8f201007387 */ /* 0x000fe80000100a00 */
[----:B------:R-:W2:Y:S01]  /*11bb0*/  LDL.LU.64 R222, [R1+0x668] ;  /* 0x0006680001de7983 */ /* 0x000ea20000300a00 */
[----:B------:R-:W-:-:S03]  /*11bc0*/  IADD3 R249, R252, -0x88, RZ ;  /* 0xffffff78fcf97810 */ /* 0x000fc60007ffe0ff */
[----:B------:R1:W-:Y:S01]  /*11bd0*/  LDGSTS.E [R234+0x3fa00], [R242.64], !P6 ;  /* 0x3fa00000f2ea7fae */ /* 0x0003e2000f121848 */
[----:B----4-:R-:W-:-:S04]  /*11be0*/  IMAD.WIDE R238, R0, 0x4, R238 ;  /* 0x0000000400ee7825 */ /* 0x010fc800078e02ee */
[----:B-1----:R-:W-:Y:S01]  /*11bf0*/  IMAD.WIDE R2, R0, 0x4, R244 ;  /* 0x0000000400027825 */ /* 0x002fe200078e02f4 */
[----:B------:R3:W-:Y:S04]  /*11c00*/  STL.64 [R1+0x288], R238 ;  /* 0x000288ee01007387 */ /* 0x0007e80000100a00 */
[----:B------:R1:W-:Y:S04]  /*11c10*/  STL.64 [R1+0x280], R2 ;  /* 0x0002800201007387 */ /* 0x0003e80000100a00 */
[----:B------:R-:W4:Y:S01]  /*11c20*/  LDL.LU.64 R224, [R1+0x670] ;  /* 0x0006700001e07983 */ /* 0x000f220000300a00 */
[----:B------:R-:W-:-:S03]  /*11c30*/  ISETP.GE.U32.AND P3, PT, R249, 0x7ffffef9, PT ;  /* 0x7ffffef9f900780c */ /* 0x000fc60003f66070 */
[----:B------:R3:W-:Y:S04]  /*11c40*/  LDGSTS.E [R235+0x20c00], [R238.64], !P1 ;  /* 0x20c00000eeeb7fae */ /* 0x0007e8000c921848 */
[----:B------:R1:W-:Y:S01]  /*11c50*/  LDGSTS.E [R235+0x20e00], [R2.64], !P1 ;  /* 0x20e0000002eb7fae */ /* 0x0003e2000c921848 */
[----:B---3--:R-:W-:-:S03]  /*11c60*/  IMAD.WIDE R238, R0, 0x4, R220 ;  /* 0x0000000400ee7825 */ /* 0x008fc600078e02dc */
[----:B------:R-:W3:Y:S01]  /*11c70*/  LDL.LU.64 R220, [R1+0x678] ;  /* 0x0006780001dc7983 */ /* 0x000ee20000300a00 */
[----:B------:R-:W-:-:S03]  /*11c80*/  IMAD.WIDE R242, R0, 0x4, R232 ;  /* 0x0000000400f27825 */ /* 0x000fc600078e02e8 */
[----:B------:R-:W3:Y:S04]  /*11c90*/  LDL.LU.64 R232, [R1+0x680] ;  /* 0x0006800001e87983 */ /* 0x000ee80000300a00 */
[----:B------:R1:W-:Y:S04]  /*11ca0*/  STL.64 [R1+0x268], R238 ;  /* 0x000268ee01007387 */ /* 0x0003e80000100a00 */
[----:B------:R1:W-:Y:S04]  /*11cb0*/  STL.64 [R1+0x260], R242 ;  /* 0x000260f201007387 */ /* 0x0003e80000100a00 */
[----:B------:R1:W-:Y:S01]  /*11cc0*/  LDGSTS.E [R235+0x21c00], [R238.64], !P3 ;  /* 0x21c00000eeeb7fae */ /* 0x0003e2000d921848 */
[----:B--2---:R-:W-:-:S03]  /*11cd0*/  IMAD.WIDE R240, R0, 0x4, R240 ;  /* 0x0000000400f07825 */ /* 0x004fc600078e02f0 */
[----:B------:R2:W-:Y:S04]  /*11ce0*/  LDGSTS.E [R235+0x21e00], [R242.64], !P3 ;  /* 0x21e00000f2eb7fae */ /* 0x0005e8000d921848 */
[----:B------:R1:W-:Y:S02]  /*11cf0*/  LDGSTS.E [R235+0x22c00], [R240.64], !P2 ;  /* 0x22c00000f0eb7fae */ /* 0x0003e4000d121848 */
[C---:B-1----:R-:W-:Y:S02]  /*11d00*/  IMAD.WIDE R2, R0.reuse, 0x4, R230 ;  /* 0x0000000400027825 */ /* 0x042fe400078e02e6 */
[----:B------:R-:W3:Y:S04]  /*11d10*/  LDL.LU.64 R230, [R1+0x688] ;  /* 0x0006880001e67983 */ /* 0x000ee80000300a00 */
[----:B------:R-:W-:Y:S01]  /*11d20*/  STL.64 [R1+0x248], R240 ;  /* 0x000248f001007387 */ /* 0x000fe20000100a00 */
[----:B------:R-:W-:-:S03]  /*11d30*/  IMAD.WIDE R244, R0, 0x4, R228 ;  /* 0x0000000400f47825 */ /* 0x000fc600078e02e4 */
[----:B------:R-:W3:Y:S04]  /*11d40*/  LDL.LU.64 R238, [R1+0x690] ;  /* 0x0006900001ee7983 */ /* 0x000ee80000300a00 */
[----:B------:R4:W-:Y:S01]  /*11d50*/  STL.64 [R1+0x240], R2 ;  /* 0x0002400201007387 */ /* 0x0009e20000100a00 */
[----:B--2---:R-:W-:-:S03]  /*11d60*/  IMAD.WIDE R242, R0, 0x4, R226 ;  /* 0x0000000400f27825 */ /* 0x004fc600078e02e2 */
[----:B------:R-:W2:Y:S04]  /*11d70*/  LDL.LU.64 R228, [R1+0x698] ;  /* 0x0006980001e47983 */ /* 0x000ea80000300a00 */
[----:B------:R-:W2:Y:S04]  /*11d80*/  LDL.LU.64 R226, [R1+0x6a0] ;  /* 0x0006a00001e27983 */ /* 0x000ea80000300a00 */
[----:B------:R4:W-:Y:S04]  /*11d90*/  LDGSTS.E [R235+0x22e00], [R2.64], !P2 ;  /* 0x22e0000002eb7fae */ /* 0x0009e8000d121848 */
[----:B------:R-:W-:Y:S04]  /*11da0*/  STL.64 [R1+0x228], R244 ;  /* 0x000228f401007387 */ /* 0x000fe80000100a00 */
[----:B------:R-:W-:Y:S01]  /*11db0*/  STL.64 [R1+0x220], R242 ;  /* 0x000220f201007387 */ /* 0x000fe20000100a00 */
[----:B------:R-:W-:-:S02]  /*11dc0*/  IADD3 R248, R252, -0x94, RZ ;  /* 0xffffff6cfcf87810 */ /* 0x000fc40007ffe0ff */
[----:B------:R-:W-:Y:S01]  /*11dd0*/  IADD3 R247, R252, -0x98, RZ ;  /* 0xffffff68fcf77810 */ /* 0x000fe20007ffe0ff */
[----:B------:R-:W-:-:S04]  /*11de0*/  IMAD.WIDE R222, R0, 0x4, R222 ;  /* 0x0000000400de7825 */ /* 0x000fc800078e02de */
[----:B----4-:R-:W-:Y:S01]  /*11df0*/  IMAD.WIDE R2, R0, 0x4, R224 ;  /* 0x0000000400027825 */ /* 0x010fe200078e02e0 */
[----:B------:R1:W-:Y:S04]  /*11e00*/  LDGSTS.E [R235+0x23c00], [R244.64], !P0 ;  /* 0x23c00000f4eb7fae */ /* 0x0003e8000c121848 */
[----:B------:R-:W4:Y:S04]  /*11e10*/  LDL.LU.64 R224, [R1+0x6a8] ;  /* 0x0006a80001e07983 */ /* 0x000f280000300a00 */
[----:B------:R-:W4:Y:S01]  /*11e20*/  LDL.LU.64 R240, [R1+0x6b0] ;  /* 0x0006b00001f07983 */ /* 0x000f220000300a00 */
[----:B------:R-:W-:-:S02]  /*11e30*/  ISETP.GE.U32.AND P4, PT, R248, 0x7ffffeed, PT ;  /* 0x7ffffeedf800780c */ /* 0x000fc40003f86070 */
[----:B------:R-:W-:Y:S02]  /*11e40*/  IADD3 R248, R252, -0x9c, RZ ;  /* 0xffffff64fcf87810 */ /* 0x000fe40007ffe0ff */
[----:B------:R-:W-:Y:S01]  /*11e50*/  ISETP.GE.U32.AND P5, PT, R247, 0x7ffffee9, PT ;  /* 0x7ffffee9f700780c */ /* 0x000fe20003fa6070 */
[----:B------:R1:W-:Y:S01]  /*11e60*/  LDGSTS.E [R235+0x23e00], [R242.64], !P0 ;  /* 0x23e00000f2eb7fae */ /* 0x0003e2000c121848 */
[----:B------:R-:W-:Y:S02]  /*11e70*/  ISETP.GE.U32.AND P6, PT, R248, 0x7ffffee5, PT ;  /* 0x7ffffee5f800780c */ /* 0x000fe40003fc6070 */
[----:B------:R-:W-:Y:S01]  /*11e80*/  IADD3 R247, R252, -0xa0, RZ ;  /* 0xffffff60fcf77810 */ /* 0x000fe20007ffe0ff */
[----:B------:R1:W-:Y:S04]  /*11e90*/  STL.64 [R1+0x1c8], R222 ;  /* 0x0001c8de01007387 */ /* 0x0003e80000100a00 */
[----:B------:R1:W-:Y:S01]  /*11ea0*/  STL.64 [R1+0x1c0], R2 ;  /* 0x0001c00201007387 */ /* 0x0003e20000100a00 */
[----:B------:R-:W-:-:S03]  /*11eb0*/  ISETP.GE.U32.AND P1, PT, R247, 0x7ffffee1, PT ;  /* 0x7ffffee1f700780c */ /* 0x000fc60003f26070 */
[----:B------:R1:W-:Y:S04]  /*11ec0*/  LDGSTS.E [R235+0x24c00], [R222.64], !P4 ;  /* 0x24c00000deeb7fae */ /* 0x0003e8000e121848 */
[----:B------:R3:W-:Y:S04]  /*11ed0*/  LDGSTS.E [R235+0x24e00], [R2.64], !P4 ;  /* 0x24e0000002eb7fae */ /* 0x0007e8000e121848 */
[----:B-1----:R-:W4:Y:S01]  /*11ee0*/  LDL.LU.64 R222, [R1+0x6b8] ;  /* 0x0006b80001de7983 */ /* 0x002f220000300a00 */
[----:B---3--:R-:W-:-:S03]  /*11ef0*/  IMAD.WIDE R220, R0, 0x4, R220 ;  /* 0x0000000400dc7825 */ /* 0x008fc600078e02dc */
[----:B------:R-:W3:Y:S01]  /*11f00*/  LDL.LU.64 R244, [R1+0x6c0] ;  /* 0x0006c00001f47983 */ /* 0x000ee20000300a00 */
[----:B------:R-:W-:-:S03]  /*11f10*/  IMAD.WIDE R232, R0, 0x4, R232 ;  /* 0x0000000400e87825 */ /* 0x000fc600078e02e8 */
[----:B------:R1:W-:Y:S04]  /*11f20*/  STL.64 [R1+0x1a8], R220 ;  /* 0x0001a8dc01007387 */ /* 0x0003e80000100a00 */
[----:B------:R-:W-:Y:S04]  /*11f30*/  STL.64 [R1+0x1a0], R232 ;  /* 0x0001a0e801007387 */ /* 0x000fe80000100a00 */
[----:B------:R-:W3:Y:S04]  /*11f40*/  LDL.LU.64 R242, [R1+0x6c8] ;  /* 0x0006c80001f27983 */ /* 0x000ee80000300a00 */
[----:B------:R1:W-:Y:S04]  /*11f50*/  LDGSTS.E [R235+0x25c00], [R220.64], !P5 ;  /* 0x25c00000dceb7fae */ /* 0x0003e8000e921848 */
[----:B------:R1:W-:Y:S01]  /*11f60*/  LDGSTS.E [R235+0x25e00], [R232.64], !P5 ;  /* 0x25e00000e8eb7fae */ /* 0x0003e2000e921848 */
[----:B------:R-:W-:-:S05]  /*11f70*/  IMAD.WIDE R230, R0, 0x4, R230 ;  /* 0x0000000400e67825 */ /* 0x000fca00078e02e6 */
[----:B------:R1:W-:Y:S01]  /*11f80*/  LDGSTS.E [R235+0x26c00], [R230.64], !P6 ;  /* 0x26c00000e6eb7fae */ /* 0x0003e2000f121848 */
[----:B------:R-:W-:-:S03]  /*11f90*/  IMAD.WIDE R2, R0, 0x4, R238 ;  /* 0x0000000400027825 */ /* 0x000fc600078e02ee */
[----:B------:R-:W3:Y:S04]  /*11fa0*/  LDL.LU.64 R238, [R1+0x6d0] ;  /* 0x0006d00001ee7983 */ /* 0x000ee80000300a00 */
[----:B------:R2:W-:Y:S02]  /*11fb0*/  STL.64 [R1+0x188], R230 ;  /* 0x000188e601007387 */ /* 0x0005e40000100a00 */
[C---:B--2---:R-:W-:Y:S02]  /*11fc0*/  IMAD.WIDE R228, R0.reuse, 0x4, R228 ;  /* 0x0000000400e47825 */ /* 0x044fe400078e02e4 */
[----:B-1----:R-:W3:Y:S02]  /*11fd0*/  LDL.LU.64 R220, [R1+0x1660] ;  /* 0x0016600001dc7983 */ /* 0x002ee40000300a00 */
[----:B------:R-:W-:-:S02]  /*11fe0*/  IMAD.WIDE R226, R0, 0x4, R226 ;  /* 0x0000000400e27825 */ /* 0x000fc400078e02e2 */
[----:B------:R1:W-:Y:S04]  /*11ff0*/  STL.64 [R1+0x180], R2 ;  /* 0x0001800201007387 */ /* 0x0003e80000100a00 */
[----:B------:R-:W3:Y:S04]  /*12000*/  LDL.LU.64 R230, [R1+0x6d8] ;  /* 0x0006d80001e67983 */ /* 0x000ee80000300a00 */
[----:B------:R-:W3:Y:S04]  /*12010*/  LDL.LU.64 R232, [R1+0x6e0] ;  /* 0x0006e00001e87983 */ /* 0x000ee80000300a00 */
[----:B------:R1:W-:Y:S04]  /*12020*/  LDGSTS.E [R235+0x26e00], [R2.64], !P6 ;  /* 0x26e0000002eb7fae */ /* 0x0003e8000f121848 */
[----:B------:R1:W-:Y:S04]  /*12030*/  STL.64 [R1+0x168], R228 ;  /* 0x000168e401007387 */ /* 0x0003e80000100a00 */
[----:B------:R1:W-:Y:S04]  /*12040*/  STL.64 [R1+0x160], R226 ;  /* 0x000160e201007387 */ /* 0x0003e80000100a00 */
[----:B------:R1:W-:Y:S01]  /*12050*/  LDGSTS.E [R235+0x27c00], [R228.64], !P1 ;  /* 0x27c00000e4eb7fae */ /* 0x0003e2000c921848 */
[----:B----4-:R-:W-:Y:S01]  /*12060*/  IMAD.WIDE R224, R0, 0x4, R224 ;  /* 0x0000000400e07825 */ /* 0x010fe200078e02e0 */
[----:B------:R-:W-:-:S02]  /*12070*/  IADD3 R248, R252, -0xa4, RZ ;  /* 0xffffff5cfcf87810 */ /* 0x000fc40007ffe0ff */
[----:B------:R4:W-:Y:S01]  /*12080*/  LDGSTS.E [R235+0x27e00], [R226.64], !P1 ;  /* 0x27e00000e2eb7fae */ /* 0x0009e2000c921848 */
[----:B-1----:R-:W-:-:S03]  /*12090*/  IMAD.WIDE R2, R0, 0x4, R240 ;  /* 0x0000000400027825 */ /* 0x002fc600078e02f0 */
[----:B------:R-:W2:Y:S04]  /*120a0*/  LDL.LU.64 R240, [R1+0x6e8] ;  /* 0x0006e80001f07983 */ /* 0x000ea80000300a00 */
[----:B------:R1:W-:Y:S04]  /*120b0*/  STL.64 [R1+0x148], R224 ;  /* 0x000148e001007387 */ /* 0x0003e80000100a00 */
[----:B------:R-:W2:Y:S01]  /*120c0*/  LDL.LU.64 R228, [R1+0x6f0] ;  /* 0x0006f00001e47983 */ /* 0x000ea20000300a00 */
[----:B------:R-:W-:-:S03]  /*120d0*/  ISETP.GE.U32.AND P3, PT, R248, 0x7ffffedd, PT ;  /* 0x7ffffeddf800780c */ /* 0x000fc60003f66070 */
[----:B------:R3:W-:Y:S04]  /*120e0*/  STL.64 [R1+0x140], R2 ;  /* 0x0001400201007387 */ /* 0x0007e80000100a00 */
[----:B----4-:R-:W4:Y:S06]  /*120f0*/  LDL.LU.64 R226, [R1+0x6f8] ;  /* 0x0006f80001e27983 */ /* 0x010f2c0000300a00 */
[----:B------:R1:W-:Y:S01]  /*12100*/  LDGSTS.E [R235+0x28c00], [R224.64], !P3 ;  /* 0x28c00000e0eb7fae */ /* 0x0003e2000d921848 */
[----:B------:R-:W-:-:S02]  /*12110*/  IADD3 R247, R252, -0xa8, RZ ;  /* 0xffffff58fcf77810 */ /* 0x000fc40007ffe0ff */
[----:B------:R-:W-:Y:S01]  /*12120*/  IADD3 R248, R252, -0xac, RZ ;  /* 0xffffff54fcf87810 */ /* 0x000fe20007ffe0ff */
[----:B------:R3:W-:Y:S04]  /*12130*/  LDGSTS.E [R235+0x28e00], [R2.64], !P3 ;  /* 0x28e0000002eb7fae */ /* 0x0007e8000d921848 */
[----:B-1----:R-:W4:Y:S01]  /*12140*/  LDL.LU.64 R224, [R1+0x700] ;  /* 0x0007000001e07983 */ /* 0x002f220000300a00 */
[----:B------:R-:W-:Y:S02]  /*12150*/  ISETP.GE.U32.AND P2, PT, R247, 0x7ffffed9, PT ;  /* 0x7ffffed9f700780c */ /* 0x000fe40003f46070 */
[----:B------:R-:W-:Y:S02]  /*12160*/  ISETP.GE.U32.AND P0, PT, R248, 0x7ffffed5, PT ;  /* 0x7ffffed5f800780c */ /* 0x000fe40003f06070 */
[----:B------:R-:W-:Y:S01]  /*12170*/  IADD3 R247, R252, -0xb0, RZ ;  /* 0xffffff50fcf77810 */ /* 0x000fe20007ffe0ff */
[----:B------:R-:W-:-:S03]  /*12180*/  IMAD.WIDE R222, R0, 0x4, R222 ;  /* 0x0000000400de7825 */ /* 0x000fc600078e02de */
[----:B------:R-:W-:Y:S01]  /*12190*/  ISETP.GE.U32.AND P4, PT, R247, 0x7ffffed1, PT ;  /* 0x7ffffed1f700780c */ /* 0x000fe20003f86070 */
[C---:B---3--:R-:W-:Y:S01]  /*121a0*/  IMAD.WIDE R2, R0.reuse, 0x4, R244 ;  /* 0x0000000400027825 */ /* 0x048fe200078e02f4 */
[----:B------:R1:W-:Y:S03]  /*121b0*/  STL.64 [R1+0x130], R222 ;  /* 0x000130de01007387 */ /* 0x0003e60000100a00 */
[C---:B------:R-:W-:Y:S01]  /*121c0*/  IMAD.WIDE R242, R0.reuse, 0x4, R242 ;  /* 0x0000000400f27825 */ /* 0x040fe200078e02f2 */
[----:B------:R3:W-:Y:S04]  /*121d0*/  STL.64 [R1+0xb8], R2 ;  /* 0x0000b80201007387 */ /* 0x0007e80000100a00 */
[----:B------:R1:W-:Y:S04]  /*121e0*/  LDGSTS.E [R235+0x29c00], [R222.64], !P2 ;  /* 0x29c00000deeb7fae */ /* 0x0003e8000d121848 */
[----:B------:R3:W-:Y:S04]  /*121f0*/  LDGSTS.E [R235+0x29e00], [R2.64], !P2 ;  /* 0x29e0000002eb7fae */ /* 0x0007e8000d121848 */
[----:B------:R3:W-:Y:S04]  /*12200*/  LDGSTS.E [R235+0x2ac00], [R242.64], !P0 ;  /* 0x2ac00000f2eb7fae */ /* 0x0007e8000c121848 */
[----:B-1----:R-:W4:Y:S04]  /*12210*/  LDL.LU.64 R222, [R1+0x770] ;  /* 0x0007700001de7983 */ /* 0x002f280000300a00 */
[----:B------:R-:W-:Y:S01]  /*12220*/  STL.64 [R1+0xb0], R242 ;  /* 0x0000b0f201007387 */ /* 0x000fe20000100a00 */
[----:B------:R-:W-:-:S05]  /*12230*/  IMAD.WIDE R238, R0, 0x4, R238 ;  /* 0x0000000400ee7825 */ /* 0x000fca00078e02ee */
[----:B------:R1:W-:Y:S04]  /*12240*/  STL.64 [R1+0x88], R238 ;  /* 0x000088ee01007387 */ /* 0x0003e80000100a00 */
[----:B------:R1:W-:Y:S04]  /*12250*/  LDGSTS.E [R235+0x2ae00], [R238.64], !P0 ;  /* 0x2ae00000eeeb7fae */ /* 0x0003e8000c121848 */
[----:B---3--:R-:W4:Y:S01]  /*12260*/  LDL.LU.64 R2, [R1+0x788] ;  /* 0x0007880001027983 */ /* 0x008f220000300a00 */
[----:B------:R-:W-:-:S04]  /*12270*/  IMAD.WIDE R230, R0, 0x4, R230 ;  /* 0x0000000400e67825 */ /* 0x000fc800078e02e6 */
[C---:B-1----:R-:W-:Y:S01]  /*12280*/  IMAD.WIDE R238, R0.reuse, 0x4, R232 ;  /* 0x0000000400ee7825 */ /* 0x042fe200078e02e8 */
[----:B------:R1:W-:Y:S04]  /*12290*/  LDGSTS.E [R235+0x2bc00], [R230.64], !P4 ;  /* 0x2bc00000e6eb7fae */ /* 0x0003e8000e121848 */
[----:B------:R-:W4:Y:S04]  /*122a0*/  LDL.LU.64 R232, [R1+0x7b0] ;  /* 0x0007b00001e87983 */ /* 0x000f280000300a00 */
[----:B------:R-:W4:Y:S04]  /*122b0*/  LDL.LU.64 R242, [R1+0x7a8] ;  /* 0x0007a80001f27983 */ /* 0x000f280000300a00 */
[----:B------:R1:W-:Y:S04]  /*122c0*/  STL.64 [R1+0x80], R230 ;  /* 0x000080e601007387 */ /* 0x0003e80000100a00 */
[----:B------:R2:W-:Y:S04]  /*122d0*/  STL.64 [R1+0x58], R238 ;  /* 0x000058ee01007387 */ /* 0x0005e80000100a00 */
[----:B------:R2:W-:Y:S04]  /*122e0*/  LDGSTS.E [R235+0x2be00], [R238.64], !P4 ;  /* 0x2be00000eeeb7fae */ /* 0x0005e8000e121848 */
[----:B-1----:R-:W4:Y:S01]  /*122f0*/  LDL.LU.64 R230, [R1+0x7a0] ;  /* 0x0007a00001e67983 */ /* 0x002f220000300a00 */
[----:B--2---:R-:W-:-:S04]  /*12300*/  IMAD.WIDE R240, R0, 0x4, R240 ;  /* 0x0000000400f07825 */ /* 0x004fc800078e02f0 */
[----:B------:R-:W-:Y:S01]  /*12310*/  IMAD.WIDE R228, R0, 0x4, R228 ;  /* 0x0000000400e47825 */ /* 0x000fe200078e02e4 */
[----:B------:R1:W-:Y:S04]  /*12320*/  STL.64 [R1+0x50], R240 ;  /* 0x000050f001007387 */ /* 0x0003e80000100a00 */
[----:B------:R2:W-:Y:S04]  /*12330*/  STL.64 [R1+0x38], R228 ;  /* 0x000038e401007387 */ /* 0x0005e80000100a00 */
[----:B------:R-:W3:Y:S01]  /*12340*/  LDL.LU.64 R238, [R1+0x798] ;  /* 0x0007980001ee7983 */ /* 0x000ee20000300a00 */
[----:B------:R-:W-:-:S04]  /*12350*/  IADD3 R248, R252, -0xb4, RZ ;  /* 0xffffff4cfcf87810 */ /* 0x000fc80007ffe0ff */
[----:B------:R-:W-:Y:S02]  /*12360*/  ISETP.GE.U32.AND P5, PT, R248, 0x7ffffecd, PT ;  /* 0x7ffffecdf800780c */ /* 0x000fe40003fa6070 */
[----:B------:R-:W-:-:S04]  /*12370*/  IADD3 R248, R252, -0xbc, RZ ;  /* 0xffffff44fcf87810 */ /* 0x000fc80007ffe0ff */
[----:B------:R-:W-:Y:S02]  /*12380*/  ISETP.GE.U32.AND P1, PT, R248, 0x7ffffec5, PT ;  /* 0x7ffffec5f800780c */ /* 0x000fe40003f26070 */
[----:B------:R-:W-:Y:S01]  /*12390*/  IADD3 R248, R252, -0xc4, RZ ;  /* 0xffffff3cfcf87810 */ /* 0x000fe20007ffe0ff */
[----:B----4-:R-:W-:Y:S02]  /*123a0*/  IMAD.WIDE R244, R0, 0x4, R226 ;  /* 0x0000000400f47825 */ /* 0x010fe400078e02e2 */
[----:B------:R-:W4:Y:S01]  /*123b0*/  LDL.LU.64 R226, [R1+0x790] ;  /* 0x0007900001e27983 */ /* 0x000f220000300a00 */
[----:B------:R-:W-:Y:S02]  /*123c0*/  ISETP.GE.U32.AND P2, PT, R248, 0x7ffffebd, PT ;  /* 0x7ffffebdf800780c */ /* 0x000fe40003f46070 */
[----:B------:R-:W-:Y:S01]  /*123d0*/  IADD3 R248, R252, -0xcc, RZ ;  /* 0xffffff34fcf87810 */ /* 0x000fe20007ffe0ff */
[----:B------:R1:W-:Y:S03]  /*123e0*/  LDGSTS.E [R235+0x2cc00], [R240.64], !P5 ;  /* 0x2cc00000f0eb7fae */ /* 0x0003e6000e921848 */
[----:B------:R-:W-:Y:S01]  /*123f0*/  ISETP.GE.U32.AND P4, PT, R248, 0x7ffffeb5, PT ;  /* 0x7ffffeb5f800780c */ /* 0x000fe20003f86070 */
[----:B------:R-:W-:Y:S01]  /*12400*/  IMAD.WIDE R248, R0, 0x4, R224 ;  /* 0x0000000400f87825 */ /* 0x000fe200078e02e0 */
[----:B------:R2:W-:Y:S04]  /*12410*/  LDGSTS.E [R235+0x2ce00], [R228.64], !P5 ;  /* 0x2ce00000e4eb7fae */ /* 0x0005e8000e921848 */
[----:B------:R-:W4:Y:S04]  /*12420*/  LDL.LU.64 R224, [R1+0x780] ;  /* 0x0007800001e07983 */ /* 0x000f280000300a00 */
[----:B------:R-:W-:Y:S04]  /*12430*/  STL.64 [R1+0x30], R244 ;  /* 0x000030f401007387 */ /* 0x000fe80000100a00 */
[----:B-1----:R-:W4:Y:S04]  /*12440*/  LDL.LU.64 R240, [R1+0x778] ;  /* 0x0007780001f07983 */ /* 0x002f280000300a00 */
[----:B--2---:R-:W4:Y:S01]  /*12450*/  LDL.LU.64 R228, [R1+0x768] ;  /* 0x0007680001e47983 */ /* 0x004f220000300a00 */
[----:B------:R-:W-:-:S04]  /*12460*/  IADD3 R247, R252, -0xb8, RZ ;  /* 0xffffff48fcf77810 */ /* 0x000fc80007ffe0ff */
[----:B------:R-:W-:Y:S02]  /*12470*/  ISETP.GE.U32.AND P6, PT, R247, 0x7ffffec9, PT ;  /* 0x7ffffec9f700780c */ /* 0x000fe40003fc6070 */
[----:B------:R-:W-:Y:S01]  /*12480*/  IADD3 R247, R252, -0xc0, RZ ;  /* 0xffffff40fcf77810 */ /* 0x000fe20007ffe0ff */
[----:B------:R-:W-:-:S03]  /*12490*/  IMAD.WIDE R222, R0, 0x4, R222 ;  /* 0x0000000400de7825 */ /* 0x000fc600078e02de */
[----:B------:R-:W-:Y:S02]  /*124a0*/  ISETP.GE.U32.AND P3, PT, R247, 0x7ffffec1, PT ;  /* 0x7ffffec1f700780c */ /* 0x000fe40003f66070 */
[----:B------:R1:W-:Y:S04]  /*124b0*/  STL.64 [R1+0x2b0], R222 ;  /* 0x0002b0de01007387 */ /* 0x0003e80000100a00 */
[----:B------:R1:W-:Y:S04]  /*124c0*/  STL.64 [R1+0x14b8], R248 ;  /* 0x0014b8f801007387 */ /* 0x0003e80000100a00 */
[----:B------:R1:W-:Y:S04]  /*124d0*/  LDGSTS.E [R235+0x2dc00], [R244.64], !P6 ;  /* 0x2dc00000f4eb7fae */ /* 0x0003e8000f121848 */
[----:B------:R1:W-:Y:S04]  /*124e0*/  LDGSTS.E [R235+0x2de00], [R248.64], !P6 ;  /* 0x2de00000f8eb7fae */ /* 0x0003e8000f121848 */
[----:B------:R1:W-:Y:S02]  /*124f0*/  LDGSTS.E [R235+0x2ec00], [R222.64], !P1 ;  /* 0x2ec00000deeb7fae */ /* 0x0003e4000c921848 */
[----:B-1----:R-:W-:Y:S01]  /*12500*/  IADD3 R222, R252, -0xdc, RZ ;  /* 0xffffff24fcde7810 */ /* 0x002fe20007ffe0ff */
[----:B------:R-:W-:-:S05]  /*12510*/  IMAD.WIDE R2, R0, 0x4, R2 ;  /* 0x0000000400027825 */ /* 0x000fca00078e0202 */
[----:B------:R3:W-:Y:S04]  /*12520*/  STL.64 [R1+0x2c8], R2 ;  /* 0x0002c80201007387 */ /* 0x0007e80000100a00 */
[----:B------:R3:W-:Y:S01]  /*12530*/  LDGSTS.E [R235+0x2ee00], [R2.64], !P1 ;  /* 0x2ee0000002eb7fae */ /* 0x0007e2000c921848 */
[----:B------:R-:W-:-:S03]  /*12540*/  IMAD.WIDE R248, R0, 0x4, R232 ;  /* 0x0000000400f87825 */ /* 0x000fc600078e02e8 */
[----:B------:R-:W2:Y:S01]  /*12550*/  LDL.LU.64 R232, [R1+0x760] ;  /* 0x0007600001e87983 */ /* 0x000ea20000300a00 */
[----:B------:R-:W-:-:S03]  /*12560*/  IMAD.WIDE R244, R0, 0x4, R242 ;  /* 0x0000000400f47825 */ /* 0x000fc600078e02f2 */
[----:B------:R-:W2:Y:S04]  /*12570*/  LDL.LU.64 R242, [R1+0x758] ;  /* 0x0007580001f27983 */ /* 0x000ea80000300a00 */
[----:B------:R-:W-:Y:S04]  /*12580*/  STL.64 [R1+0x2f0], R248 ;  /* 0x0002f0f801007387 */ /* 0x000fe80000100a00 */
[----:B------:R-:W-:Y:S04]  /*12590*/  STL.64 [R1+0x308], R244 ;  /* 0x000308f401007387 */ /* 0x000fe80000100a00 */
[----:B------:R1:W-:Y:S01]  /*125a0*/  LDGSTS.E [R235+0x2fc00], [R248.64], !P3 ;  /* 0x2fc00000f8eb7fae */ /* 0x0003e2000d921848 */
[----:B------:R-:W-:-:S03]  /*125b0*/  IMAD.WIDE R230, R0, 0x4, R230 ;  /* 0x0000000400e67825 */ /* 0x000fc600078e02e6 */
[----:B------:R2:W-:Y:S01]  /*125c0*/  LDGSTS.E [R235+0x2fe00], [R244.64], !P3 ;  /* 0x2fe00000f4eb7fae */ /* 0x0005e2000d921848 */
[----:B------:R-:W-:Y:S02]  /*125d0*/  ISETP.GE.U32.AND P3, PT, R222, 0x7ffffea5, PT ;  /* 0x7ffffea5de00780c */ /* 0x000fe40003f66070 */
[----:B------:R-:W-:Y:S01]  /*125e0*/  IADD3 R247, R252, -0xc8, RZ ;  /* 0xffffff38fcf77810 */ /* 0x000fe20007ffe0ff */
[----:B------:R1:W-:Y:S01]  /*125f0*/  LDGSTS.E [R235+0x30c00], [R230.64], !P2 ;  /* 0x30c00000e6eb7fae */ /* 0x0003e2000d121848 */
[----:B---3--:R-:W-:-:S03]  /*12600*/  IMAD.WIDE R2, R0, 0x4, R238 ;  /* 0x0000000400027825 */ /* 0x008fc600078e02ee */
[----:B------:R-:W3:Y:S04]  /*12610*/  LDL.LU.64 R238, [R1+0x750] ;  /* 0x0007500001ee7983 */ /* 0x000ee80000300a00 */
[----:B------:R-:W-:Y:S04]  /*12620*/  STL.64 [R1+0x368], R230 ;  /* 0x000368e601007387 */ /* 0x000fe80000100a00 */
[----:B------:R1:W-:Y:S04]  /*12630*/  STL.64 [R1+0x370], R2 ;  /* 0x0003700201007387 */ /* 0x0003e80000100a00 */
[----:B------:R-:W3:Y:S01]  /*12640*/  LDL.LU.64 R222, [R1+0x748] ;  /* 0x0007480001de7983 */ /* 0x000ee20000300a00 */
[----:B------:R-:W-:Y:S01]  /*12650*/  ISETP.GE.U32.AND P0, PT, R247, 0x7ffffeb9, PT ;  /* 0x7ffffeb9f700780c */ /* 0x000fe20003f06070 */
[----:B----4-:R-:W-:-:S02]  /*12660*/  IMAD.WIDE R226, R0, 0x4, R226 ;  /* 0x0000000400e27825 */ /* 0x010fc400078e02e2 */
[----:B------:R1:W-:Y:S04]  /*12670*/  LDGSTS.E [R235+0x30e00], [R2.64], !P2 ;  /* 0x30e0000002eb7fae */ /* 0x0003e8000d121848 */
[----:B------:R-:W-:Y:S01]  /*12680*/  STL.64 [R1+0x4a8], R226 ;  /* 0x0004a8e201007387 */ /* 0x000fe20000100a00 */
[----:B------:R-:W-:-:S05]  /*12690*/  IMAD.WIDE R224, R0, 0x4, R224 ;  /* 0x0000000400e07825 */ /* 0x000fca00078e02e0 */
[----:B------:R4:W-:Y:S01]  /*126a0*/  LDGSTS.E [R235+0x31c00], [R226.64], !P0 ;  /* 0x31c00000e2eb7fae */ /* 0x0009e2000c121848 */
[----:B------:R-:W-:-:S03]  /*126b0*/  IMAD.WIDE R240, R0, 0x4, R240 ;  /* 0x0000000400f07825 */ /* 0x000fc600078e02f0 */
[----:B------:R4:W-:Y:S01]  /*126c0*/  STL.64 [R1+0x4b0], R224 ;  /* 0x0004b0e001007387 */ /* 0x0009e20000100a00 */
[----:B-1----:R-:W-:-:S03]  /*126d0*/  IMAD.WIDE R2, R0, 0x4, R228 ;  /* 0x0000000400027825 */ /* 0x002fc600078e02e4 */
[----:B------:R4:W-:Y:S01]  /*126e0*/  LDGSTS.E [R235+0x31e00], [R224.64], !P0 ;  /* 0x31e00000e0eb7fae */ /* 0x0009e2000c121848 */
[----:B------:R-:W-:-:S03]  /*126f0*/  IADD3 R230, R252, -0xe4, RZ ;  /* 0xffffff1cfce67810 */ /* 0x000fc60007ffe0ff */
[----:B------:R1:W-:Y:S01]  /*12700*/  STL.64 [R1+0x4e8], R240 ;  /* 0x0004e8f001007387 */ /* 0x0003e20000100a00 */
[----:B------:R-:W-:Y:S02]  /*12710*/  ISETP.GE.U32.AND P0, PT, R230, 0x7ffffe9d, PT ;  /* 0x7ffffe9de600780c */ /* 0x000fe40003f06070 */
[----:B------:R-:W-:Y:S01]  /*12720*/  IADD3 R247, R252, -0xd0, RZ ;  /* 0xffffff30fcf77810 */ /* 0x000fe20007ffe0ff */
[----:B------:R1:W-:Y:S04]  /*12730*/  LDGSTS.E [R235+0x32c00], [R240.64], !P4 ;  /* 0x32c00000f0eb7fae */ /* 0x0003e8000e121848 */
[----:B----4-:R-:W4:Y:S04]  /*12740*/  LDL.LU.64 R224, [R1+0x740] ;  /* 0x0007400001e07983 */ /* 0x010f280000300a00 */
[----:B------:R3:W-:Y:S04]  /*12750*/  STL.64 [R1+0x4f0], R2 ;  /* 0x0004f00201007387 */ /* 0x0007e80000100a00 */
[----:B------:R-:W4:Y:S04]  /*12760*/  LDL.LU.64 R226, [R1+0x738] ;  /* 0x0007380001e27983 */ /* 0x000f280000300a00 */
[----:B------:R-:W4:Y:S04]  /*12770*/  LDL.LU.64 R228, [R1+0x730] ;  /* 0x0007300001e47983 */ /* 0x000f280000300a00 */
[----:B------:R-:W4:Y:S01]  /*12780*/  LDL.LU.64 R230, [R1+0x728] ;  /* 0x0007280001e67983 */ /* 0x000f220000300a00 */
[----:B------:R-:W-:-:S02]  /*12790*/  ISETP.GE.U32.AND P5, PT, R247, 0x7ffffeb1, PT ;  /* 0x7ffffeb1f700780c */ /* 0x000fc40003fa6070 */
[C---:B------:R-:W-:Y:S01]  /*127a0*/  IADD3 R247, R252.reuse, -0xd8, RZ ;  /* 0xffffff28fcf77810 */ /* 0x040fe20007ffe0ff */
[----:B------:R1:W-:Y:S01]  /*127b0*/  LDGSTS.E [R235+0x32e00], [R2.64], !P4 ;  /* 0x32e0000002eb7fae */ /* 0x0003e2000e121848 */
[C---:B------:R-:W-:Y:S02]  /*127c0*/  IADD3 R234, R252.reuse, -0xd4, RZ ;  /* 0xffffff2cfcea7810 */ /* 0x040fe40007ffe0ff */
[----:B------:R-:W-:Y:S02]  /*127d0*/  ISETP.GE.U32.AND P1, PT, R247, 0x7ffffea9, PT ;  /* 0x7ffffea9f700780c */ /* 0x000fe40003f26070 */
[----:B------:R-:W-:Y:S02]  /*127e0*/  IADD3 R247, R252, -0xe0, RZ ;  /* 0xffffff20fcf77810 */ /* 0x000fe40007ffe0ff */
[----:B------:R-:W-:Y:S02]  /*127f0*/  ISETP.GE.U32.AND P6, PT, R234, 0x7ffffead, PT ;  /* 0x7ffffeadea00780c */ /* 0x000fe40003fc6070 */
[----:B------:R-:W-:-:S02]  /*12800*/  ISETP.GE.U32.AND P2, PT, R247, 0x7ffffea1, PT ;  /* 0x7ffffea1f700780c */ /* 0x000fc40003f46070 */
[C---:B------:R-:W-:Y:S02]  /*12810*/  IADD3 R247, R252.reuse, -0xe8, RZ ;  /* 0xffffff18fcf77810 */ /* 0x040fe40007ffe0ff */
[C---:B-1----:R-:W-:Y:S02]  /*12820*/  IADD3 R240, R252.reuse, -0xec, RZ ;  /* 0xffffff14fcf07810 */ /* 0x042fe40007ffe0ff */
[----:B------:R-:W-:Y:S02]  /*12830*/  ISETP.GE.U32.AND P4, PT, R247, 0x7ffffe99, PT ;  /* 0x7ffffe99f700780c */ /* 0x000fe40003f86070 */
[----:B------:R-:W-:Y:S02]  /*12840*/  IADD3 R247, R252, -0xf0, RZ ;  /* 0xffffff10fcf77810 */ /* 0x000fe40007ffe0ff */
[----:B------:R-:W-:Y:S01]  /*12850*/  LOP3.LUT R252, R237, 0x60, RZ, 0x3c, !PT ;  /* 0x00000060edfc7812 */ /* 0x000fe200078e3cff */
[C---:B--2---:R-:W-:Y:S02]  /*12860*/  IMAD.WIDE R244, R0.reuse, 0x4, R232 ;  /* 0x0000000400f47825 */ /* 0x044fe400078e02e8 */
[----:B------:R-:W4:Y:S02]  /*12870*/  LDL.LU.64 R232, [R1+0x720] ;  /* 0x0007200001e87983 */ /* 0x000f240000300a00 */
[----:B------:R-:W-:-:S02]  /*12880*/  IMAD.WIDE R242, R0, 0x4, R242 ;  /* 0x0000000400f27825 */ /* 0x000fc400078e02f2 */
[----:B------:R-:W4:Y:S04]  /*12890*/  LDL.LU.64 R234, [R1+0x718] ;  /* 0x0007180001ea7983 */ /* 0x000f280000300a00 */
[----:B------:R-:W-:Y:S04]  /*128a0*/  STL.64 [R1+0x528], R244 ;  /* 0x000528f401007387 */ /* 0x000fe80000100a00 */
[----:B------:R1:W-:Y:S04]  /*128b0*/  STL.64 [R1+0x530], R242 ;  /* 0x000530f201007387 */ /* 0x0003e80000100a00 */
[----:B------:R-:W4:Y:S04]  /*128c0*/  LDL.LU.64 R236, [R1+0x710] ;  /* 0x0007100001ec7983 */ /* 0x000f280000300a00 */
[----:B------:R1:W-:Y:S04]  /*128d0*/  LDGSTS.E [R252+0x33c00], [R244.64], !P5 ;  /* 0x33c00000f4fc7fae */ /* 0x0003e8000e921848 */
[----:B------:R1:W-:Y:S01]  /*128e0*/  LDGSTS.E [R252+0x33e00], [R242.64], !P5 ;  /* 0x33e00000f2fc7fae */ /* 0x0003e2000e921848 */
[----:B------:R-:W-:Y:S01]  /*128f0*/  ISETP.GE.U32.AND P5, PT, R240, 0x7ffffe95, PT ;  /* 0x7ffffe95f000780c */ /* 0x000fe20003fa6070 */
[----:B---3--:R-:W-:-:S05]  /*12900*/  IMAD.WIDE R2, R0, 0x4, R238 ;  /* 0x0000000400027825 */ /* 0x008fca00078e02ee */
[----:B------:R3:W-:Y:S04]  /*12910*/  STL.64 [R1+0x568], R2 ;  /* 0x0005680201007387 */ /* 0x0007e80000100a00 */
[----:B------:R-:W2:Y:S01]  /*12920*/  LDL.LU.64 R238, [R1+0x708] ;  /* 0x0007080001ee7983 */ /* 0x000ea20000300a00 */
[----:B------:R-:W-:-:S03]  /*12930*/  IMAD.WIDE R222, R0, 0x4, R222 ;  /* 0x0000000400de7825 */ /* 0x000fc600078e02de */
[----:B------:R3:W-:Y:S04]  /*12940*/  LDGSTS.E [R252+0x34c00], [R2.64], !P6 ;  /* 0x34c0000002fc7fae */ /* 0x0007e8000f121848 */
[----:B------:R3:W-:Y:S04]  /*12950*/  STL.64 [R1+0x570], R222 ;  /* 0x000570de01007387 */ /* 0x0007e80000100a00 */
[----:B------:R-:W2:Y:S04]  /*12960*/  LDL.LU.64 R240, [R1+0x20] ;  /* 0x0000200001f07983 */ /* 0x000ea80000300a00 */
[----:B-1----:R-:W2:Y:S04]  /*12970*/  LDL.LU.64 R242, [R1+0x18] ;  /* 0x0000180001f27983 */ /* 0x002ea80000300a00 */
[----:B------:R-:W2:Y:S04]  /*12980*/  LDL.LU.64 R244, [R1+0x10] ;  /* 0x0000100001f47983 */ /* 0x000ea80000300a00 */
[----:B---3--:R-:W3:Y:S04]  /*12990*/  LDL.LU.64 R2, [R1+0x8] ;  /* 0x0000080001027983 */ /* 0x008ee80000300a00 */
[----:B------:R-:W3:Y:S04]  /*129a0*/  LDL.LU.64 R248, [R1] ;  /* 0x0000000001f87983 */ /* 0x000ee80000300a00 */
[----:B------:R1:W-:Y:S01]  /*129b0*/  LDGSTS.E [R252+0x34e00], [R222.64], !P6 ;  /* 0x34e00000defc7fae */ /* 0x0003e2000f121848 */
[----:B------:R-:W-:Y:S01]  /*129c0*/  ISETP.GE.U32.AND P6, PT, R247, 0x7ffffe91, PT ;  /* 0x7ffffe91f700780c */ /* 0x000fe20003fc6070 */
[----:B-1----:R-:W-:-:S02]  /*129d0*/  IMAD.MOV.U32 R252, RZ, RZ, c[0x0][0x180] ;  /* 0x00006000fffc7624 */ /* 0x002fc400078e00ff */
[----:B------:R-:W3:Y:S03]  /*129e0*/  LDL.LU.64 R222, [R1+0x1658] ;  /* 0x0016580001de7983 */ /* 0x000ee60000300a00 */
[----:B------:R-:W-:Y:S02]  /*129f0*/  IADD3 R247, R252, -0xf4, RZ ;  /* 0xffffff0cfcf77810 */ /* 0x000fe40007ffe0ff */
[----:B------:R-:W1:Y:S01]  /*12a00*/  S2R R252, SR_TID.X ;  /* 0x0000000000fc7919 */ /* 0x000e620000002100 */
[----:B----4-:R-:W-:-:S04]  /*12a10*/  IMAD.WIDE R224, R0, 0x4, R224 ;  /* 0x0000000400e07825 */ /* 0x010fc800078e02e0 */
[----:B------:R-:W-:-:S04]  /*12a20*/  IMAD.WIDE R226, R0, 0x4, R226 ;  /* 0x0000000400e27825 */ /* 0x000fc800078e02e2 */
[----:B------:R-:W-:Y:S01]  /*12a30*/  IMAD.WIDE R228, R0, 0x4, R228 ;  /* 0x0000000400e47825 */ /* 0x000fe200078e02e4 */
[----:B-1----:R-:W-:-:S04]  /*12a40*/  LOP3.LUT R252, R252, 0x7f, RZ, 0xc0, !PT ;  /* 0x0000007ffcfc7812 */ /* 0x002fc800078ec0ff */
[----:B------:R-:W-:-:S04]  /*12a50*/  SHF.L.U32 R252, R252, 0x2, RZ ;  /* 0x00000002fcfc7819 */ /* 0x000fc800000006ff */
[----:B------:R-:W-:Y:S01]  /*12a60*/  LOP3.LUT R252, R252, 0x60, RZ, 0x3c, !PT ;  /* 0x00000060fcfc7812 */ /* 0x000fe200078e3cff */
[----:B------:R-:W-:-:S04]  /*12a70*/  IMAD.WIDE R230, R0, 0x4, R230 ;  /* 0x0000000400e67825 */ /* 0x000fc800078e02e6 */
[----:B------:R1:W-:Y:S04]  /*12a80*/  LDGSTS.E [R252+0x35c00], [R224.64], !P1 ;  /* 0x35c00000e0fc7fae */ /* 0x0003e8000c921848 */
[----:B------:R1:W-:Y:S01]  /*12a90*/  LDGSTS.E [R252+0x35e00], [R226.64], !P1 ;  /* 0x35e00000e2fc7fae */ /* 0x0003e2000c921848 */
[----:B------:R-:W-:Y:S01]  /*12aa0*/  ISETP.GE.U32.AND P1, PT, R247, 0x7ffffe8d, PT ;  /* 0x7ffffe8df700780c */ /* 0x000fe20003f26070 */
[----:B------:R-:W-:Y:S02]  /*12ab0*/  IMAD.MOV.U32 R247, RZ, RZ, c[0x0][0x180] ;  /* 0x00006000fff77624 */ /* 0x000fe400078e00ff */
[----:B------:R1:W-:Y:S03]  /*12ac0*/  LDGSTS.E [R252+0x36c00], [R228.64], !P3 ;  /* 0x36c00000e4fc7fae */ /* 0x0003e6000d921848 */
[----:B------:R-:W-:Y:S01]  /*12ad0*/  IADD3 R247, R247, -0xf8, RZ ;  /* 0xffffff08f7f77810 */ /* 0x000fe20007ffe0ff */
[----:B------:R1:W-:Y:S03]  /*12ae0*/  LDGSTS.E [R252+0x36e00], [R230.64], !P3 ;  /* 0x36e00000e6fc7fae */ /* 0x0003e6000d921848 */
[----:B------:R-:W-:Y:S01]  /*12af0*/  ISETP.GE.U32.AND P3, PT, R247, 0x7ffffe89, PT ;  /* 0x7ffffe89f700780c */ /* 0x000fe20003f66070 */
[----:B-1----:R-:W-:-:S05]  /*12b00*/  IMAD.MOV.U32 R252, RZ, RZ, c[0x0][0x180] ;  /* 0x00006000fffc7624 */ /* 0x002fca00078e00ff */
[----:B------:R-:W-:Y:S02]  /*12b10*/  IADD3 R247, R252, -0xfc, RZ ;  /* 0xffffff04fcf77810 */ /* 0x000fe40007ffe0ff */
[----:B------:R-:W1:Y:S04]  /*12b20*/  S2R R252, SR_TID.X ;  /* 0x0000000000fc7919 */ /* 0x000e680000002100 */
[----:B------:R4:W-:Y:S04]  /*12b30*/  STL.64 [R1+0x5a8], R224 ;  /* 0x0005a8e001007387 */ /* 0x0009e80000100a00 */
[----:B------:R4:W-:Y:S01]  /*12b40*/  STL.64 [R1+0x5b0], R226 ;  /* 0x0005b0e201007387 */ /* 0x0009e20000100a00 */
[----:B------:R-:W-:-:S03]  /*12b50*/  IMAD.WIDE R232, R0, 0x4, R232 ;  /* 0x0000000400e87825 */ /* 0x000fc600078e02e8 */
[----:B----4-:R-:W4:Y:S01]  /*12b60*/  LDL.LU.64 R224, [R1+0x1650] ;  /* 0x0016500001e07983 */ /* 0x010f220000300a00 */
[----:B------:R-:W-:-:S03]  /*12b70*/  IMAD.WIDE R234, R0, 0x4, R234 ;  /* 0x0000000400ea7825 */ /* 0x000fc600078e02ea */
[----:B------:R-:W4:Y:S01]  /*12b80*/  LDL.LU.64 R226, [R1+0x1648] ;  /* 0x0016480001e27983 */ /* 0x000f220000300a00 */
[----:B-1----:R-:W-:-:S05]  /*12b90*/  LOP3.LUT R252, R252, 0x7f, RZ, 0xc0, !PT ;  /* 0x0000007ffcfc7812 */ /* 0x002fca00078ec0ff */
[----:B------:R-:W-:-:S05]  /*12ba0*/  IMAD.SHL.U32 R252, R252, 0x4, RZ ;  /* 0x00000004fcfc7824 */ /* 0x000fca00078e00ff */
[----:B------:R-:W-:Y:S01]  /*12bb0*/  LOP3.LUT R252, R252, 0x60, RZ, 0x3c, !PT ;  /* 0x00000060fcfc7812 */ /* 0x000fe200078e3cff */
[----:B------:R1:W-:Y:S04]  /*12bc0*/  STL.64 [R1+0x5e8], R228 ;  /* 0x0005e8e401007387 */ /* 0x0003e80000100a00 */
[----:B------:R1:W-:Y:S01]  /*12bd0*/  LDGSTS.E [R252+0x37c00], [R232.64], !P2 ;  /* 0x37c00000e8fc7fae */ /* 0x0003e2000d121848 */
[----:B------:R-:W-:-:S03]  /*12be0*/  IMAD.WIDE R236, R0, 0x4, R236 ;  /* 0x0000000400ec7825 */ /* 0x000fc600078e02ec */
[----:B------:R1:W-:Y:S01]  /*12bf0*/  LDGSTS.E [R252+0x37e00], [R234.64], !P2 ;  /* 0x37e00000eafc7fae */ /* 0x0003e2000d121848 */
[----:B------:R-:W-:Y:S02]  /*12c00*/  ISETP.GE.U32.AND P2, PT, R247, 0x7ffffe85, PT ;  /* 0x7ffffe85f700780c */ /* 0x000fe40003f46070 */
[----:B------:R-:W-:Y:S01]  /*12c10*/  MOV R247, UR4 ;  /* 0x0000000400f77c02 */ /* 0x000fe20008000f00 */
[----:B------:R1:W-:Y:S04]  /*12c20*/  STL.64 [R1+0x5f0], R230 ;  /* 0x0005f0e601007387 */ /* 0x0003e80000100a00 */
[----:B-1----:R-:W4:Y:S04]  /*12c30*/  LDL.LU.64 R228, [R1+0x1640] ;  /* 0x0016400001e47983 */ /* 0x002f280000300a00 */
[----:B------:R1:W-:Y:S04]  /*12c40*/  LDGSTS.E [R252+0x38c00], [R236.64], !P0 ;  /* 0x38c00000ecfc7fae */ /* 0x0003e8000c121848 */
[----:B------:R-:W4:Y:S04]  /*12c50*/  LDL.LU.64 R230, [R1+0x1638] ;  /* 0x0016380001e67983 */ /* 0x000f280000300a00 */
[----:B------:R1:W-:Y:S04]  /*12c60*/  STL.64 [R1+0x628], R232 ;  /* 0x000628e801007387 */ /* 0x0003e80000100a00 */
[----:B------:R1:W-:Y:S04]  /*12c70*/  STL.64 [R1+0x630], R234 ;  /* 0x000630ea01007387 */ /* 0x0003e80000100a00 */
[----:B-1----:R-:W4:Y:S04]  /*12c80*/  LDL.LU.64 R232, [R1+0x1630] ;  /* 0x0016300001e87983 */ /* 0x002f280000300a00 */
[----:B------:R-:W4:Y:S04]  /*12c90*/  LDL.LU.64 R234, [R1+0x1628] ;  /* 0x0016280001ea7983 */ /* 0x000f280000300a00 */
[----:B------:R1:W-:Y:S01]  /*12ca0*/  STL.64 [R1+0x668], R236 ;  /* 0x000668ec01007387 */ /* 0x0003e20000100a00 */
[----:B--2---:R-:W-:-:S05]  /*12cb0*/  IMAD.WIDE R238, R0, 0x4, R238 ;  /* 0x0000000400ee7825 */ /* 0x004fca00078e02ee */
[----:B------:R2:W-:Y:S04]  /*12cc0*/  STL.64 [R1+0x670], R238 ;  /* 0x000670ee01007387 */ /* 0x0005e80000100a00 */
[----:B-1----:R-:W4:Y:S01]  /*12cd0*/  LDL.LU.64 R236, [R1+0x1620] ;  /* 0x0016200001ec7983 */ /* 0x002f220000300a00 */
[----:B------:R-:W-:-:S03]  /*12ce0*/  IMAD.WIDE R240, R247, 0x4, R240 ;  /* 0x00000004f7f07825 */ /* 0x000fc600078e02f0 */
[----:B------:R2:W-:Y:S01]  /*12cf0*/  LDGSTS.E [R252+0x38e00], [R238.64], !P0 ;  /* 0x38e00000eefc7fae */ /* 0x0005e2000c121848 */
[----:B------:R-:W-:-:S04]  /*12d00*/  IMAD.WIDE R242, R247, 0x4, R242 ;  /* 0x00000004f7f27825 */ /* 0x000fc800078e02f2 */
[C---:B------:R-:W-:Y:S01]  /*12d10*/  IMAD.WIDE R244, R247.reuse, 0x4, R244 ;  /* 0x00000004f7f47825 */ /* 0x040fe200078e02f4 */
[----:B--2---:R-:W2:Y:S03]  /*12d20*/  LDL.LU.64 R238, [R1+0x1618] ;  /* 0x0016180001ee7983 */ /* 0x004ea60000300a00 */
[C---:B---3--:R-:W-:Y:S01]  /*12d30*/  IMAD.WIDE R2, R247.reuse, 0x4, R2 ;  /* 0x00000004f7027825 */ /* 0x048fe200078e0202 */
[----:B------:R1:W-:Y:S04]  /*12d40*/  STL.64 [R1+0xbc0], R240 ;  /* 0x000bc0f001007387 */ /* 0x0003e80000100a00 */
[----:B-1----:R-:W3:Y:S04]  /*12d50*/  LDL.LU.64 R240, [R1+0x1610] ;  /* 0x0016100001f07983 */ /* 0x002ee80000300a00 */
[----:B------:R1:W-:Y:S04]  /*12d60*/  STL.64 [R1+0x18], R242 ;  /* 0x000018f201007387 */ /* 0x0003e80000100a00 */
[----:B-1----:R-:W2:Y:S04]  /*12d70*/  LDL.LU.64 R242, [R1+0x1608] ;  /* 0x0016080001f27983 */ /* 0x002ea80000300a00 */
[----:B------:R1:W-:Y:S04]  /*12d80*/  STL.64 [R1+0x10], R244 ;  /* 0x000010f401007387 */ /* 0x0003e80000100a00 */
[----:B-1----:R-:W2:Y:S04]  /*12d90*/  LDL.LU.64 R244, [R1+0x1600] ;  /* 0x0016000001f47983 */ /* 0x002ea80000300a00 */
[----:B------:R1:W-:Y:S04]  /*12da0*/  STL.64 [R1+0xbc8], R2 ;  /* 0x000bc80201007387 */ /* 0x0003e80000100a00 */
[----:B-1----:R-:W2:Y:S01]  /*12db0*/  LDL.LU.64 R2, [R1+0x15f8] ;  /* 0x0015f80001027983 */ /* 0x002ea20000300a00 */
[----:B------:R-:W-:-:S04]  /*12dc0*/  IMAD.WIDE R250, R247, 0x4, R250 ;  /* 0x00000004f7fa7825 */ /* 0x000fc800078e02fa */
[C---:B------:R-:W-:Y:S01]  /*12dd0*/  IMAD.WIDE R248, R247.reuse, 0x4, R248 ;  /* 0x00000004f7f87825 */ /* 0x040fe200078e02f8 */
[----:B------:R-:W-:Y:S04]  /*12de0*/  STL.64 [R1+0x15a0], R250 ;  /* 0x0015a0fa01007387 */ /* 0x000fe80000100a00 */
[----:B------:R1:W-:Y:S01]  /*12df0*/  STL.64 [R1+0xbd0], R248 ;  /* 0x000bd0f801007387 */ /* 0x0003e20000100a00 */
[----:B------:R-:W-:-:S04]  /*12e00*/  IMAD.WIDE R8, R247, 0x4, R8 ;  /* 0x00000004f7087825 */ /* 0x000fc800078e0208 */
[----:B-1----:R-:W-:-:S04]  /*12e10*/  IMAD.WIDE R248, R247, 0x4, R4 ;  /* 0x00000004f7f87825 */ /* 0x002fc800078e0204 */
[C---:B------:R-:W-:Y:S01]  /*12e20*/  IMAD.WIDE R4, R247.reuse, 0x4, R6 ;  /* 0x00000004f7047825 */ /* 0x040fe200078e0206 */
[----:B------:R-:W-:Y:S03]  /*12e30*/  STL.64 [R1+0xbd8], R248 ;  /* 0x000bd8f801007387 */ /* 0x000fe60000100a00 */
[C---:B------:R-:W-:Y:S01]  /*12e40*/  IMAD.WIDE R6, R247.reuse, 0x4, R10 ;  /* 0x00000004f7067825 */ /* 0x040fe200078e020a */
[----:B------:R1:W-:Y:S04]  /*12e50*/  STL.64 [R1+0xbe0], R4 ;  /* 0x000be00401007387 */ /* 0x0003e80000100a00 */
[----:B------:R1:W-:Y:S04]  /*12e60*/  STL.64 [R1+0xbe8], R8 ;  /* 0x000be80801007387 */ /* 0x0003e80000100a00 */
[----:B------:R1:W-:Y:S02]  /*12e70*/  STL.64 [R1+0xbf0], R6 ;  /* 0x000bf00601007387 */ /* 0x0003e40000100a00 */
[----:B-1----:R-:W-:-:S04]  /*12e80*/  IMAD.WIDE R4, R247, 0x4, R12 ;  /* 0x00000004f7047825 */ /* 0x002fc800078e020c */
[C---:B------:R-:W-:Y:S01]  /*12e90*/  IMAD.WIDE R8, R247.reuse, 0x4, R14 ;  /* 0x00000004f7087825 */ /* 0x040fe200078e020e */
[----:B------:R1:W-:Y:S03]  /*12ea0*/  STL.64 [R1+0xbf8], R4 ;  /* 0x000bf80401007387 */ /* 0x0003e60000100a00 */
[C---:B------:R-:W-:Y:S01]  /*12eb0*/  IMAD.WIDE R6, R247.reuse, 0x4, R16 ;  /* 0x00000004f7067825 */ /* 0x040fe200078e0210 */
        /* <DEDUP_REMOVED lines=42> */
[----:B------:R1:W-:Y:S03]  /*13160*/  STL.64 [R1+0x1028], R8 ;  /* 0x0010280801007387 */ /* 0x0003e60000100a00 */
[C---:B------:R-:W-:Y:S01]  /*13170*/  IMAD.WIDE R62, R247.reuse, 0x4, R62 ;  /* 0x00000004f73e7825 */ /* 0x040fe200078e023e */
[----:B------:R-:W-:Y:S03]  /*13180*/  STL.64 [R1+0x1030], R6 ;  /* 0x0010300601007387 */ /* 0x000fe60000100a00 */
[C---:B-1----:R-:W-:Y:S01]  /*13190*/  IMAD.WIDE R4, R247.reuse, 0x4, R60 ;  /* 0x00000004f7047825 */ /* 0x042fe200078e023c */
[----:B------:R-:W-:Y:S03]  /*131a0*/  STL.64 [R1+0x15c8], R62 ;  /* 0x0015c83e01007387 */ /* 0x000fe60000100a00 */
[C---:B------:R-:W-:Y:S01]  /*131b0*/  IMAD.WIDE R64, R247.reuse, 0x4, R64 ;  /* 0x00000004f7407825 */ /* 0x040fe200078e0240 */
[----:B------:R1:W-:Y:S03]  /*131c0*/  STL.64 [R1+0x1038], R4 ;  /* 0x0010380401007387 */ /* 0x0003e60000100a00 */
[C---:B------:R-:W-:Y:S01]  /*131d0*/  IMAD.WIDE R66, R247.reuse, 0x4, R66 ;  /* 0x00000004f7427825 */ /* 0x040fe200078e0242 */
[----:B------:R-:W-:Y:S03]  /*131e0*/  STL.64 [R1+0x15b0], R64 ;  /* 0x0015b04001007387 */ /* 0x000fe60000100a00 */
[C---:B------:R-:W-:Y:S01]  /*131f0*/  IMAD.WIDE R8, R247.reuse, 0x4, R70 ;  /* 0x00000004f7087825 */ /* 0x040fe200078e0246 */
[----:B------:R-:W-:Y:S03]  /*13200*/  STL.64 [R1+0x1598], R66 ;  /* 0x0015984201007387 */ /* 0x000fe60000100a00 */
[----:B-1----:R-:W-:-:S04]  /*13210*/  IMAD.WIDE R4, R247, 0x4, R68 ;  /* 0x00000004f7047825 */ /* 0x002fc800078e0244 */
[C---:B------:R-:W-:Y:S01]  /*13220*/  IMAD.WIDE R6, R247.reuse, 0x4, R72 ;  /* 0x00000004f7067825 */ /* 0x040fe200078e0248 */
[----:B------:R1:W-:Y:S04]  /*13230*/  STL.64 [R1+0x1040], R4 ;  /* 0x0010400401007387 */ /* 0x0003e80000100a00 */
[----:B------:R4:W-:Y:S04]  /*13240*/  STL.64 [R1+0x1048], R8 ;  /* 0x0010480801007387 */ /* 0x0009e80000100a00 */
[----:B------:R4:W-:Y:S01]  /*13250*/  STL.64 [R1+0x1050], R6 ;  /* 0x0010500601007387 */ /* 0x0009e20000100a00 */
[----:B-1----:R-:W-:-:S04]  /*13260*/  IMAD.WIDE R4, R247, 0x4, R74 ;  /* 0x00000004f7047825 */ /* 0x002fc800078e024a */
[C---:B----4-:R-:W-:Y:S01]  /*13270*/  IMAD.WIDE R8, R247.reuse, 0x4, R76 ;  /* 0x00000004f7087825 */ /* 0x050fe200078e024c */
[----:B------:R1:W-:Y:S03]  /*13280*/  STL.64 [R1+0x1068], R4 ;  /* 0x0010680401007387 */ /* 0x0003e60000100a00 */
[C---:B------:R-:W-:Y:S01]  /*13290*/  IMAD.WIDE R6, R247.reuse, 0x4, R78 ;  /* 0x00000004f7067825 */ /* 0x040fe200078e024e */
        /* <DEDUP_REMOVED lines=11> */
[C---:B---3--:R-:W-:Y:S01]  /*13350*/  IMAD.WIDE R6, R247.reuse, 0x4, R90 ;  /* 0x00000004f7067825 */ /* 0x048fe200078e025a */
[----:B------:R3:W-:Y:S04]  /*13360*/  STL.64 [R1+0x10a0], R8 ;  /* 0x0010a00801007387 */ /* 0x0007e80000100a00 */
[----:B------:R4:W-:Y:S01]  /*13370*/  STL.64 [R1+0x10a8], R6 ;  /* 0x0010a80601007387 */ /* 0x0009e20000100a00 */
[----:B-1----:R-:W-:-:S04]  /*13380*/  IMAD.WIDE R4, R247, 0x4, R92 ;  /* 0x00000004f7047825 */ /* 0x002fc800078e025c */
[C---:B---3--:R-:W-:Y:S01]  /*13390*/  IMAD.WIDE R8, R247.reuse, 0x4, R94 ;  /* 0x00000004f7087825 */ /* 0x048fe200078e025e */
[----:B------:R1:W-:Y:S03]  /*133a0*/  STL.64 [R1+0x10b0], R4 ;  /* 0x0010b00401007387 */ /* 0x0003e60000100a00 */
[C---:B----4-:R-:W-:Y:S01]  /*133b0*/  IMAD.WIDE R6, R247.reuse, 0x4, R96 ;  /* 0x00000004f7067825 */ /* 0x050fe200078e0260 */
        /* <DEDUP_REMOVED lines=12> */
[----:B------:R3:W-:Y:S03]  /*13480*/  STL.64 [R1+0x10e8], R8 ;  /* 0x0010e80801007387 */ /* 0x0007e60000100a00 */
[C---:B------:R-:W-:Y:S01]  /*13490*/  IMAD.WIDE R250, R247.reuse, 0x4, R112 ;  /* 0x00000004f7fa7825 */ /* 0x040fe200078e0270 */
[----:B------:R4:W-:Y:S03]  /*134a0*/  STL.64 [R1+0x10f0], R6 ;  /* 0x0010f00601007387 */ /* 0x0009e60000100a00 */
[----:B-1----:R-:W-:-:S04]  /*134b0*/  IMAD.WIDE R4, R247, 0x4, R110 ;  /* 0x00000004f7047825 */ /* 0x002fc800078e026e */
[C---:B---3--:R-:W-:Y:S01]  /*134c0*/  IMAD.WIDE R8, R247.reuse, 0x4, R114 ;  /* 0x00000004f7087825 */ /* 0x048fe200078e0272 */
[----:B------:R1:W-:Y:S03]  /*134d0*/  STL.64 [R1+0x10f8], R4 ;  /* 0x0010f80401007387 */ /* 0x0003e60000100a00 */
[C---:B----4-:R-:W-:Y:S01]  /*134e0*/  IMAD.WIDE R6, R247.reuse, 0x4, R116 ;  /* 0x00000004f7067825 */ /* 0x050fe200078e0274 */
[----:B------:R3:W-:Y:S04]  /*134f0*/  STL.64 [R1+0x1108], R8 ;  /* 0x0011080801007387 */ /* 0x0007e80000100a00 */
[----:B------:R-:W-:Y:S01]  /*13500*/  STL.64 [R1+0x1100], R250 ;  /* 0x001100fa01007387 */ /* 0x000fe20000100a00 */
[----:B-1----:R-:W-:-:S03]  /*13510*/  IMAD.WIDE R4, R247, 0x4, R118 ;  /* 0x00000004f7047825 */ /* 0x002fc600078e0276 */
[----:B------:R1:W-:Y:S04]  /*13520*/  STL.64 [R1+0x1110], R6 ;  /* 0x0011100601007387 */ /* 0x0003e80000100a00 */
[----:B------:R-:W-:Y:S04]  /*13530*/  STL.64 [R1+0x15a8], R250 ;  /* 0x0015a8fa01007387 */ /* 0x000fe80000100a00 */
[----:B------:R4:W-:Y:S01]  /*13540*/  STL.64 [R1+0x1118], R4 ;  /* 0x0011180401007387 */ /* 0x0009e20000100a00 */
[----:B---3--:R-:W-:-:S04]  /*13550*/  IMAD.WIDE R8, R247, 0x4, R122 ;  /* 0x00000004f7087825 */ /* 0x008fc800078e027a */
[----:B-1----:R-:W-:-:S04]  /*13560*/  IMAD.WIDE R6, R247, 0x4, R124 ;  /* 0x00000004f7067825 */ /* 0x002fc800078e027c */
[----:B----4-:R-:W-:-:S04]  /*13570*/  IMAD.WIDE R4, R247, 0x4, R120 ;  /* 0x00000004f7047825 */ /* 0x010fc800078e0278 */
[C---:B------:R-:W-:Y:S01]  /*13580*/  IMAD.WIDE R128, R247.reuse, 0x4, R128 ;  /* 0x00000004f7807825 */ /* 0x040fe200078e0280 */
[----:B------:R1:W-:Y:S03]  /*13590*/  STL.64 [R1+0x1120], R4 ;  /* 0x0011200401007387 */ /* 0x0003e60000100a00 */
[C---:B------:R-:W-:Y:S01]  /*135a0*/  IMAD.WIDE R130, R247.reuse, 0x4, R130 ;  /* 0x00000004f7827825 */ /* 0x040fe200078e0282 */
[----:B------:R-:W-:Y:S03]  /*135b0*/  STL.64 [R1+0x1128], R8 ;  /* 0x0011280801007387 */ /* 0x000fe60000100a00 */
[C---:B------:R-:W-:Y:S01]  /*135c0*/  IMAD.WIDE R132, R247.reuse, 0x4, R132 ;  /* 0x00000004f7847825 */ /* 0x040fe200078e0284 */
[----:B------:R3:W-:Y:S03]  /*135d0*/  STL.64 [R1+0x1130], R6 ;  /* 0x0011300601007387 */ /* 0x0007e60000100a00 */
        /* <DEDUP_REMOVED lines=8> */
[C---:B------:R-:W-:Y:S01]  /*13660*/  IMAD.WIDE R144, R247.reuse, 0x4, R144 ;  /* 0x00000004f7907825 */ /* 0x040fe200078e0290 */
[----:B------:R-:W-:Y:S03]  /*13670*/  STL.64 [R1+0x14d0], R134 ;  /* 0x0014d08601007387 */ /* 0x000fe60000100a00 */
[C---:B------:R-:W-:Y:S01]  /*13680*/  IMAD.WIDE R146, R247.reuse, 0x4, R146 ;  /* 0x00000004f7927825 */ /* 0x040fe200078e0292 */
[----:B------:R-:W-:Y:S03]  /*13690*/  STL.64 [R1+0x15e0], R140 ;  /* 0x0015e08c01007387 */ /* 0x000fe60000100a00 */
[C---:B---3--:R-:W-:Y:S01]  /*136a0*/  IMAD.WIDE R6, R247.reuse, 0x4, R148 ;  /* 0x00000004f7067825 */ /* 0x048fe200078e0294 */
[----:B------:R-:W-:Y:S03]  /*136b0*/  STL.64 [R1+0x15d0], R142 ;  /* 0x0015d08e01007387 */ /* 0x000fe60000100a00 */
[C---:B-1----:R-:W-:Y:S01]  /*136c0*/  IMAD.WIDE R4, R247.reuse, 0x4, R150 ;  /* 0x00000004f7047825 */ /* 0x042fe200078e0296 */
[----:B------:R-:W-:Y:S03]  /*136d0*/  STL.64 [R1+0x15c0], R144 ;  /* 0x0015c09001007387 */ /* 0x000fe60000100a00 */
[C---:B------:R-:W-:Y:S01]  /*136e0*/  IMAD.WIDE R8, R247.reuse, 0x4, R154 ;  /* 0x00000004f7087825 */ /* 0x040fe200078e029a */
[----:B------:R-:W-:Y:S03]  /*136f0*/  STL.64 [R1+0x1588], R146 ;  /* 0x0015889201007387 */ /* 0x000fe60000100a00 */
[C---:B------:R-:W-:Y:S01]  /*13700*/  IMAD.WIDE R10, R247.reuse, 0x4, R152 ;  /* 0x00000004f70a7825 */ /* 0x040fe200078e0298 */
[----:B------:R1:W-:Y:S04]  /*13710*/  STL.64 [R1+0x1140], R6 ;  /* 0x0011400601007387 */ /* 0x0003e80000100a00 */
[----:B------:R3:W-:Y:S04]  /*13720*/  STL.64 [R1+0x1148], R4 ;  /* 0x0011480401007387 */ /* 0x0007e80000100a00 */
[----:B------:R4:W-:Y:S01]  /*13730*/  STL.64 [R1+0x1158], R8 ;  /* 0x0011580801007387 */ /* 0x0009e20000100a00 */
[----:B-1----:R-:W-:-:S04]  /*13740*/  IMAD.WIDE R6, R247, 0x4, R158 ;  /* 0x00000004f7067825 */ /* 0x002fc800078e029e */
[C---:B---3--:R-:W-:Y:S01]  /*13750*/  IMAD.WIDE R4, R247.reuse, 0x4, R156 ;  /* 0x00000004f7047825 */ /* 0x048fe200078e029c */
[----:B------:R-:W-:Y:S04]  /*13760*/  STL.64 [R1+0x1150], R10 ;  /* 0x0011500a01007387 */ /* 0x000fe80000100a00 */
[----:B------:R1:W-:Y:S01]  /*13770*/  STL.64 [R1+0x1160], R4 ;  /* 0x0011600401007387 */ /* 0x0003e20000100a00 */
[----:B----4-:R-:W-:-:S03]  /*13780*/  IMAD.WIDE R8, R247, 0x4, R162 ;  /* 0x00000004f7087825 */ /* 0x010fc600078e02a2 */
[----:B------:R3:W-:Y:S01]  /*13790*/  STL.64 [R1+0x1168], R6 ;  /* 0x0011680601007387 */ /* 0x0007e20000100a00 */
[----:B-1----:R-:W-:-:S04]  /*137a0*/  IMAD.WIDE R4, R247, 0x4, R160 ;  /* 0x00000004f7047825 */ /* 0x002fc800078e02a0 */
[C---:B---3--:R-:W-:Y:S01]  /*137b0*/  IMAD.WIDE R6, R247.reuse, 0x4, R164 ;  /* 0x00000004f7067825 */ /* 0x048fe200078e02a4 */
[----:B------:R1:W-:Y:S04]  /*137c0*/  STL.64 [R1+0x1170], R4 ;  /* 0x0011700401007387 */ /* 0x0003e80000100a00 */
[----:B------:R3:W-:Y:S04]  /*137d0*/  STL.64 [R1+0x1178], R8 ;  /* 0x0011780801007387 */ /* 0x0007e80000100a00 */
[----:B------:R4:W-:Y:S01]  /*137e0*/  STL.64 [R1+0x1180], R6 ;  /* 0x0011800601007387 */ /* 0x0009e20000100a00 */
[----:B-1----:R-:W-:-:S04]  /*137f0*/  IMAD.WIDE R4, R247, 0x4, R166 ;  /* 0x00000004f7047825 */ /* 0x002fc800078e02a6 */
[C---:B---3--:R-:W-:Y:S01]  /*13800*/  IMAD.WIDE R8, R247.reuse, 0x4, R168 ;  /* 0x00000004f7087825 */ /* 0x048fe200078e02a8 */
[----:B------:R1:W-:Y:S03]  /*13810*/  STL.64 [R1+0x1188], R4 ;  /* 0x0011880401007387 */ /* 0x0003e60000100a00 */
[----:B----4-:R-:W-:-:S04]  /*13820*/  IMAD.WIDE R6, R247, 0x4, R170 ;  /* 0x00000004f7067825 */ /* 0x010fc800078e02aa */
[C---:B------:R-:W-:Y:S01]  /*13830*/  IMAD.WIDE R12, R247.reuse, 0x4, R176 ;  /* 0x00000004f70c7825 */ /* 0x040fe200078e02b0 */
[----:B------:R3:W-:Y:S03]  /*13840*/  STL.64 [R1+0x1198], R6 ;  /* 0x0011980601007387 */ /* 0x0007e60000100a00 */
[C---:B-1----:R-:W-:Y:S01]  /*13850*/  IMAD.WIDE R4, R247.reuse, 0x4, R172 ;  /* 0x00000004f7047825 */ /* 0x042fe200078e02ac */
[----:B------:R-:W-:Y:S03]  /*13860*/  STL.64 [R1+0x1190], R8 ;  /* 0x0011900801007387 */ /* 0x000fe60000100a00 */
[C---:B------:R-:W-:Y:S01]  /*13870*/  IMAD.WIDE R144, R247.reuse, 0x4, R174 ;  /* 0x00000004f7907825 */ /* 0x040fe200078e02ae */
[----:B------:R1:W-:Y:S03]  /*13880*/  STL.64 [R1+0x11a0], R4 ;  /* 0x0011a00401007387 */ /* 0x0003e60000100a00 */
[C---:B---3--:R-:W-:Y:S01]  /*13890*/  IMAD.WIDE R6, R247.reuse, 0x4, R178 ;  /* 0x00000004f7067825 */ /* 0x048fe200078e02b2 */
[----:B------:R3:W-:Y:S04]  /*138a0*/  STL.64 [R1+0x11b0], R12 ;  /* 0x0011b00c01007387 */ /* 0x0007e80000100a00 */
[----:B------:R-:W-:Y:S01]  /*138b0*/  STL.64 [R1+0x11a8], R144 ;  /* 0x0011a89001007387 */ /* 0x000fe20000100a00 */
[----:B-1----:R-:W-:-:S03]  /*138c0*/  IMAD.WIDE R4, R247, 0x4, R180 ;  /* 0x00000004f7047825 */ /* 0x002fc600078e02b4 */
[----:B------:R1:W-:Y:S01]  /*138d0*/  STL.64 [R1+0x11b8], R6 ;  /* 0x0011b80601007387 */ /* 0x0003e20000100a00 */
[----:B---3--:R-:W-:-:S03]  /*138e0*/  IMAD.WIDE R12, R247, 0x4, R182 ;  /* 0x00000004f70c7825 */ /* 0x008fc600078e02b6 */
[----:B------:R3:W-:Y:S04]  /*138f0*/  STL.64 [R1+0x15d8], R144 ;  /* 0x0015d89001007387 */ /* 0x0007e80000100a00 */
[----:B------:R4:W-:Y:S01]  /*13900*/  STL.64 [R1+0x11c0], R4 ;  /* 0x0011c00401007387 */ /* 0x0009e20000100a00 */
[----:B-1----:R-:W-:-:S03]  /*13910*/  IMAD.WIDE R6, R247, 0x4, R186 ;  /* 0x00000004f7067825 */ /* 0x002fc600078e02ba */
[----:B------:R-:W-:Y:S01]  /*13920*/  STL.64 [R1+0x11c8], R12 ;  /* 0x0011c80c01007387 */ /* 0x000fe20000100a00 */
[----:B---3--:R-:W-:-:S04]  /*13930*/  IMAD.WIDE R144, R247, 0x4, R188 ;  /* 0x00000004f7907825 */ /* 0x008fc800078e02bc */
[C---:B----4-:R-:W-:Y:S01]  /*13940*/  IMAD.WIDE R4, R247.reuse, 0x4, R184 ;  /* 0x00000004f7047825 */ /* 0x050fe200078e02b8 */
[----:B------:R1:W-:Y:S03]  /*13950*/  STL.64 [R1+0x11d8], R6 ;  /* 0x0011d80601007387 */ /* 0x0003e60000100a00 */
[C---:B------:R-:W-:Y:S01]  /*13960*/  IMAD.WIDE R128, R247.reuse, 0x4, R190 ;  /* 0x00000004f7807825 */ /* 0x040fe200078e02be */
[----:B------:R-:W-:Y:S03]  /*13970*/  STL.64 [R1+0x11d0], R4 ;  /* 0x0011d00401007387 */ /* 0x000fe60000100a00 */
[C---:B------:R-:W-:Y:S01]  /*13980*/  IMAD.WIDE R66, R247.reuse, 0x4, R192 ;  /* 0x00000004f7427825 */ /* 0x040fe200078e02c0 */
[----:B------:R-:W-:Y:S03]  /*13990*/  STL.64 [R1+0x11e0], R144 ;  /* 0x0011e09001007387 */ /* 0x000fe60000100a00 */
[C---:B-1----:R-:W-:Y:S01]  /*139a0*/  IMAD.WIDE R6, R247.reuse, 0x4, R196 ;  /* 0x00000004f7067825 */ /* 0x042fe200078e02c4 */
[----:B------:R-:W-:Y:S03]  /*139b0*/  STL.64 [R1+0x15e8], R144 ;  /* 0x0015e89001007387 */ /* 0x000fe60000100a00 */
[C---:B------:R-:W-:Y:S01]  /*139c0*/  IMAD.WIDE R12, R247.reuse, 0x4, R198 ;  /* 0x00000004f70c7825 */ /* 0x040fe200078e02c6 */
[----:B------:R-:W-:Y:S03]  /*139d0*/  STL.64 [R1+0x11e8], R128 ;  /* 0x0011e88001007387 */ /* 0x000fe60000100a00 */
[C---:B------:R-:W-:Y:S01]  /*139e0*/  IMAD.WIDE R132, R247.reuse, 0x4, R194 ;  /* 0x00000004f7847825 */ /* 0x040fe200078e02c2 */
[----:B------:R1:W-:Y:S04]  /*139f0*/  STL.64 [R1+0x15f0], R128 ;  /* 0x0015f08001007387 */ /* 0x0003e80000100a00 */
[----:B------:R3:W-:Y:S01]  /*13a00*/  STL.64 [R1+0x1200], R6 ;  /* 0x0012000601007387 */ /* 0x0007e20000100a00 */
[----:B------:R-:W-:-:S03]  /*13a10*/  IMAD.WIDE R142, R247, 0x4, R204 ;  /* 0x00000004f78e7825 */ /* 0x000fc600078e02cc */
[----:B------:R-:W-:Y:S01]  /*13a20*/  STL.64 [R1+0x11f0], R66 ;  /* 0x0011f04201007387 */ /* 0x000fe20000100a00 */
[----:B------:R-:W-:-:S03]  /*13a30*/  IMAD.WIDE R64, R247, 0x4, R206 ;  /* 0x00000004f7407825 */ /* 0x000fc600078e02ce */
[----:B------:R4:W-:Y:S01]  /*13a40*/  STL.64 [R1+0x1208], R12 ;  /* 0x0012080c01007387 */ /* 0x0009e20000100a00 */
[----:B-1----:R-:W-:-:S04]  /*13a50*/  IMAD.WIDE R128, R247, 0x4, R202 ;  /* 0x00000004f7807825 */ /* 0x002fc800078e02ca */
[C---:B---3--:R-:W-:Y:S01]  /*13a60*/  IMAD.WIDE R6, R247.reuse, 0x4, R200 ;  /* 0x00000004f7067825 */ /* 0x048fe200078e02c8 */
[----:B------:R-:W-:Y:S03]  /*13a70*/  STL.64 [R1+0x11f8], R132 ;  /* 0x0011f88401007387 */ /* 0x000fe60000100a00 */
[C---:B------:R-:W-:Y:S01]  /*13a80*/  IMAD.WIDE R14, R247.reuse, 0x4, R212 ;  /* 0x00000004f70e7825 */ /* 0x040fe200078e02d4 */
[----:B------:R-:W-:Y:S03]  /*13a90*/  STL.64 [R1+0x1210], R6 ;  /* 0x0012100601007387 */ /* 0x000fe60000100a00 */
[C---:B----4-:R-:W-:Y:S01]  /*13aa0*/  IMAD.WIDE R12, R247.reuse, 0x4, R210 ;  /* 0x00000004f70c7825 */ /* 0x050fe200078e02d2 */
[----:B------:R-:W-:Y:S03]  /*13ab0*/  STL.64 [R1+0x1218], R128 ;  /* 0x0012188001007387 */ /* 0x000fe60000100a00 */
[C---:B------:R-:W-:Y:S01]  /*13ac0*/  IMAD.WIDE R130, R247.reuse, 0x4, R208 ;  /* 0x00000004f7827825 */ /* 0x040fe200078e02d0 */
[----:B------:R-:W-:Y:S04]  /*13ad0*/  STL.64 [R1+0x1220], R142 ;  /* 0x0012208e01007387 */ /* 0x000fe80000100a00 */
[----:B------:R1:W-:Y:S01]  /*13ae0*/  STL.64 [R1+0x1238], R12 ;  /* 0x0012380c01007387 */ /* 0x0003e20000100a00 */
[----:B------:R-:W-:-:S03]  /*13af0*/  IMAD.WIDE R144, R247, 0x4, R218 ;  /* 0x00000004f7907825 */ /* 0x000fc600078e02da */
[----:B------:R-:W-:Y:S01]  /*13b00*/  STL.64 [R1+0x1228], R64 ;  /* 0x0012284001007387 */ /* 0x000fe20000100a00 */
[----:B------:R-:W-:-:S03]  /*13b10*/  IMAD.WIDE R62, R247, 0x4, R220 ;  /* 0x00000004f73e7825 */ /* 0x000fc600078e02dc */
[----:B------:R3:W-:Y:S01]  /*13b20*/  STL.64 [R1+0x1240], R14 ;  /* 0x0012400e01007387 */ /* 0x0007e20000100a00 */
[----:B-1----:R-:W-:-:S03]  /*13b30*/  IMAD.WIDE R12, R247, 0x4, R214 ;  /* 0x00000004f70c7825 */ /* 0x002fc600078e02d6 */
[----:B------:R-:W-:Y:S01]  /*13b40*/  STL.64 [R1+0x1230], R130 ;  /* 0x0012308201007387 */ /* 0x000fe20000100a00 */
[----:B------:R-:W-:-:S03]  /*13b50*/  IMAD.WIDE R250, R247, 0x4, R222 ;  /* 0x00000004f7fa7825 */ /* 0x000fc600078e02de */
[----:B------:R1:W-:Y:S01]  /*13b60*/  STL.64 [R1+0x1248], R12 ;  /* 0x0012480c01007387 */ /* 0x0003e20000100a00 */
[----:B---3--:R-:W-:-:S05]  /*13b70*/  IMAD.WIDE R14, R247, 0x4, R216 ;  /* 0x00000004f70e7825 */ /* 0x008fca00078e02d8 */
[----:B------:R-:W-:Y:S01]  /*13b80*/  STL.64 [R1+0x1250], R14 ;  /* 0x0012500e01007387 */ /* 0x000fe20000100a00 */
[----:B-1----:R-:W-:-:S03]  /*13b90*/  IMAD.WIDE R12, R247, 0x4, R228 ;  /* 0x00000004f70c7825 */ /* 0x002fc600078e02e4 */
[----:B------:R-:W-:Y:S01]  /*13ba0*/  STL.64 [R1+0x1258], R144 ;  /* 0x0012589001007387 */ /* 0x000fe20000100a00 */
[----:B------:R-:W-:-:S03]  /*13bb0*/  IMAD.WIDE R146, R247, 0x4, R224 ;  /* 0x00000004f7927825 */ /* 0x000fc600078e02e0 */
[----:B------:R-:W-:Y:S01]  /*13bc0*/  STL.64 [R1+0x1260], R62 ;  /* 0x0012603e01007387 */ /* 0x000fe20000100a00 */
[----:B------:R-:W-:-:S03]  /*13bd0*/  IMAD.WIDE R134, R247, 0x4, R226 ;  /* 0x00000004f7867825 */ /* 0x000fc600078e02e2 */
[----:B------:R-:W-:Y:S04]  /*13be0*/  STL.64 [R1+0x1268], R250 ;  /* 0x001268fa01007387 */ /* 0x000fe80000100a00 */
[----:B------:R1:W-:Y:S01]  /*13bf0*/  STL.64 [R1+0x1280], R12 ;  /* 0x0012800c01007387 */ /* 0x0003e20000100a00 */
[----:B------:R-:W-:-:S03]  /*13c00*/  IMAD.WIDE R248, R247, 0x4, R230 ;  /* 0x00000004f7f87825 */ /* 0x000fc600078e02e6 */
[----:B------:R-:W-:Y:S01]  /*13c10*/  STL.64 [R1+0x1270], R146 ;  /* 0x0012709201007387 */ /* 0x000fe20000100a00 */
[----:B------:R-:W-:-:S03]  /*13c20*/  IMAD.WIDE R140, R247, 0x4, R234 ;  /* 0x00000004f78c7825 */ /* 0x000fc600078e02ea */
[----:B------:R-:W-:Y:S01]  /*13c30*/  STL.64 [R1+0x1278], R134 ;  /* 0x0012788601007387 */ /* 0x000fe20000100a00 */
[----:B-1----:R-:W-:-:S04]  /*13c40*/  IMAD.WIDE R12, R247, 0x4, R232 ;  /* 0x00000004f70c7825 */ /* 0x002fc800078e02e8 */
[C---:B--2---:R-:W-:Y:S01]  /*13c50*/  IMAD.WIDE R16, R247.reuse, 0x4, R244 ;  /* 0x00000004f7107825 */ /* 0x044fe200078e02f4 */
[----:B------:R-:W-:Y:S04]  /*13c60*/  STL.64 [R1+0x1290], R12 ;  /* 0x0012900c01007387 */ /* 0x000fe80000100a00 */
[----:B------:R-:W-:Y:S01]  /*13c70*/  STL.64 [R1+0x1288], R248 ;  /* 0x001288f801007387 */ /* 0x000fe20000100a00 */
[----:B------:R-:W-:-:S03]  /*13c80*/  IMAD.WIDE R230, R247, 0x4, R2 ;  /* 0x00000004f7e67825 */ /* 0x000fc600078e0202 */
[----:B------:R-:W-:Y:S04]  /*13c90*/  STL.64 [R1+0x14c0], R248 ;  /* 0x0014c0f801007387 */ /* 0x000fe80000100a00 */
[----:B------:R-:W-:Y:S04]  /*13ca0*/  STL.64 [R1+0x1298], R140 ;  /* 0x0012988c01007387 */ /* 0x000fe80000100a00 */
[----:B------:R-:W-:Y:S04]  /*13cb0*/  STL.64 [R1+0x12a8], R16 ;  /* 0x0012a81001007387 */ /* 0x000fe80000100a00 */
[----:B------:R-:W-:Y:S04]  /*13cc0*/  STL [R1+0x200], RZ ;  /* 0x000200ff01007387 */ /* 0x000fe80000100800 */
[----:B------:R-:W-:Y:S04]  /*13cd0*/  STL [R1+0x204], RZ ;  /* 0x000204ff01007387 */ /* 0x000fe80000100800 */
[----:B------:R-:W-:Y:S04]  /*13ce0*/  STL [R1+0x208], RZ ;  /* 0x000208ff01007387 */ /* 0x000fe80000100800 */
[----:B------:R-:W-:Y:S04]  /*13cf0*/  STL.64 [R1+0x12a0], R230 ;  /* 0x0012a0e601007387 */ /* 0x000fe80000100a00 */
[----:B------:R-:W-:Y:S04]  /*13d00*/  STL.64 [R1+0x14c8], R230 ;  /* 0x0014c8e601007387 */ /* 0x000fe80000100a00 */
[----:B------:R-:W-:Y:S04]  /*13d10*/  STL [R1+0x20c], RZ ;  /* 0x00020cff01007387 */ /* 0x000fe80000100800 */
[----:B------:R-:W-:Y:S04]  /*13d20*/  STL [R1+0x1f0], RZ ;  /* 0x0001f0ff01007387 */ /* 0x000fe80000100800 */
[----:B------:R-:W-:Y:S04]  /*13d30*/  STL [R1+0x1f4], RZ ;  /* 0x0001f4ff01007387 */ /* 0x000fe80000100800 */
[----:B------:R-:W-:Y:S04]  /*13d40*/  STL [R1+0x1f8], RZ ;  /* 0x0001f8ff01007387 */ /* 0x000fe80000100800 */
[----:B------:R-:W-:Y:S01]  /*13d50*/  STL [R1+0x1fc], RZ ;  /* 0x0001fcff01007387 */ /* 0x000fe20000100800 */
[----:B------:R-:W-:-:S03]  /*13d60*/  CS2R R84, SRZ ;  /* 0x0000000000547805 */ /* 0x000fc6000001ff00 */
[----:B------:R-:W-:Y:S01]  /*13d70*/  STL [R1+0x1e0], RZ ;  /* 0x0001e0ff01007387 */ /* 0x000fe20000100800 */
[----:B------:R-:W-:-:S03]  /*13d80*/  CS2R R86, SRZ ;  /* 0x0000000000567805 */ /* 0x000fc6000001ff00 */
[----:B------:R-:W-:Y:S01]  /*13d90*/  STL [R1+0x1e4], RZ ;  /* 0x0001e4ff01007387 */ /* 0x000fe20000100800 */
[----:B------:R-:W-:-:S03]  /*13da0*/  CS2R R88, SRZ ;  /* 0x0000000000587805 */ /* 0x000fc6000001ff00 */
[----:B------:R-:W-:Y:S04]  /*13db0*/  STL [R1+0x1e8], RZ ;  /* 0x0001e8ff01007387 */ /* 0x000fe80000100800 */
[----:B------:R-:W-:Y:S04]  /*13dc0*/  STL [R1+0x1ec], RZ ;  /* 0x0001ecff01007387 */ /* 0x000fe80000100800 */
[----:B------:R-:W-:Y:S04]  /*13dd0*/  STL [R1+0x1d0], RZ ;  /* 0x0001d0ff01007387 */ /* 0x000fe80000100800 */
[----:B------:R-:W-:Y:S04]  /*13de0*/  STL [R1+0x1d4], RZ ;  /* 0x0001d4ff01007387 */ /* 0x000fe80000100800 */
[----:B------:R-:W-:Y:S04]  /*13df0*/  STL [R1+0x1d8], RZ ;  /* 0x0001d8ff01007387 */ /* 0x000fe80000100800 */
[----:B------:R-:W-:Y:S04]  /*13e00*/  STL [R1+0x1dc], RZ ;  /* 0x0001dcff01007387 */ /* 0x000fe80000100800 */
[----:B------:R1:W-:Y:S04]  /*13e10*/  STL.64 [R1+0x14d8], R84 ;  /* 0x0014d85401007387 */ /* 0x0003e80000100a00 */
[----:B------:R2:W-:Y:S04]  /*13e20*/  STL.64 [R1+0x14e0], R86 ;  /* 0x0014e05601007387 */ /* 0x0005e80000100a00 */
[----:B------:R-:W-:Y:S04]  /*13e30*/  STL.64 [R1+0x14e8], R88 ;  /* 0x0014e85801007387 */ /* 0x000fe80000100a00 */
[----:B------:R-:W3:Y:S04]  /*13e40*/  LDL.LU.64 R2, [R1+0x880] ;  /* 0x0008800001027983 */ /* 0x000ee80000300a00 */
[----:B------:R-:W4:Y:S04]  /*13e50*/  LDL.LU.64 R36, [R1+0x888] ;  /* 0x0008880001247983 */ /* 0x000f280000300a00 */
[----:B-1----:R-:W1:Y:S04]  /*13e60*/  S2R R84, SR_TID.X ;  /* 0x0000000000547919 */ /* 0x002e680000002100 */
[----:B------:R-:W4:Y:S04]  /*13e70*/  LDL.LU.64 R38, [R1+0x8a0] ;  /* 0x0008a00001267983 */ /* 0x000f280000300a00 */
[----:B------:R-:W4:Y:S04]  /*13e80*/  LDL.LU.64 R40, [R1+0x8a8] ;  /* 0x0008a80001287983 */ /* 0x000f280000300a00 */
[----:B------:R-:W4:Y:S04]  /*13e90*/  LDL.LU.64 R42, [R1+0x8c0] ;  /* 0x0008c000012a7983 */ /* 0x000f280000300a00 */
[----:B------:R-:W4:Y:S01]  /*13ea0*/  LDL.LU.64 R46, [R1+0x8c8] ;  /* 0x0008c800012e7983 */ /* 0x000f220000300a00 */
[----:B------:R-:W-:-:S03]  /*13eb0*/  CS2R R90, SRZ ;  /* 0x00000000005a7805 */ /* 0x000fc6000001ff00 */
        /* <DEDUP_REMOVED lines=13> */
[----:B-1----:R-:W-:-:S03]  /*13f90*/  LOP3.LUT R229, R84, 0x7f, RZ, 0xc0, !PT ;  /* 0x0000007f54e57812 */ /* 0x002fc600078ec0ff */
[----:B------:R-:W4:Y:S01]  /*13fa0*/  LDL.LU.64 R60, [R1+0x928] ;  /* 0x00092800013c7983 */ /* 0x000f220000300a00 */
[----:B------:R-:W-:Y:S01]  /*13fb0*/  IMAD.MOV.U32 R235, RZ, RZ, R7 ;  /* 0x000000ffffeb7224 */ /* 0x000fe200078e0007 */
[----:B------:R-:W-:Y:S02]  /*13fc0*/  CS2R R104, SRZ ;  /* 0x0000000000687805 */ /* 0x000fe4000001ff00 */
[----:B------:R-:W-:Y:S01]  /*13fd0*/  STL.64 [R1+0x14f0], R90 ;  /* 0x0014f05a01007387 */ /* 0x000fe20000100a00 */
[----:B------:R-:W-:-:S03]  /*13fe0*/  CS2R R106, SRZ ;  /* 0x00000000006a7805 */ /* 0x000fc6000001ff00 */
[----:B------:R-:W-:Y:S01]  /*13ff0*/  STL.64 [R1+0x14f8], R92 ;  /* 0x0014f85c01007387 */ /* 0x000fe20000100a00 */
[----:B------:R-:W-:-:S03]  /*14000*/  CS2R R108, SRZ ;  /* 0x00000000006c7805 */ /* 0x000fc6000001ff00 */
[----:B------:R-:W-:Y:S01]  /*14010*/  STL.64 [R1+0x1500], R94 ;  /* 0x0015005e01007387 */ /* 0x000fe20000100a00 */
[C---:B------:R-:W-:Y:S01]  /*14020*/  IMAD.WIDE R136, R247.reuse, 0x4, R136 ;  /* 0x00000004f7887825 */ /* 0x040fe200078e0288 */
[----:B------:R-:W-:Y:S02]  /*14030*/  CS2R R110, SRZ ;  /* 0x00000000006e7805 */ /* 0x000fe4000001ff00 */
[----:B------:R-:W-:Y:S01]  /*14040*/  STL.64 [R1+0x1508], R96 ;  /* 0x0015086001007387 */ /* 0x000fe20000100a00 */
[C---:B------:R-:W-:Y:S01]  /*14050*/  IMAD.WIDE R138, R247.reuse, 0x4, R138 ;  /* 0x00000004f78a7825 */ /* 0x040fe200078e028a */
[----:B------:R-:W-:Y:S02]  /*14060*/  CS2R R112, SRZ ;  /* 0x0000000000707805 */ /* 0x000fe4000001ff00 */
[----:B------:R-:W-:Y:S01]  /*14070*/  STL.64 [R1+0x1510], R98 ;  /* 0x0015106201007387 */ /* 0x000fe20000100a00 */
[----:B------:R-:W-:Y:S01]  /*14080*/  IMAD.WIDE R236, R247, 0x4, R236 ;  /* 0x00000004f7ec7825 */ /* 0x000fe200078e02ec */
[----:B------:R-:W-:-:S02]  /*14090*/  CS2R R114, SRZ ;  /* 0x0000000000727805 */ /* 0x000fc4000001ff00 */
[----:B------:R-:W-:Y:S01]  /*140a0*/  STL.64 [R1+0x1518], R100 ;  /* 0x0015186401007387 */ /* 0x000fe20000100a00 */
[C---:B------:R-:W-:Y:S01]  /*140b0*/  IMAD.WIDE R238, R247.reuse, 0x4, R238 ;  /* 0x00000004f7ee7825 */ /* 0x040fe200078e02ee */
[----:B--2---:R-:W-:Y:S02]  /*140c0*/  MOV R87, R235 ;  /* 0x000000eb00577202 */ /* 0x004fe40000000f00 */
[----:B------:R-:W-:Y:S01]  /*140d0*/  STL.64 [R1+0x1520], R102 ;  /* 0x0015206601007387 */ /* 0x000fe20000100a00 */
[----:B------:R-:W-:Y:S01]  /*140e0*/  IMAD.WIDE R240, R247, 0x4, R240 ;  /* 0x00000004f7f07825 */ /* 0x000fe200078e02f0 */
[----:B------:R-:W-:-:S03]  /*140f0*/  CS2R R116, SRZ ;  /* 0x0000000000747805 */ /* 0x000fc6000001ff00 */
[----:B------:R-:W-:Y:S01]  /*14100*/  IMAD.WIDE R242, R247, 0x4, R242 ;  /* 0x00000004f7f27825 */ /* 0x000fe200078e02f2 */
[----:B------:R-:W-:Y:S03]  /*14110*/  STL.64 [R1+0x1528], R104 ;  /* 0x0015286801007387 */ /* 0x000fe60000100a00 */
[----:B------:R-:W-:Y:S01]  /*14120*/  IMAD.SHL.U32 R247, R229, 0x4, RZ ;  /* 0x00000004e5f77824 */ /* 0x000fe200078e00ff */
[----:B------:R-:W-:Y:S01]  /*14130*/  STL.64 [R1+0x1530], R106 ;  /* 0x0015306a01007387 */ /* 0x000fe20000100a00 */
[----:B------:R-:W-:Y:S01]  /*14140*/  IMAD.MOV.U32 R235, RZ, RZ, 0x7f ;  /* 0x0000007fffeb7424 */ /* 0x000fe200078e00ff */
[----:B------:R-:W-:Y:S01]  /*14150*/  CS2R R118, SRZ ;  /* 0x0000000000767805 */ /* 0x000fe2000001ff00 */
[----:B------:R-:W-:Y:S01]  /*14160*/  ISETP.NE.U32.AND P0, PT, R246, RZ, PT ;  /* 0x000000fff600720c */ /* 0x000fe20003f05070 */
[----:B------:R-:W-:Y:S01]  /*14170*/  STL.64 [R1+0x1538], R108 ;  /* 0x0015386c01007387 */ /* 0x000fe20000100a00 */
[----:B------:R-:W-:Y:S01]  /*14180*/  CS2R R120, SRZ ;  /* 0x0000000000787805 */ /* 0x000fe2000001ff00 */
[----:B------:R-:W-:Y:S01]  /*14190*/  CS2R R122, SRZ ;  /* 0x00000000007a7805 */ /* 0x000fe2000001ff00 */
[----:B------:R-:W-:Y:S01]  /*141a0*/  LOP3.LUT R246, R247, 0x60, RZ, 0x3c, !PT ;  /* 0x00000060f7f67812 */ /* 0x000fe200078e3cff */
[----:B------:R-:W-:Y:S01]  /*141b0*/  STL.64 [R1+0x1540], R110 ;  /* 0x0015406e01007387 */ /* 0x000fe20000100a00 */
[----:B------:R-:W-:Y:S01]  /*141c0*/  CS2R R124, SRZ ;  /* 0x00000000007c7805 */ /* 0x000fe2000001ff00 */
[----:B------:R-:W-:-:S02]  /*141d0*/  IMAD.MOV.U32 R234, RZ, RZ, R6 ;  /* 0x000000ffffea7224 */ /* 0x000fc400078e0006 */
[----:B------:R-:W-:Y:S01]  /*141e0*/  STL.64 [R1+0x1550], R112 ;  /* 0x0015507001007387 */ /* 0x000fe20000100a00 */
[----:B------:R-:W-:-:S03]  /*141f0*/  IADD3 R235, R235, c[0x0][0x180], RZ ;  /* 0x00006000ebeb7a10 */ /* 0x000fc60007ffe0ff */
[----:B------:R1:W-:Y:S04]  /*14200*/  STL.64 [R1+0x1558], R114 ;  /* 0x0015587201007387 */ /* 0x0003e80000100a00 */
[----:B------:R-:W-:Y:S04]  /*14210*/  STL.64 [R1+0x1560], R116 ;  /* 0x0015607401007387 */ /* 0x000fe80000100a00 */
[----:B------:R-:W-:Y:S01]  /*14220*/  STL.64 [R1+0x1568], R118 ;  /* 0x0015687601007387 */ /* 0x000fe20000100a00 */
[----:B------:R-:W-:-:S03]  /*14230*/  IMAD.MOV.U32 R232, RZ, RZ, R14 ;  /* 0x000000ffffe87224 */ /* 0x000fc600078e000e */
[----:B------:R-:W-:Y:S01]  /*14240*/  STL.64 [R1+0x1570], R120 ;  /* 0x0015707801007387 */ /* 0x000fe20000100a00 */
[----:B------:R-:W-:-:S03]  /*14250*/  IMAD.MOV.U32 R233, RZ, RZ, R15 ;  /* 0x000000ffffe97224 */ /* 0x000fc600078e000f */
[----:B------:R-:W-:Y:S01]  /*14260*/  STL.64 [R1+0x1578], R122 ;  /* 0x0015787a01007387 */ /* 0x000fe20000100a00 */
[----:B------:R-:W-:-:S03]  /*14270*/  IMAD.MOV.U32 R86, RZ, RZ, R234 ;  /* 0x000000ffff567224 */ /* 0x000fc600078e00ea */
[----:B------:R2:W-:Y:S04]  /*14280*/  STL.64 [R1+0x1580], R124 ;  /* 0x0015807c01007387 */ /* 0x0005e80000100a00 */
[----:B-1----:R-:W2:Y:S01]  /*14290*/  LDL.64 R114, [R1+0xbc0] ;  /* 0x000bc00001727983 */ /* 0x002ea20000100a00 */
[----:B------:R-:W-:-:S03]  /*142a0*/  MOV R100, R232 ;  /* 0x000000e800647202 */ /* 0x000fc60000000f00 */
[----:B------:R-:W2:Y:S01]  /*142b0*/  LDL.64 R92, [R1+0xc28] ;  /* 0x000c2800015c7983 */ /* 0x000ea20000100a00 */
[----:B------:R-:W-:-:S03]  /*142c0*/  IMAD.MOV.U32 R101, RZ, RZ, R233 ;  /* 0x000000ffff657224 */ /* 0x000fc600078e00e9 */
[----:B------:R-:W2:Y:S04]  /*142d0*/  LDL.64 R112, [R1+0xfe8] ;  /* 0x000fe80001707983 */ /* 0x000ea80000100a00 */
[----:B------:R-:W2:Y:S04]  /*142e0*/  LDL.64 R110, [R1+0x1028] ;  /* 0x00102800016e7983 */ /* 0x000ea80000100a00 */
[----:B------:R-:W2:Y:S04]  /*142f0*/  LDL.64 R90, [R1+0x1050] ;  /* 0x00105000015a7983 */ /* 0x000ea80000100a00 */
[----:B------:R-:W2:Y:S01]  /*14300*/  LDL.64 R232, [R1+0x10a0] ;  /* 0x0010a00001e87983 */ /* 0x000ea20000100a00 */
[----:B------:R-:W-:Y:S01]  /*14310*/  MOV R88, R12 ;  /* 0x0000000c00587202 */ /* 0x000fe20000000f00 */
[----:B------:R-:W-:-:S02]  /*14320*/  IMAD.MOV.U32 R89, RZ, RZ, R13 ;  /* 0x000000ffff597224 */ /* 0x000fc400078e000d */
[----:B------:R-:W-:Y:S02]  /*14330*/  IMAD.MOV.U32 R102, RZ, RZ, R86 ;  /* 0x000000ffff667224 */ /* 0x000fe400078e0056 */
[----:B------:R-:W-:Y:S01]  /*14340*/  IMAD.MOV.U32 R252, RZ, RZ, c[0x0][0x180] ;  /* 0x00006000fffc7624 */ /* 0x000fe200078e00ff */
[----:B------:R-:W-:Y:S01]  /*14350*/  MOV R230, R4 ;  /* 0x0000000400e67202 */ /* 0x000fe20000000f00 */
[----:B------:R-:W-:Y:S01]  /*14360*/  IMAD.MOV.U32 R98, RZ, RZ, R88 ;  /* 0x000000ffff627224 */ /* 0x000fe200078e0058 */
[----:B------:R-:W-:Y:S01]  /*14370*/  MOV R244, R8 ;  /* 0x0000000800f47202 */ /* 0x000fe20000000f00 */
[----:B------:R-:W-:Y:S01]  /*14380*/  IMAD.MOV.U32 R99, RZ, RZ, R89 ;  /* 0x000000ffff637224 */ /* 0x000fe200078e0059 */
[----:B------:R-:W2:Y:S01]  /*14390*/  LDL.64 R96, [R1+0xfb0] ;  /* 0x000fb00001607983 */ /* 0x000ea20000100a00 */
[----:B------:R-:W-:-:S03]  /*143a0*/  IMAD.MOV.U32 R103, RZ, RZ, R87 ;  /* 0x000000ffff677224 */ /* 0x000fc600078e0057 */
[----:B------:R-:W2:Y:S04]  /*143b0*/  LDL.64 R88, [R1+0x10e0] ;  /* 0x0010e00001587983 */ /* 0x000ea80000100a00 */
[----:B------:R-:W2:Y:S01]  /*143c0*/  LDL.64 R86, [R1+0x1120] ;  /* 0x0011200001567983 */ /* 0x000ea20000100a00 */
[----:B---3--:R-:W-:-:S03]  /*143d0*/  IMAD.WIDE R2, R0, 0x4, R2 ;  /* 0x0000000400027825 */ /* 0x008fc600078e0202 */
[----:B------:R-:W3:Y:S01]  /*143e0*/  LDL.64 R94, [R1+0xff0] ;  /* 0x000ff000015e7983 */ /* 0x000ee20000100a00 */
[----:B----4-:R-:W-:-:S03]  /*143f0*/  IMAD.WIDE R36, R0, 0x4, R36 ;  /* 0x0000000400247825 */ /* 0x010fc600078e0224 */
[----:B------:R1:W-:Y:S04]  /*14400*/  LDGSTS.E [R246+0x39c00], [R2.64], !P4 ;  /* 0x39c0000002f67fae */ /* 0x0003e8000e121848 */
[----:B------:R1:W-:Y:S01]  /*14410*/  LDGSTS.E [R246+0x39e00], [R36.64], !P4 ;  /* 0x39e0000024f67fae */ /* 0x0003e2000e121848 */
[----:B------:R-:W-:-:S03]  /*14420*/  ISETP.GE.AND P4, PT, R235, 0x80, PT ;  /* 0x00000080eb00780c */ /* 0x000fc60003f86270 */
[----:B------:R-:W4:Y:S01]  /*14430*/  LDL.64 R234, [R1+0xbe8] ;  /* 0x000be80001ea7983 */ /* 0x000f220000100a00 */
[----:B------:R-:W-:Y:S01]  /*14440*/  IMAD.WIDE R38, R0, 0x4, R38 ;  /* 0x0000000400267825 */ /* 0x000fe200078e0226 */
[----:B------:R-:W-:-:S03]  /*14450*/  IADD3 R85, R252, -0x100, RZ ;  /* 0xffffff00fc557810 */ /* 0x000fc60007ffe0ff */
[C---:B------:R-:W-:Y:S01]  /*14460*/  IMAD.WIDE R40, R0.reuse, 0x4, R40 ;  /* 0x0000000400287825 */ /* 0x040fe200078e0228 */
[----:B------:R1:W-:Y:S03]  /*14470*/  LDGSTS.E [R246+0x3ac00], [R38.64], !P5 ;  /* 0x3ac0000026f67fae */ /* 0x0003e6000e921848 */
[C---:B------:R-:W-:Y:S01]  /*14480*/  IMAD.WIDE R42, R0.reuse, 0x4, R42 ;  /* 0x00000004002a7825 */ /* 0x040fe200078e022a */
[----:B------:R1:W-:Y:S01]  /*14490*/  LDGSTS.E [R246+0x3ae00], [R40.64], !P5 ;  /* 0x3ae0000028f67fae */ /* 0x0003e2000e921848 */
[----:B------:R-:W-:Y:S02]  /*144a0*/  ISETP.GE.U32.AND P5, PT, R85, 0x7ffffe81, PT ;  /* 0x7ffffe815500780c */ /* 0x000fe40003fa6070 */
[C---:B------:R-:W-:Y:S01]  /*144b0*/  IMAD.WIDE R46, R0.reuse, 0x4, R46 ;  /* 0x00000004002e7825 */ /* 0x040fe200078e022e */
[----:B------:R1:W-:Y:S03]  /*144c0*/  LDGSTS.E [R246+0x3bc00], [R42.64], !P6 ;  /* 0x3bc000002af67fae */ /* 0x0003e6000f121848 */
[----:B------:R-:W-:-:S04]  /*144d0*/  IMAD.WIDE R50, R0, 0x4, R50 ;  /* 0x0000000400327825 */ /* 0x000fc800078e0232 */
[----:B------:R-:W-:-:S04]  /*144e0*/  IMAD.WIDE R54, R0, 0x4, R54 ;  /* 0x0000000400367825 */ /* 0x000fc800078e0236 */
[----:B------:R-:W-:-:S04]  /*144f0*/  IMAD.WIDE R44, R0, 0x4, R44 ;  /* 0x00000004002c7825 */ /* 0x000fc800078e022c */
[C---:B------:R-:W-:Y:S01]  /*14500*/  IMAD.WIDE R48, R0.reuse, 0x4, R48 ;  /* 0x0000000400307825 */ /* 0x040fe200078e0230 */
[----:B------:R1:W-:Y:S03]  /*14510*/  LDGSTS.E [R246+0x3be00], [R44.64], !P6 ;  /* 0x3be000002cf67fae */ /* 0x0003e6000f121848 */
[C---:B------:R-:W-:Y:S01]  /*14520*/  IMAD.WIDE R52, R0.reuse, 0x4, R52 ;  /* 0x0000000400347825 */ /* 0x040fe200078e0234 */
[----:B------:R1:W-:Y:S03]  /*14530*/  LDGSTS.E [R246+0x3cc00], [R46.64], !P1 ;  /* 0x3cc000002ef67fae */ /* 0x0003e6000c921848 */
[C---:B------:R-:W-:Y:S01]  /*14540*/  IMAD.WIDE R56, R0.reuse, 0x4, R56 ;  /* 0x0000000400387825 */ /* 0x040fe200078e0238 */
[----:B------:R1:W-:Y:S03]  /*14550*/  LDGSTS.E [R246+0x3ce00], [R48.64], !P1 ;  /* 0x3ce0000030f67fae */ /* 0x0003e6000c921848 */
[C---:B------:R-:W-:Y:S01]  /*14560*/  IMAD.WIDE R58, R0.reuse, 0x4, R58 ;  /* 0x00000004003a7825 */ /* 0x040fe200078e023a */
[----:B------:R1:W-:Y:S03]  /*14570*/  LDGSTS.E [R246+0x3dc00], [R50.64], !P3 ;  /* 0x3dc0000032f67fae */ /* 0x0003e6000d921848 */
[----:B------:R-:W-:Y:S01]  /*14580*/  IMAD.WIDE R60, R0, 0x4, R60 ;  /* 0x00000004003c7825 */ /* 0x000fe200078e023c */
[----:B------:R1:W-:Y:S04]  /*14590*/  LDGSTS.E [R246+0x3de00], [R52.64], !P3 ;  /* 0x3de0000034f67fae */ /* 0x0003e8000d921848 */
[----:B------:R1:W-:Y:S04]  /*145a0*/  LDGSTS.E [R246+0x3ec00], [R54.64], !P2 ;  /* 0x3ec0000036f67fae */ /* 0x0003e8000d121848 */
[----:B------:R1:W-:Y:S04]  /*145b0*/  LDGSTS.E [R246+0x3ee00], [R56.64], !P2 ;  /* 0x3ee0000038f67fae */ /* 0x0003e8000d121848 */
[----:B------:R1:W-:Y:S04]  /*145c0*/  LDGSTS.E [R246+0x3fc00], [R58.64], !P5 ;  /* 0x3fc000003af67fae */ /* 0x0003e8000e921848 */
[----:B------:R1:W-:Y:S04]  /*145d0*/  LDGSTS.E [R246+0x3fe00], [R60.64], !P5 ;  /* 0x3fe000003cf67fae */ /* 0x0003e8000e921848 */
[----:B------:R-:W0:Y:S01]  /*145e0*/  LDGDEPBAR ;  /* 0x00000000000079af */ /* 0x000e220000000000 */
[----:B------:R-:W-:-:S02]  /*145f0*/  IMAD.MOV.U32 R231, RZ, RZ, R5 ;  /* 0x000000ffffe77224 */ /* 0x000fc400078e0005 */
[----:B------:R-:W-:Y:S01]  /*14600*/  IMAD.MOV.U32 R245, RZ, RZ, R9 ;  /* 0x000000fffff57224 */ /* 0x000fe200078e0009 */
[----:B------:R-:W-:Y:S01]  /*14610*/  MOV R104, R230 ;  /* 0x000000e600687202 */ /* 0x000fe20000000f00 */
[----:B------:R-:W-:Y:S02]  /*14620*/  IMAD.MOV.U32 R248, RZ, RZ, R10 ;  /* 0x000000fffff87224 */ /* 0x000fe400078e000a */
[----:B------:R-:W-:Y:S02]  /*14630*/  IMAD.MOV.U32 R249, RZ, RZ, R11 ;  /* 0x000000fffff97224 */ /* 0x000fe400078e000b */
[----:B------:R-:W-:Y:S02]  /*14640*/  IMAD.MOV.U32 R105, RZ, RZ, R231 ;  /* 0x000000ffff697224 */ /* 0x000fe400078e00e7 */
[----:B------:R-:W-:Y:S01]  /*14650*/  IMAD.MOV.U32 R106, RZ, RZ, R244 ;  /* 0x000000ffff6a7224 */ /* 0x000fe200078e00f4 */
[----:B------:R-:W3:Y:S01]  /*14660*/  LDL.64 R230, [R1+0x18] ;  /* 0x0000180001e67983 */ /* 0x000ee20000100a00 */
[----:B------:R-:W-:Y:S01]  /*14670*/  IMAD.MOV.U32 R107, RZ, RZ, R245 ;  /* 0x000000ffff6b7224 */ /* 0x000fe200078e00f5 */
[----:B------:R-:W-:-:S02]  /*14680*/  MOV R108, R248 ;  /* 0x000000f8006c7202 */ /* 0x000fc40000000f00 */
[----:B------:R-:W3:Y:S01]  /*14690*/  LDL.64 R244, [R1+0xbf0] ;  /* 0x000bf00001f47983 */ /* 0x000ee20000100a00 */
[----:B------:R-:W-:-:S03]  /*146a0*/  IMAD.MOV.U32 R109, RZ, RZ, R249 ;  /* 0x000000ffff6d7224 */ /* 0x000fc600078e00f9 */
[----:B------:R-:W3:Y:S04]  /*146b0*/  LDL.64 R248, [R1+0x1030] ;  /* 0x0010300001f87983 */ /* 0x000ee80000100a00 */
[----:B--2---:R2:W-:Y:S04]  /*146c0*/  LDGSTS.E [R247+0x50000], [R114.64], P0 ;  /* 0x5000000072f77fae */ /* 0x0045e80008121848 */
[----:B----4-:R4:W-:Y:S04]  /*146d0*/  LDGSTS.E [R247+0x51000], [R234.64], P0 ;  /* 0x51000000eaf77fae */ /* 0x0109e80008121848 */
[----:B------:R1:W-:Y:S04]  /*146e0*/  LDGSTS.E [R247+0x52000], [R92.64], P0 ;  /* 0x520000005cf77fae */ /* 0x0003e80008121848 */
[----:B------:R1:W-:Y:S04]  /*146f0*/  LDGSTS.E [R247+0x53000], [R112.64], P0 ;  /* 0x5300000070f77fae */ /* 0x0003e80008121848 */
[----:B------:R1:W-:Y:S04]  /*14700*/  LDGSTS.E [R247+0x54000], [R110.64], P0 ;  /* 0x540000006ef77fae */ /* 0x0003e80008121848 */
[----:B------:R1:W-:Y:S04]  /*14710*/  LDGSTS.E [R247+0x55000], [R90.64], P0 ;  /* 0x550000005af77fae */ /* 0x0003e80008121848 */
[----:B------:R2:W-:Y:S04]  /*14720*/  LDGSTS.E [R247+0x56000], [R232.64], P0 ;  /* 0x56000000e8f77fae */ /* 0x0005e80008121848 */
[----:B----4-:R-:W4:Y:S04]  /*14730*/  LDL.64 R234, [R1+0x1068] ;  /* 0x0010680001ea7983 */ /* 0x010f280000100a00 */
[----:B-1----:R-:W4:Y:S04]  /*14740*/  LDL.64 R92, [R1+0x10a8] ;  /* 0x0010a800015c7983 */ /* 0x002f280000100a00 */
[----:B--2---:R-:W1:Y:S04]  /*14750*/  S2R R233, SR_TID.X ;  /* 0x0000000000e97919 */ /* 0x004e680000002100 */
[----:B------:R-:W2:Y:S04]  /*14760*/  LDL.64 R90, [R1+0x10e8] ;  /* 0x0010e800015a7983 */ /* 0x000ea80000100a00 */
[----:B------:R1:W-:Y:S04]  /*14770*/  LDGSTS.E [R247+0x57000], [R88.64], P0 ;  /* 0x5700000058f77fae */ /* 0x0003e80008121848 */
[----:B------:R1:W-:Y:S04]  /*14780*/  LDGSTS.E [R247+0x58000], [R86.64], P0 ;  /* 0x5800000056f77fae */ /* 0x0003e80008121848 */
[----:B------:R2:W-:Y:S04]  /*14790*/  LDGSTS.E [R247+0x59000], [R136.64], P0 ;  /* 0x5900000088f77fae */ /* 0x0005e80008121848 */
[----:B-1----:R-:W2:Y:S01]  /*147a0*/  LDL.64 R88, [R1+0x1128] ;  /* 0x0011280001587983 */ /* 0x002ea20000100a00 */
[----:B------:R-:W-:-:S03]  /*147b0*/  LOP3.LUT R233, R233, 0x7f, RZ, 0xc0, !PT ;  /* 0x0000007fe9e97812 */ /* 0x000fc600078ec0ff */
[----:B------:R-:W2:Y:S02]  /*147c0*/  LDL.64 R86, [R1+0x1158] ;  /* 0x0011580001567983 */ /* 0x000ea40000100a00 */
[----:B------:R-:W-:Y:S02]  /*147d0*/  IMAD.SHL.U32 R233, R233, 0x4, RZ ;  /* 0x00000004e9e97824 */ /* 0x000fe400078e00ff */
[----:B------:R1:W-:Y:S03]  /*147e0*/  LDGSTS.E [R247+0x5a000], [R108.64], P0 ;  /* 0x5a0000006cf77fae */ /* 0x0003e60008121848 */
[----:B------:R-:W-:Y:S01]  /*147f0*/  LOP3.LUT R85, R233, 0x10, RZ, 0x3c, !PT ;  /* 0x00000010e9557812 */ /* 0x000fe200078e3cff */
[----:B------:R3:W-:Y:S04]  /*14800*/  LDGSTS.E [R247+0x5b000], [R106.64], P0 ;  /* 0x5b0000006af77fae */ /* 0x0007e80008121848 */
[----:B------:R-:W2:Y:S04]  /*14810*/  LDL.64 R232, [R1+0x11d8] ;  /* 0x0011d80001e87983 */ /* 0x000ea80000100a00 */
[----:B-1----:R-:W2:Y:S04]  /*14820*/  LDL.64 R108, [R1+0x1198] ;  /* 0x00119800016c7983 */ /* 0x002ea80000100a00 */
[----:B------:R1:W-:Y:S04]  /*14830*/  LDGSTS.E [R247+0x5c000], [R104.64], P0 ;  /* 0x5c00000068f77fae */ /* 0x0003e80008121848 */
[----:B------:R1:W-:Y:S04]  /*14840*/  LDGSTS.E [R247+0x5d000], [R102.64], P0 ;  /* 0x5d00000066f77fae */ /* 0x0003e80008121848 */
[----:B------:R1:W-:Y:S04]  /*14850*/  LDGSTS.E [R247+0x5e000], [R100.64], P0 ;  /* 0x5e00000064f77fae */ /* 0x0003e80008121848 */
[----:B------:R1:W-:Y:S04]  /*14860*/  LDGSTS.E [R247+0x5f000], [R98.64], P0 ;  /* 0x5f00000062f77fae */ /* 0x0003e80008121848 */
[----:B---3--:R3:W-:Y:S04]  /*14870*/  LDGSTS.E [R85+0x50200], [R230.64], P0 ;  /* 0x50200000e6557fae */ /* 0x0087e80008121848 */
[----:B------:R1:W-:Y:S04]  /*14880*/  LDGSTS.E [R85+0x51200], [R244.64], P0 ;  /* 0x51200000f4557fae */ /* 0x0003e80008121848 */
[----:B------:R1:W-:Y:S04]  /*14890*/  LDGSTS.E [R85+0x52200], [R96.64], P0 ;  /* 0x5220000060557fae */ /* 0x0003e80008121848 */
[----:B------:R1:W-:Y:S04]  /*148a0*/  LDGSTS.E [R85+0x53200], [R94.64], P0 ;  /* 0x532000005e557fae */ /* 0x0003e80008121848 */
[----:B------:R1:W-:Y:S04]  /*148b0*/  LDGSTS.E [R85+0x54200], [R248.64], P0 ;  /* 0x54200000f8557fae */ /* 0x0003e80008121848 */
[----:B---3--:R-:W4:Y:S04]  /*148c0*/  LDL.64 R230, [R1+0x10] ;  /* 0x0000100001e67983 */ /* 0x008f280000100a00 */
[----:B-1----:R-:W4:Y:S04]  /*148d0*/  LDL.64 R244, [R1+0xbf8] ;  /* 0x000bf80001f47983 */ /* 0x002f280000100a00 */
[----:B------:R-:W4:Y:S04]  /*148e0*/  LDL.64 R106, [R1+0xfb8] ;  /* 0x000fb800016a7983 */ /* 0x000f280000100a00 */
[----:B------:R-:W4:Y:S04]  /*148f0*/  LDL.64 R248, [R1+0xff8] ;  /* 0x000ff80001f87983 */ /* 0x000f280000100a00 */
[----:B------:R-:W4:Y:S04]  /*14900*/  LDL.64 R104, [R1+0x1070] ;  /* 0x0010700001687983 */ /* 0x000f280000100a00 */
[----:B------:R-:W4:Y:S04]  /*14910*/  LDL.64 R102, [R1+0x10b0] ;  /* 0x0010b00001667983 */ /* 0x000f280000100a00 */
[----:B------:R-:W4:Y:S04]  /*14920*/  LDL.64 R100, [R1+0x10f0] ;  /* 0x0010f00001647983 */ /* 0x000f280000100a00 */
[----:B------:R-:W4:Y:S04]  /*14930*/  LDL.64 R98, [R1+0x1130] ;  /* 0x0011300001627983 */ /* 0x000f280000100a00 */
[----:B------:R-:W4:Y:S04]  /*14940*/  LDL.64 R96, [R1+0x1160] ;  /* 0x0011600001607983 */ /* 0x000f280000100a00 */
[----:B------:R-:W4:Y:S04]  /*14950*/  LDL.64 R94, [R1+0x11a0] ;  /* 0x0011a000015e7983 */ /* 0x000f280000100a00 */
[----:B----4-:R1:W-:Y:S04]  /*14960*/  LDGSTS.E [R85+0x55200], [R234.64], P0 ;  /* 0x55200000ea557fae */ /* 0x0103e80008121848 */
[----:B------:R4:W-:Y:S04]  /*14970*/  LDGSTS.E [R85+0x56200], [R92.64], P0 ;  /* 0x562000005c557fae */ /* 0x0009e80008121848 */
[----:B--2---:R2:W-:Y:S04]  /*14980*/  LDGSTS.E [R85+0x57200], [R90.64], P0 ;  /* 0x572000005a557fae */ /* 0x0045e80008121848 */
[----:B-1----:R-:W3:Y:S04]  /*14990*/  LDL.64 R234, [R1+0x1038] ;  /* 0x0010380001ea7983 */ /* 0x002ee80000100a00 */
[----:B--2---:R-:W2:Y:S04]  /*149a0*/  LDL.64 R90, [R1+0xbc8] ;  /* 0x000bc800015a7983 */ /* 0x004ea80000100a00 */
[----:B------:R1:W-:Y:S04]  /*149b0*/  LDGSTS.E [R85+0x58200], [R88.64], P0 ;  /* 0x5820000058557fae */ /* 0x0003e80008121848 */
[----:B------:R4:W-:Y:S04]  /*149c0*/  LDGSTS.E [R85+0x59200], [R138.64], P0 ;  /* 0x592000008a557fae */ /* 0x0009e80008121848 */
[----:B------:R1:W-:Y:S04]  /*149d0*/  LDGSTS.E [R85+0x5a200], [R86.64], P0 ;  /* 0x5a20000056557fae */ /* 0x0003e80008121848 */
[----:B-1----:R-:W2:Y:S04]  /*149e0*/  LDL.64 R88, [R1+0xc00] ;  /* 0x000c000001587983 */ /* 0x002ea80000100a00 */
[----:B------:R-:W2:Y:S04]  /*149f0*/  LDL.64 R86, [R1+0xfc0] ;  /* 0x000fc00001567983 */ /* 0x000ea80000100a00 */
[----:B------:R1:W-:Y:S04]  /*14a00*/  LDGSTS.E [R85+0x5b200], [R108.64], P0 ;  /* 0x5b2000006c557fae */ /* 0x0003e80008121848 */
[----:B------:R1:W-:Y:S04]  /*14a10*/  LDGSTS.E [R85+0x5c200], [R232.64], P0 ;  /* 0x5c200000e8557fae */ /* 0x0003e80008121848 */
[----:B------:R1:W-:Y:S04]  /*14a20*/  LDGSTS.E [R85+0x5d200], [R128.64], P0 ;  /* 0x5d20000080557fae */ /* 0x0003e80008121848 */
[----:B------:R1:W-:Y:S04]  /*14a30*/  LDGSTS.E [R85+0x5e200], [R144.64], P0 ;  /* 0x5e20000090557fae */ /* 0x0003e80008121848 */
[----:B------:R1:W-:Y:S04]  /*14a40*/  LDGSTS.E [R85+0x5f200], [R140.64], P0 ;  /* 0x5f2000008c557fae */ /* 0x0003e80008121848 */
[----:B-1----:R-:W2:Y:S04]  /*14a50*/  LDL.LU.64 R128, [R1+0x15f0] ;  /* 0x0015f00001807983 */ /* 0x002ea80000300a00 */
[----:B------:R-:W2:Y:S04]  /*14a60*/  LDL.LU.64 R144, [R1+0x15e8] ;  /* 0x0015e80001907983 */ /* 0x000ea80000300a00 */
[----:B------:R-:W2:Y:S04]  /*14a70*/  LDL.64 R232, [R1+0x1000] ;  /* 0x0010000001e87983 */ /* 0x000ea80000100a00 */
[----:B------:R-:W2:Y:S01]  /*14a80*/  LDL.LU.64 R140, [R1+0x15e0] ;  /* 0x0015e000018c7983 */ /* 0x000ea20000300a00 */
[----:B------:R-:W-:-:S05]  /*14a90*/  LOP3.LUT R84, R84, 0x7f, RZ, 0xc0, !PT ;  /* 0x0000007f54547812 */ /* 0x000fca00078ec0ff */
[----:B----4-:R-:W-:Y:S02]  /*14aa0*/  IMAD.SHL.U32 R92, R84, 0x4, RZ ;  /* 0x00000004545c7824 */ /* 0x010fe400078e00ff */
[----:B------:R-:W4:Y:S03]  /*14ab0*/  LDL.64 R84, [R1+0x1078] ;  /* 0x0010780001547983 */ /* 0x000f260000100a00 */
[----:B------:R-:W-:-:S05]  /*14ac0*/  LOP3.LUT R93, R92, 0x20, RZ, 0x3c, !PT ;  /* 0x000000205c5d7812 */ /* 0x000fca00078e3cff */
[----:B------:R1:W-:Y:S04]  /*14ad0*/  LDGSTS.E [R93+0x50400], [R230.64], P0 ;  /* 0x50400000e65d7fae */ /* 0x0003e80008121848 */
[----:B------:R1:W-:Y:S04]  /*14ae0*/  LDGSTS.E [R93+0x51400], [R244.64], P0 ;  /* 0x51400000f45d7fae */ /* 0x0003e80008121848 */
[----:B------:R2:W-:Y:S04]  /*14af0*/  LDGSTS.E [R93+0x52400], [R106.64], P0 ;  /* 0x524000006a5d7fae */ /* 0x0005e80008121848 */
[----:B------:R1:W-:Y:S04]  /*14b00*/  LDGSTS.E [R93+0x53400], [R248.64], P0 ;  /* 0x53400000f85d7fae */ /* 0x0003e80008121848 */
[----:B-1----:R-:W4:Y:S04]  /*14b10*/  LDL.64 R230, [R1+0x10b8] ;  /* 0x0010b80001e67983 */ /* 0x002f280000100a00 */
[----:B------:R-:W4:Y:S04]  /*14b20*/  LDL.64 R244, [R1+0x10f8] ;  /* 0x0010f80001f47983 */ /* 0x000f280000100a00 */
[----:B------:R-:W4:Y:S04]  /*14b30*/  LDL.64 R248, [R1+0x1138] ;  /* 0x0011380001f87983 */ /* 0x000f280000100a00 */
[----:B---3--:R1:W-:Y:S04]  /*14b40*/  LDGSTS.E [R93+0x54400], [R234.64], P0 ;  /* 0x54400000ea5d7fae */ /* 0x0083e80008121848 */
[----:B------:R3:W-:Y:S04]  /*14b50*/  LDGSTS.E [R93+0x55400], [R104.64], P0 ;  /* 0x55400000685d7fae */ /* 0x0007e80008121848 */
[----:B------:R1:W-:Y:S04]  /*14b60*/  LDGSTS.E [R93+0x56400], [R102.64], P0 ;  /* 0x56400000665d7fae */ /* 0x0003e80008121848 */
[----:B------:R2:W-:Y:S04]  /*14b70*/  LDGSTS.E [R93+0x57400], [R100.64], P0 ;  /* 0x57400000645d7fae */ /* 0x0005e80008121848 */
[----:B------:R2:W-:Y:S04]  /*14b80*/  LDGSTS.E [R93+0x58400], [R98.64], P0 ;  /* 0x58400000625d7fae */ /* 0x0005e80008121848 */
[----:B-1----:R-:W4:Y:S04]  /*14b90*/  LDL.64 R234, [R1+0x1168] ;  /* 0x0011680001ea7983 */ /* 0x002f280000100a00 */
[----:B--2---:R1:W-:Y:S04]  /*14ba0*/  LDGSTS.E [R93+0x59400], [R140.64], P0 ;  /* 0x594000008c5d7fae */ /* 0x0043e80008121848 */
[----:B------:R2:W-:Y:S04]  /*14bb0*/  LDGSTS.E [R93+0x5a400], [R96.64], P0 ;  /* 0x5a400000605d7fae */ /* 0x0005e80008121848 */
[----:B------:R1:W-:Y:S04]  /*14bc0*/  LDGSTS.E [R93+0x5b400], [R94.64], P0 ;  /* 0x5b4000005e5d7fae */ /* 0x0003e80008121848 */
[----:B------:R1:W-:Y:S04]  /*14bd0*/  LDGSTS.E [R93+0x5c400], [R144.64], P0 ;  /* 0x5c400000905d7fae */ /* 0x0003e80008121848 */
[----:B------:R2:W-:Y:S04]  /*14be0*/  LDGSTS.E [R93+0x5d400], [R142.64], P0 ;  /* 0x5d4000008e5d7fae */ /* 0x0005e80008121848 */
[----:B------:R3:W-:Y:S04]  /*14bf0*/  LDGSTS.E [R93+0x5e400], [R62.64], P0 ;  /* 0x5e4000003e5d7fae */ /* 0x0007e80008121848 */
[----:B-1----:R-:W4:Y:S04]  /*14c00*/  LDL.LU.64 R144, [R1+0x15d8] ;  /* 0x0015d80001907983 */ /* 0x002f280000300a00 */
[----:B--2---:R-:W2:Y:S04]  /*14c10*/  LDL.LU.64 R142, [R1+0x15d0] ;  /* 0x0015d000018e7983 */ /* 0x004ea80000300a00 */
[----:B---3--:R-:W3:Y:S01]  /*14c20*/  LDL.LU.64 R62, [R1+0x15c8] ;  /* 0x0015c800013e7983 */ /* 0x008ee20000300a00 */
[----:B------:R-:W-:-:S03]  /*14c30*/  LOP3.LUT R92, R92, 0x30, RZ, 0x3c, !PT ;  /* 0x000000305c5c7812 */ /* 0x000fc600078e3cff */
[----:B------:R1:W-:Y:S04]  /*14c40*/  LDGSTS.E [R93+0x5f400], [R236.64], P0 ;  /* 0x5f400000ec5d7fae */ /* 0x0003e80008121848 */
[----:B------:R1:W-:Y:S04]  /*14c50*/  LDGSTS.E [R92+0x50600], [R90.64], P0 ;  /* 0x506000005a5c7fae */ /* 0x0003e80008121848 */
[----:B------:R1:W-:Y:S04]  /*14c60*/  LDGSTS.E [R92+0x51600], [R88.64], P0 ;  /* 0x51600000585c7fae */ /* 0x0003e80008121848 */
[----:B------:R1:W-:Y:S04]  /*14c70*/  LDGSTS.E [R92+0x52600], [R86.64], P0 ;  /* 0x52600000565c7fae */ /* 0x0003e80008121848 */
[----:B------:R1:W-:Y:S04]  /*14c80*/  LDGSTS.E [R92+0x53600], [R232.64], P0 ;  /* 0x53600000e85c7fae */ /* 0x0003e80008121848 */
[----:B------:R-:W2:Y:S04]  /*14c90*/  LDL.64 R106, [R1+0xbd0] ;  /* 0x000bd000016a7983 */ /* 0x000ea80000100a00 */
[----:B------:R-:W2:Y:S04]  /*14ca0*/  LDL.64 R104, [R1+0xc08] ;  /* 0x000c080001687983 */ /* 0x000ea80000100a00 */
[----:B------:R-:W2:Y:S04]  /*14cb0*/  LDL.64 R102, [R1+0xfc8] ;  /* 0x000fc80001667983 */ /* 0x000ea80000100a00 */
[----:B------:R-:W2:Y:S04]  /*14cc0*/  LDL.64 R100, [R1+0x1008] ;  /* 0x0010080001647983 */ /* 0x000ea80000100a00 */
[----:B------:R-:W2:Y:S04]  /*14cd0*/  LDL.64 R98, [R1+0x1080] ;  /* 0x0010800001627983 */ /* 0x000ea80000100a00 */
[----:B-1----:R-:W2:Y:S04]  /*14ce0*/  LDL.64 R232, [R1+0x10c0] ;  /* 0x0010c00001e87983 */ /* 0x002ea80000100a00 */
[----:B------:R-:W2:Y:S04]  /*14cf0*/  LDL.64 R96, [R1+0x1170] ;  /* 0x0011700001607983 */ /* 0x000ea80000100a00 */
[----:B------:R-:W2:Y:S04]  /*14d00*/  LDL.64 R94, [R1+0x11b0] ;  /* 0x0011b000015e7983 */ /* 0x000ea80000100a00 */
[----:B---3--:R1:W-:Y:S04]  /*14d10*/  LDGSTS.E [R92+0x54600], [R62.64], P0 ;  /* 0x546000003e5c7fae */ /* 0x0083e80008121848 */
[----:B----4-:R3:W-:Y:S04]  /*14d20*/  LDGSTS.E [R92+0x55600], [R84.64], P0 ;  /* 0x55600000545c7fae */ /* 0x0107e80008121848 */
        /* <DEDUP_REMOVED lines=8> */
[----:B-1----:R-:W4:Y:S04]  /*14db0*/  LDL.LU.64 R144, [R1+0x15c0] ;  /* 0x0015c00001907983 */ /* 0x002f280000300a00 */
[----:B------:R-:W4:Y:S04]  /*14dc0*/  LDL.64 R90, [R1+0xc10] ;  /* 0x000c1000015a7983 */ /* 0x000f280000100a00 */
[----:B------:R-:W4:Y:S04]  /*14dd0*/  LDL.64 R88, [R1+0xfd0] ;  /* 0x000fd00001587983 */ /* 0x000f280000100a00 */
[----:B------:R-:W4:Y:S04]  /*14de0*/  LDL.64 R86, [R1+0x1010] ;  /* 0x0010100001567983 */ /* 0x000f280000100a00 */
[----:B--2---:R-:W2:Y:S04]  /*14df0*/  LDL.LU.64 R128, [R1+0x15b8] ;  /* 0x0015b80001807983 */ /* 0x004ea80000300a00 */
[----:B---3--:R-:W3:Y:S04]  /*14e00*/  LDL.64 R84, [R1+0x1088] ;  /* 0x0010880001547983 */ /* 0x008ee80000100a00 */
[----:B------:R-:W2:Y:S04]  /*14e10*/  LDL.64 R230, [R1+0x10c8] ;  /* 0x0010c80001e67983 */ /* 0x000ea80000100a00 */
[----:B------:R-:W2:Y:S04]  /*14e20*/  LDL.64 R244, [R1+0x1108] ;  /* 0x0011080001f47983 */ /* 0x000ea80000100a00 */
[----:B------:R-:W2:Y:S04]  /*14e30*/  LDL.LU.64 R64, [R1+0x15b0] ;  /* 0x0015b00001407983 */ /* 0x000ea80000300a00 */
[----:B------:R1:W-:Y:S01]  /*14e40*/  LDGSTS.E [R92+0x5e600], [R250.64], P0 ;  /* 0x5e600000fa5c7fae */ /* 0x0003e20008121848 */
[----:B------:R-:W-:-:S03]  /*14e50*/  SHF.L.U32 R229, R229, 0x2, RZ ;  /* 0x00000002e5e57819 */ /* 0x000fc600000006ff */
[----:B------:R2:W-:Y:S04]  /*14e60*/  LDGSTS.E [R92+0x5f600], [R238.64], P0 ;  /* 0x5f600000ee5c7fae */ /* 0x0005e80008121848 */
[----:B-1----:R-:W3:Y:S01]  /*14e70*/  LDL.LU.64 R250, [R1+0x15a8] ;  /* 0x0015a80001fa7983 */ /* 0x002ee20000300a00 */
[----:B------:R-:W-:-:S03]  /*14e80*/  LOP3.LUT R93, R229, 0x40, RZ, 0x3c, !PT ;  /* 0x00000040e55d7812 */ /* 0x000fc600078e3cff */
[----:B------:R-:W4:Y:S04]  /*14e90*/  LDL.64 R248, [R1+0x1178] ;  /* 0x0011780001f87983 */ /* 0x000f280000100a00 */
[----:B------:R1:W-:Y:S04]  /*14ea0*/  LDGSTS.E [R93+0x50800], [R106.64], P0 ;  /* 0x508000006a5d7fae */ /* 0x0003e80008121848 */
[----:B------:R1:W-:Y:S04]  /*14eb0*/  LDGSTS.E [R93+0x51800], [R104.64], P0 ;  /* 0x51800000685d7fae */ /* 0x0003e80008121848 */
[----:B------:R1:W-:Y:S04]  /*14ec0*/  LDGSTS.E [R93+0x52800], [R102.64], P0 ;  /* 0x52800000665d7fae */ /* 0x0003e80008121848 */
[----:B------:R1:W-:Y:S04]  /*14ed0*/  LDGSTS.E [R93+0x53800], [R100.64], P0 ;  /* 0x53800000645d7fae */ /* 0x0003e80008121848 */
[----:B------:R-:W4:Y:S04]  /*14ee0*/  LDL.64 R234, [R1+0x11b8] ;  /* 0x0011b80001ea7983 */ /* 0x000f280000100a00 */
[----:B--2---:R2:W-:Y:S04]  /*14ef0*/  LDGSTS.E [R93+0x54800], [R64.64], P0 ;  /* 0x54800000405d7fae */ /* 0x0045e80008121848 */
[----:B------:R1:W-:Y:S04]  /*14f00*/  LDGSTS.E [R93+0x55800], [R98.64], P0 ;  /* 0x55800000625d7fae */ /* 0x0003e80008121848 */
[----:B------:R1:W-:Y:S04]  /*14f10*/  LDGSTS.E [R93+0x56800], [R232.64], P0 ;  /* 0x56800000e85d7fae */ /* 0x0003e80008121848 */
[----:B---3--:R3:W-:Y:S04]  /*14f20*/  LDGSTS.E [R93+0x57800], [R250.64], P0 ;  /* 0x57800000fa5d7fae */ /* 0x0087e80008121848 */
[----:B------:R2:W-:Y:S04]  /*14f30*/  LDGSTS.E [R93+0x58800], [R128.64], P0 ;  /* 0x58800000805d7fae */ /* 0x0005e80008121848 */
[----:B----4-:R2:W-:Y:S04]  /*14f40*/  LDGSTS.E [R93+0x59800], [R144.64], P0 ;  /* 0x59800000905d7fae */ /* 0x0105e80008121848 */
[----:B---3--:R-:W3:Y:S04]  /*14f50*/  LDL.LU.64 R250, [R1+0x15a0] ;  /* 0x0015a00001fa7983 */ /* 0x008ee80000300a00 */
[----:B------:R4:W-:Y:S04]  /*14f60*/  LDGSTS.E [R93+0x5a800], [R96.64], P0 ;  /* 0x5a800000605d7fae */ /* 0x0009e80008121848 */
[----:B------:R2:W-:Y:S04]  /*14f70*/  LDGSTS.E [R93+0x5b800], [R94.64], P0 ;  /* 0x5b8000005e5d7fae */ /* 0x0005e80008121848 */
[----:B-1----:R-:W3:Y:S04]  /*14f80*/  LDL.64 R232, [R1+0x1238] ;  /* 0x0012380001e87983 */ /* 0x002ee80000100a00 */
[----:B------:R1:W-:Y:S04]  /*14f90*/  LDGSTS.E [R93+0x5c800], [R66.64], P0 ;  /* 0x5c800000425d7fae */ /* 0x0003e80008121848 */
[----:B------:R2:W-:Y:S04]  /*14fa0*/  LDGSTS.E [R93+0x5d800], [R130.64], P0 ;  /* 0x5d800000825d7fae */ /* 0x0005e80008121848 */
[----:B------:R4:W-:Y:S04]  /*14fb0*/  LDGSTS.E [R93+0x5e800], [R146.64], P0 ;  /* 0x5e800000925d7fae */ /* 0x0009e80008121848 */
[----:B-1----:R-:W3:Y:S04]  /*14fc0*/  LDL.LU.64 R66, [R1+0x1598] ;  /* 0x0015980001427983 */ /* 0x002ee80000300a00 */
[----:B--2---:R-:W2:Y:S04]  /*14fd0*/  LDL.LU.64 R130, [R1+0x1590] ;  /* 0x0015900001827983 */ /* 0x004ea80000300a00 */
[----:B----4-:R-:W4:Y:S01]  /*14fe0*/  LDL.LU.64 R146, [R1+0x1588] ;  /* 0x0015880001927983 */ /* 0x010f220000300a00 */
[----:B------:R-:W-:-:S03]  /*14ff0*/  LOP3.LUT R229, R229, 0x50, RZ, 0x3c, !PT ;  /* 0x00000050e5e57812 */ /* 0x000fc600078e3cff */
[----:B------:R1:W-:Y:S04]  /*15000*/  LDGSTS.E [R93+0x5f800], [R240.64], P0 ;  /* 0x5f800000f05d7fae */ /* 0x0003e80008121848 */
[----:B------:R-:W2:Y:S04]  /*15010*/  LDL.64 R124, [R1+0xbd8] ;  /* 0x000bd800017c7983 */ /* 0x000ea80000100a00 */
        /* <DEDUP_REMOVED lines=15> */
[----:B-1----:R-:W4:Y:S04]  /*15110*/  LDL.64 R92, [R1+0xfe0] ;  /* 0x000fe000015c7983 */ /* 0x002f280000100a00 */
[----:B---3--:R1:W-:Y:S04]  /*15120*/  LDGSTS.E [R229+0x50a00], [R250.64], P0 ;  /* 0x50a00000fae57fae */ /* 0x0083e80008121848 */
[----:B------:R3:W-:Y:S04]  /*15130*/  LDGSTS.E [R229+0x51a00], [R90.64], P0 ;  /* 0x51a000005ae57fae */ /* 0x0007e80008121848 */
[----:B------:R1:W-:Y:S04]  /*15140*/  LDGSTS.E [R229+0x52a00], [R88.64], P0 ;  /* 0x52a0000058e57fae */ /* 0x0003e80008121848 */
[----:B------:R3:W-:Y:S04]  /*15150*/  LDGSTS.E [R229+0x53a00], [R86.64], P0 ;  /* 0x53a0000056e57fae */ /* 0x0007e80008121848 */
[----:B---3--:R-:W3:Y:S04]  /*15160*/  LDL.64 R90, [R1+0x1020] ;  /* 0x00102000015a7983 */ /* 0x008ee80000100a00 */
[----:B-1----:R-:W3:Y:S04]  /*15170*/  LDL.64 R88, [R1+0x1048] ;  /* 0x0010480001587983 */ /* 0x002ee80000100a00 */
[----:B------:R-:W3:Y:S04]  /*15180*/  LDL.64 R86, [R1+0x1098] ;  /* 0x0010980001567983 */ /* 0x000ee80000100a00 */
[----:B------:R1:W-:Y:S04]  /*15190*/  LDGSTS.E [R229+0x54a00], [R66.64], P0 ;  /* 0x54a0000042e57fae */ /* 0x0003e80008121848 */
[----:B------:R1:W-:Y:S04]  /*151a0*/  LDGSTS.E [R229+0x55a00], [R84.64], P0 ;  /* 0x55a0000054e57fae */ /* 0x0003e80008121848 */
[----:B------:R1:W-:Y:S04]  /*151b0*/  LDGSTS.E [R229+0x56a00], [R230.64], P0 ;  /* 0x56a00000e6e57fae */ /* 0x0003e80008121848 */
[----:B------:R1:W-:Y:S04]  /*151c0*/  LDGSTS.E [R229+0x57a00], [R244.64], P0 ;  /* 0x57a00000f4e57fae */ /* 0x0003e80008121848 */
[----:B--2---:R2:W-:Y:S04]  /*151d0*/  LDGSTS.E [R229+0x58a00], [R130.64], P0 ;  /* 0x58a0000082e57fae */ /* 0x0045e80008121848 */
[----:B----4-:R2:W-:Y:S04]  /*151e0*/  LDGSTS.E [R229+0x59a00], [R146.64], P0 ;  /* 0x59a0000092e57fae */ /* 0x0105e80008121848 */
[----:B------:R4:W-:Y:S04]  /*151f0*/  LDGSTS.E [R229+0x5aa00], [R248.64], P0 ;  /* 0x5aa00000f8e57fae */ /* 0x0009e80008121848 */
[----:B------:R1:W-:Y:S04]  /*15200*/  LDGSTS.E [R229+0x5ba00], [R234.64], P0 ;  /* 0x5ba00000eae57fae */ /* 0x0003e80008121848 */
[----:B------:R1:W-:Y:S04]  /*15210*/  LDGSTS.E [R229+0x5ca00], [R132.64], P0 ;  /* 0x5ca0000084e57fae */ /* 0x0003e80008121848 */
[----:B------:R2:W-:Y:S04]  /*15220*/  LDGSTS.E [R229+0x5da00], [R232.64], P0 ;  /* 0x5da00000e8e57fae */ /* 0x0005e80008121848 */
[----:B------:R2:W-:Y:S04]  /*15230*/  LDGSTS.E [R229+0x5ea00], [R134.64], P0 ;  /* 0x5ea0000086e57fae */ /* 0x0005e80008121848 */
[----:B-1----:R-:W3:Y:S04]  /*15240*/  LDL.64 R132, [R1+0x1110] ;  /* 0x0011100001847983 */ /* 0x002ee80000100a00 */
[----:B------:R1:W-:Y:S04]  /*15250*/  LDGSTS.E [R229+0x5fa00], [R242.64], P0 ;  /* 0x5fa00000f2e57fae */ /* 0x0003e80008121848 */
[----:B------:R-:W3:Y:S04]  /*15260*/  LDL.64 R84, [R1+0x10d8] ;  /* 0x0010d80001547983 */ /* 0x000ee80000100a00 */
[----:B--2---:R-:W2:Y:S04]  /*15270*/  LDL.64 R134, [R1+0x1118] ;  /* 0x0011180001867983 */ /* 0x004ea80000100a00 */
[----:B------:R-:W2:Y:S04]  /*15280*/  LDL.64 R230, [R1+0x1148] ;  /* 0x0011480001e67983 */ /* 0x000ea80000100a00 */
[----:B----4-:R-:W4:Y:S04]  /*15290*/  LDL.64 R248, [R1+0x1188] ;  /* 0x0011880001f87983 */ /* 0x010f280000100a00 */
[----:B------:R-:W2:Y:S04]  /*152a0*/  LDL.64 R244, [R1+0x11c8] ;  /* 0x0011c80001f47983 */ /* 0x000ea80000100a00 */
[----:B------:R-:W2:Y:S04]  /*152b0*/  LDL.64 R234, [R1+0x1208] ;  /* 0x0012080001ea7983 */ /* 0x000ea80000100a00 */
[----:B------:R-:W2:Y:S04]  /*152c0*/  LDL.64 R232, [R1+0x1248] ;  /* 0x0012480001e87983 */ /* 0x000ea80000100a00 */
[----:B------:R1:W-:Y:S04]  /*152d0*/  LDGSTS.E [R246+0x50c00], [R124.64], P0 ;  /* 0x50c000007cf67fae */ /* 0x0003e80008121848 */
[----:B------:R1:W-:Y:S04]  /*152e0*/  LDGSTS.E [R246+0x51c00], [R122.64], P0 ;  /* 0x51c000007af67fae */ /* 0x0003e80008121848 */
[----:B------:R1:W-:Y:S04]  /*152f0*/  LDGSTS.E [R246+0x52c00], [R120.64], P0 ;  /* 0x52c0000078f67fae */ /* 0x0003e80008121848 */
[----:B-1----:R1:W5:Y:S04]  /*15300*/  LDL.LU.64 R124, [R1+0x1580] ;  /* 0x00158000017c7983 */ /* 0x0023680000300a00 */
[----:B------:R1:W5:Y:S04]  /*15310*/  LDL.LU.64 R122, [R1+0x1578] ;  /* 0x00157800017a7983 */ /* 0x0003680000300a00 */
[----:B------:R1:W5:Y:S04]  /*15320*/  LDL.LU.64 R120, [R1+0x1570] ;  /* 0x0015700001787983 */ /* 0x0003680000300a00 */
[----:B------:R1:W-:Y:S04]  /*15330*/  LDGSTS.E [R246+0x53c00], [R118.64], P0 ;  /* 0x53c0000076f67fae */ /* 0x0003e80008121848 */
[----:B------:R1:W-:Y:S04]  /*15340*/  LDGSTS.E [R246+0x54c00], [R116.64], P0 ;  /* 0x54c0000074f67fae */ /* 0x0003e80008121848 */
[----:B------:R1:W-:Y:S04]  /*15350*/  LDGSTS.E [R246+0x55c00], [R114.64], P0 ;  /* 0x55c0000072f67fae */ /* 0x0003e80008121848 */
[----:B-1----:R1:W5:Y:S04]  /*15360*/  LDL.LU.64 R118, [R1+0x1568] ;  /* 0x0015680001767983 */ /* 0x0023680000300a00 */
[----:B------:R1:W5:Y:S04]  /*15370*/  LDL.LU.64 R116, [R1+0x1560] ;  /* 0x0015600001747983 */ /* 0x0003680000300a00 */
[----:B------:R1:W5:Y:S04]  /*15380*/  LDL.LU.64 R114, [R1+0x1558] ;  /* 0x0015580001727983 */ /* 0x0003680000300a00 */
[----:B------:R1:W-:Y:S04]  /*15390*/  LDGSTS.E [R246+0x56c00], [R112.64], P0 ;  /* 0x56c0000070f67fae */ /* 0x0003e80008121848 */
[----:B-1----:R1:W5:Y:S04]  /*153a0*/  LDL.LU.64 R112, [R1+0x1550] ;  /* 0x0015500001707983 */ /* 0x0023680000300a00 */
[----:B---3--:R3:W-:Y:S04]  /*153b0*/  LDGSTS.E [R246+0x57c00], [R132.64], P0 ;  /* 0x57c0000084f67fae */ /* 0x0087e80008121848 */
[----:B---3--:R-:W3:Y:S01]  /*153c0*/  LDL.LU.64 R132, [R1+0x1548] ;  /* 0x0015480001847983 */ /* 0x008ee20000300a00 */
[----:B------:R-:W-:-:S03]  /*153d0*/  LOP3.LUT R247, R247, 0x70, RZ, 0x3c, !PT ;  /* 0x00000070f7f77812 */ /* 0x000fc600078e3cff */
[----:B---3--:R3:W-:Y:S04]  /*153e0*/  LDGSTS.E [R246+0x58c00], [R132.64], P0 ;  /* 0x58c0000084f67fae */ /* 0x0087e80008121848 */
[----:B------:R1:W-:Y:S04]  /*153f0*/  LDGSTS.E [R246+0x59c00], [R110.64], P0 ;  /* 0x59c000006ef67fae */ /* 0x0003e80008121848 */
[----:B------:R2:W-:Y:S04]  /*15400*/  LDGSTS.E [R246+0x5ac00], [R108.64], P0 ;  /* 0x5ac000006cf67fae */ /* 0x0005e80008121848 */
[----:B------:R3:W-:Y:S04]  /*15410*/  LDGSTS.E [R246+0x5bc00], [R106.64], P0 ;  /* 0x5bc000006af67fae */ /* 0x0007e80008121848 */
[----:B-1----:R1:W5:Y:S04]  /*15420*/  LDL.LU.64 R110, [R1+0x1540] ;  /* 0x00154000016e7983 */ /* 0x0023680000300a00 */
[----:B--2---:R1:W5:Y:S04]  /*15430*/  LDL.LU.64 R108, [R1+0x1538] ;  /* 0x00153800016c7983 */ /* 0x0043680000300a00 */
[----:B---3--:R1:W5:Y:S04]  /*15440*/  LDL.LU.64 R106, [R1+0x1530] ;  /* 0x00153000016a7983 */ /* 0x0083680000300a00 */
[----:B------:R2:W-:Y:S04]  /*15450*/  LDGSTS.E [R246+0x5cc00], [R104.64], P0 ;  /* 0x5cc0000068f67fae */ /* 0x0005e80008121848 */
[----:B------:R3:W-:Y:S04]  /*15460*/  LDGSTS.E [R246+0x5dc00], [R102.64], P0 ;  /* 0x5dc0000066f67fae */ /* 0x0007e80008121848 */
[----:B------:R1:W-:Y:S04]  /*15470*/  LDGSTS.E [R246+0x5ec00], [R100.64], P0 ;  /* 0x5ec0000064f67fae */ /* 0x0003e80008121848 */
[----:B--2---:R2:W5:Y:S04]  /*15480*/  LDL.LU.64 R104, [R1+0x1528] ;  /* 0x0015280001687983 */ /* 0x0045680000300a00 */
[----:B---3--:R2:W5:Y:S04]  /*15490*/  LDL.LU.64 R102, [R1+0x1520] ;  /* 0x0015200001667983 */ /* 0x0085680000300a00 */
[----:B-1----:R2:W5:Y:S04]  /*154a0*/  LDL.LU.64 R100, [R1+0x1518] ;  /* 0x0015180001647983 */ /* 0x0025680000300a00 */
[----:B------:R1:W-:Y:S04]  /*154b0*/  LDGSTS.E [R246+0x5fc00], [R98.64], P0 ;  /* 0x5fc0000062f67fae */ /* 0x0003e80008121848 */
[----:B------:R3:W-:Y:S04]  /*154c0*/  LDGSTS.E [R247+0x50e00], [R96.64], P0 ;  /* 0x50e0000060f77fae */ /* 0x0007e80008121848 */
[----:B------:R2:W-:Y:S04]  /*154d0*/  LDGSTS.E [R247+0x51e00], [R94.64], P0 ;  /* 0x51e000005ef77fae */ /* 0x0005e80008121848 */
[----:B-1----:R1:W5:Y:S04]  /*154e0*/  LDL.LU.64 R98, [R1+0x1510] ;  /* 0x0015100001627983 */ /* 0x0023680000300a00 */
[----:B---3--:R1:W5:Y:S04]  /*154f0*/  LDL.LU.64 R96, [R1+0x1508] ;  /* 0x0015080001607983 */ /* 0x0083680000300a00 */
[----:B--2---:R1:W5:Y:S04]  /*15500*/  LDL.LU.64 R94, [R1+0x1500] ;  /* 0x00150000015e7983 */ /* 0x0043680000300a00 */
        /* <DEDUP_REMOVED lines=11> */
[----:B--2---:R-:W2:Y:S04]  /*155c0*/  LDL.LU.64 R134, [R1+0x14d0] ;  /* 0x0014d00001867983 */ /* 0x004ea80000300a00 */
[----:B--2---:R2:W-:Y:S04]  /*155d0*/  LDGSTS.E [R247+0x58e00], [R134.64], P0 ;  /* 0x58e0000086f77fae */ /* 0x0045e80008121848 */
[----:B------:R3:W-:Y:S04]  /*155e0*/  LDGSTS.E [R247+0x59e00], [R230.64], P0 ;  /* 0x59e00000e6f77fae */ /* 0x0007e80008121848 */
[----:B----4-:R4:W-:Y:S04]  /*155f0*/  LDGSTS.E [R247+0x5ae00], [R248.64], P0 ;  /* 0x5ae00000f8f77fae */ /* 0x0109e80008121848 */
[----:B------:R1:W-:Y:S04]  /*15600*/  LDGSTS.E [R247+0x5be00], [R244.64], P0 ;  /* 0x5be00000f4f77fae */ /* 0x0003e80008121848 */
[----:B---3--:R-:W3:Y:S04]  /*15610*/  LDL.LU.64 R230, [R1+0x14c8] ;  /* 0x0014c80001e67983 */ /* 0x008ee80000300a00 */
[----:B----4-:R-:W4:Y:S04]  /*15620*/  LDL.LU.64 R248, [R1+0x14c0] ;  /* 0x0014c00001f87983 */ /* 0x010f280000300a00 */
[----:B------:R1:W-:Y:S04]  /*15630*/  LDGSTS.E [R247+0x5ce00], [R234.64], P0 ;  /* 0x5ce00000eaf77fae */ /* 0x0003e80008121848 */
[----:B------:R1:W-:Y:S01]  /*15640*/  LDGSTS.E [R247+0x5de00], [R232.64], P0 ;  /* 0x5de00000e8f77fae */ /* 0x0003e20008121848 */
[----:B------:R-:W-:Y:S01]  /*15650*/  CS2R R126, SRZ ;  /* 0x00000000007e7805 */ /* 0x000fe2000001ff00 */
        /* <DEDUP_REMOVED lines=65> */
[----:B-1----:R-:W-:Y:S01]  /*15a70*/  CS2R R244, SRZ ;  /* 0x0000000000f47805 */ /* 0x002fe2000001ff00 */
[----:B------:R-:W-:Y:S01]  /*15a80*/  CS2R R232, SRZ ;  /* 0x0000000000e87805 */ /* 0x000fe2000001ff00 */
[----:B------:R-:W-:Y:S01]  /*15a90*/  CS2R R234, SRZ ;  /* 0x0000000000ea7805 */ /* 0x000fe2000001ff00 */
[----:B----4-:R1:W-:Y:S04]  /*15aa0*/  LDGSTS.E [R247+0x5ee00], [R248.64], P0 ;  /* 0x5ee00000f8f77fae */ /* 0x0103e80008121848 */
[----:B---3--:R3:W-:Y:S04]  /*15ab0*/  LDGSTS.E [R247+0x5fe00], [R230.64], P0 ;  /* 0x5fe00000e6f77fae */ /* 0x0087e80008121848 */
[----:B------:R-:W0:Y:S04]  /*15ac0*/  LDGDEPBAR ;  /* 0x00000000000079af */ /* 0x000e280000000000 */
[----:B-1----:R1:W5:Y:S04]  /*15ad0*/  LDL.LU.64 R248, [R1+0x14b8] ;  /* 0x0014b80001f87983 */ /* 0x0023680000300a00 */
[----:B------:R1:W-:Y:S04]  /*15ae0*/  STL [R1+0x90], RZ ;  /* 0x000090ff01007387 */ /* 0x0003e80000100800 */
        /* <DEDUP_REMOVED lines=51> */
[----:B------:R1:W-:Y:S04]  /*15e20*/  STL [R1], RZ ;  /* 0x000000ff01007387 */ /* 0x0003e80000100800 */
[----:B------:R1:W-:Y:S04]  /*15e30*/  STL [R1+0x4], RZ ;  /* 0x000004ff01007387 */ /* 0x0003e80000100800 */
[----:B------:R1:W-:Y:S04]  /*15e40*/  STL [R1+0x8], RZ ;  /* 0x000008ff01007387 */ /* 0x0003e80000100800 */
[----:B------:R1:W-:Y:S01]  /*15e50*/  STL [R1+0xc], RZ ;  /* 0x00000cff01007387 */ /* 0x0003e20000100800 */
[----:B---3--:R-:W-:Y:S01]  /*15e60*/  CS2R R230, SRZ ;  /* 0x0000000000e67805 */ /* 0x008fe2000001ff00 */
[----:B--2---:R-:W-:Y:S01]  /*15e70*/  CS2R R246, SRZ ;  /* 0x0000000000f67805 */ /* 0x004fe2000001ff00 */
[----:B------:R-:W-:Y:S05]  /*15e80*/  @!P4 BRA `(.L_x_0) ;  /* 0x0002e5a00000c947 */ /* 0x000fea0003800000 */
[----:B------:R-:W2:Y:S04]  /*15e90*/  LDL.LU.64 R154, [R1+0x9c0] ;  /* 0x0009c000019a7983 */ /* 0x000ea80000300a00 */
[----:B------:R-:W3:Y:S04]  /*15ea0*/  LDL.LU.64 R216, [R1+0x9d8] ;  /* 0x0009d80001d87983 */ /* 0x000ee80000300a00 */
[----:B------:R-:W4:Y:S04]  /*15eb0*/  LDL.LU.64 R228, [R1+0x338] ;  /* 0x0003380001e47983 */ /* 0x000f280000300a00 */
[----:B------:R-:W3:Y:S04]  /*15ec0*/  LDL.LU.64 R230, [R1+0x320] ;  /* 0x0003200001e67983 */ /* 0x000ee80000300a00 */
[----:B------:R-:W3:Y:S04]  /*15ed0*/  LDL.LU.64 R246, [R1+0x298] ;  /* 0x0002980001f67983 */ /* 0x000ee80000300a00 */
[----:B------:R-:W3:Y:S04]  /*15ee0*/  LDL.LU.64 R218, [R1+0x290] ;  /* 0x0002900001da7983 */ /* 0x000ee80000300a00 */
[----:B------:R-:W4:Y:S04]  /*15ef0*/  LDL.LU.64 R232, [R1+0x288] ;  /* 0x0002880001e87983 */ /* 0x000f280000300a00 */
[----:B------:R-:W4:Y:S04]  /*15f00*/  LDL.LU.64 R196, [R1+0x280] ;  /* 0x0002800001c47983 */ /* 0x000f280000300a00 */
[----:B------:R-:W4:Y:S04]  /*15f10*/  LDL.LU.64 R198, [R1+0x410] ;  /* 0x0004100001c67983 */ /* 0x000f280000300a00 */
[----:B------:R-:W4:Y:S04]  /*15f20*/  LDL.LU.64 R234, [R1+0x408] ;  /* 0x0004080001ea7983 */ /* 0x000f280000300a00 */
[----:B------:R-:W4:Y:S04]  /*15f30*/  LDL.LU.64 R244, [R1+0x318] ;  /* 0x0003180001f47983 */ /* 0x000f280000300a00 */
[----:B--2---:R2:W-:Y:S01]  /*15f40*/  STL [R1+0xf9c], R154 ;  /* 0x000f9c9a01007387 */ /* 0x0045e20000100800 */
[----:B------:R-:W-:-:S03]  /*15f50*/  IMAD.MOV.U32 R4, RZ, RZ, R155 ;  /* 0x000000ffff047224 */ /* 0x000fc600078e009b */
[----:B--2---:R-:W2:Y:S04]  /*15f60*/  LDL.LU.64 R154, [R1+0x300] ;  /* 0x00030000019a7983 */ /* 0x004ea80000300a00 */
[----:B------:R1:W-:Y:S04]  /*15f70*/  STL [R1+0xf98], R4 ;  /* 0x000f980401007387 */ /* 0x0003e80000100800 */
[----:B---3--:R3:W-:Y:S01]  /*15f80*/  STL [R1+0xfa4], R216 ;  /* 0x000fa4d801007387 */ /* 0x0087e20000100800 */
[----:B-1----:R-:W-:-:S03]  /*15f90*/  IMAD.MOV.U32 R4, RZ, RZ, R217 ;  /* 0x000000ffff047224 */ /* 0x002fc600078e00d9 */
[----:B---3--:R-:W3:Y:S04]  /*15fa0*/  LDL.LU.64 R216, [R1+0x278] ;  /* 0x0002780001d87983 */ /* 0x008ee80000300a00 */
[----:B------:R1:W-:Y:S04]  /*15fb0*/  STL [R1+0xfa0], R4 ;  /* 0x000fa00401007387 */ /* 0x0003e80000100800 */
[----:B----4-:R4:W-:Y:S01]  /*15fc0*/  STL [R1+0xfa8], R228 ;  /* 0x000fa8e401007387 */ /* 0x0109e20000100800 */
[----:B-1----:R-:W-:-:S03]  /*15fd0*/  IMAD.MOV.U32 R4, RZ, RZ, R229 ;  /* 0x000000ffff047224 */ /* 0x002fc600078e00e5 */
[----:B----4-:R-:W4:Y:S04]  /*15fe0*/  LDL.LU.64 R228, [R1+0x270] ;  /* 0x0002700001e47983 */ /* 0x010f280000300a00 */
[----:B------:R1:W-:Y:S04]  /*15ff0*/  STL [R1+0xf90], R4 ;  /* 0x000f900401007387 */ /* 0x0003e80000100800 */
[----:B------:R1:W-:Y:S02]  /*16000*/  STL [R1+0xf94], R230 ;  /* 0x000f94e601007387 */ /* 0x0003e40000100800 */
[----:B-1----:R-:W-:-:S02]  /*16010*/  MOV R4, R231 ;  /* 0x000000e700047202 */ /* 0x002fc40000000f00 */
[----:B------:R-:W4:Y:S04]  /*16020*/  LDL.LU.64 R230, [R1+0x268] ;  /* 0x0002680001e67983 */ /* 0x000f280000300a00 */
[----:B------:R1:W-:Y:S04]  /*16030*/  STL [R1+0xf88], R4 ;  /* 0x000f880401007387 */ /* 0x0003e80000100800 */
[----:B------:R1:W-:Y:S02]  /*16040*/  STL [R1+0xf8c], R246 ;  /* 0x000f8cf601007387 */ /* 0x0003e40000100800 */
[----:B-1----:R-:W-:-:S02]  /*16050*/  IMAD.MOV.U32 R4, RZ, RZ, R247 ;  /* 0x000000ffff047224 */ /* 0x002fc400078e00f7 */
        /* <DEDUP_REMOVED lines=26> */
[----:B--2---:R2:W-:Y:S01]  /*16200*/  STL [R1+0xf54], R154 ;  /* 0x000f549a01007387 */ /* 0x0045e20000100800 */
[----:B-1----:R-:W-:-:S03]  /*16210*/  MOV R4, R155 ;  /* 0x0000009b00047202 */ /* 0x002fc60000000f00 */
        /* <DEDUP_REMOVED lines=43> */
[----:B-1----:R-:W-:-:S03]  /*164d0*/  IMAD.MOV.U32 R4, RZ, RZ, R155 ;  /* 0x000000ffff047224 */ /* 0x002fc600078e009b */
[----:B--2---:R-:W2:Y:S04]  /*164e0*/  LDL.LU.64 R154, [R1+0x3a8] ;  /* 0x0003a800019a7983 */ /* 0x004ea80000300a00 */
[----:B------:R1:W-:Y:S04]  /*164f0*/  STL [R1+0xef0], R4 ;  /* 0x000ef00401007387 */ /* 0x0003e80000100800 */
[----:B---3--:R3:W-:Y:S01]  /*16500*/  STL [R1+0xef4], R216 ;  /* 0x000ef4d801007387 */ /* 0x0087e20000100800 */
[----:B-1----:R-:W-:-:S03]  /*16510*/  MOV R4, R217 ;  /* 0x000000d900047202 */ /* 0x002fc60000000f00 */
        /* <DEDUP_REMOVED lines=43> */
[----:B-1----:R-:W-:-:S03]  /*167d0*/  IMAD.MOV.U32 R4, RZ, RZ, R217 ;  /* 0x000000ffff047224 */ /* 0x002fc600078e00d9 */
[----:B---3--:R-:W3:Y:S04]  /*167e0*/  LDL.LU.64 R216, [R1+0x1b0] ;  /* 0x0001b00001d87983 */ /* 0x008ee80000300a00 */
[----:B------:R1:W-:Y:S04]  /*167f0*/  STL [R1+0xe90], R4 ;  /* 0x000e900401007387 */ /* 0x0003e80000100800 */
[----:B----4-:R4:W-:Y:S01]  /*16800*/  STL [R1+0xe94], R228 ;  /* 0x000e94e401007387 */ /* 0x0109e20000100800 */
[----:B-1----:R-:W-:-:S03]  /*16810*/  MOV R4, R229 ;  /* 0x000000e500047202 */ /* 0x002fc60000000f00 */
        /* <DEDUP_REMOVED lines=210> */
[----:B--2---:R-:W-:Y:S01]  /*17540*/  STL [R1+0xcc0], R154 ;  /* 0x000cc09a01007387 */ /* 0x004fe20000100800 */
[----:B-1----:R-:W-:-:S03]  /*17550*/  IMAD.MOV.U32 R4, RZ, RZ, R155 ;  /* 0x000000ffff047224 */ /* 0x002fc600078e009b */
[----:B------:R-:W2:Y:S04]  /*17560*/  LDL.LU.64 R152, [R1+0x800] ;  /* 0x0008000001987983 */ /* 0x000ea80000300a00 */
[----:B------:R1:W-:Y:S04]  /*17570*/  STL [R1+0xcbc], R4 ;  /* 0x000cbc0401007387 */ /* 0x0003e80000100800 */
[----:B---3--:R3:W-:Y:S01]  /*17580*/  STL [R1+0xcc8], R216 ;  /* 0x000cc8d801007387 */ /* 0x0087e20000100800 */
[----:B-1----:R-:W-:-:S03]  /*17590*/  IMAD.MOV.U32 R4, RZ, RZ, R217 ;  /* 0x000000ffff047224 */ /* 0x002fc600078e00d9 */
[----:B------:R-:W2:Y:S04]  /*175a0*/  LDL.LU.64 R154, [R1+0x378] ;  /* 0x00037800019a7983 */ /* 0x000ea80000300a00 */
[----:B------:R1:W-:Y:S04]  /*175b0*/  STL [R1+0xcc4], R4 ;  /* 0x000cc40401007387 */ /* 0x0003e80000100800 */
[----:B----4-:R4:W-:Y:S04]  /*175c0*/  STL [R1+0xcd0], R228 ;  /* 0x000cd0e401007387 */ /* 0x0109e80000100800 */
[----:B---3--:R-:W3:Y:S01]  /*175d0*/  LDL.LU.64 R216, [R1+0x380] ;  /* 0x0003800001d87983 */ /* 0x008ee20000300a00 */
[----:B-1----:R-:W-:-:S03]  /*175e0*/  IMAD.MOV.U32 R4, RZ, RZ, R229 ;  /* 0x000000ffff047224 */ /* 0x002fc600078e00e5 */
[----:B------:R-:W-:Y:S04]  /*175f0*/  STL [R1+0xcd8], R230 ;  /* 0x000cd8e601007387 */ /* 0x000fe80000100800 */
[----:B------:R1:W-:Y:S04]  /*17600*/  STL [R1+0xccc], R4 ;  /* 0x000ccc0401007387 */ /* 0x0003e80000100800 */
[----:B----4-:R-:W4:Y:S01]  /*17610*/  LDL.LU.64 R228, [R1+0x50] ;  /* 0x0000500001e47983 */ /* 0x010f220000300a00 */
[----:B-1----:R-:W-:-:S03]  /*17620*/  MOV R4, R231 ;  /* 0x000000e700047202 */ /* 0x002fc60000000f00 */
[----:B------:R-:W-:Y:S04]  /*17630*/  STL [R1+0xce0], R246 ;  /* 0x000ce0f601007387 */ /* 0x000fe80000100800 */
[----:B------:R1:W-:Y:S04]  /*17640*/  STL [R1+0xcd4], R4 ;  /* 0x000cd40401007387 */ /* 0x0003e80000100800 */
[----:B------:R-:W4:Y:S01]  /*17650*/  LDL.LU.64 R230, [R1+0x38] ;  /* 0x0000380001e67983 */ /* 0x000f220000300a00 */
[----:B-1----:R-:W-:-:S03]  /*17660*/  IMAD.MOV.U32 R4, RZ, RZ, R247 ;  /* 0x000000ffff047224 */ /* 0x002fc600078e00f7 */
        /* <DEDUP_REMOVED lines=24> */
[----:B--2---:R-:W-:Y:S04]  /*177f0*/  STL [R1+0xc98], R152 ;  /* 0x000c989801007387 */ /* 0x004fe80000100800 */
[----:B------:R1:W-:Y:S04]  /*17800*/  STL [R1+0xc8c], R4 ;  /* 0x000c8c0401007387 */ /* 0x0003e80000100800 */
[----:B------:R-:W2:Y:S01]  /*17810*/  LDL.LU.64 R244, [R1+0x30] ;  /* 0x0000300001f47983 */ /* 0x000ea20000300a00 */
[----:B-1----:R-:W-:-:S03]  /*17820*/  MOV R4, R153 ;  /* 0x0000009900047202 */ /* 0x002fc60000000f00 */
[----:B------:R-:W-:Y:S04]  /*17830*/  STL [R1+0xca0], R154 ;  /* 0x000ca09a01007387 */ /* 0x000fe80000100800 */
[----:B------:R1:W-:Y:S02]  /*17840*/  STL [R1+0xc94], R4 ;  /* 0x000c940401007387 */ /* 0x0003e40000100800 */
[----:B-1----:R-:W-:Y:S02]  /*17850*/  IMAD.MOV.U32 R4, RZ, RZ, R155 ;  /* 0x000000ffff047224 */ /* 0x002fe400078e009b */
[----:B---3--:R-:W-:Y:S04]  /*17860*/  STL [R1+0xca8], R216 ;  /* 0x000ca8d801007387 */ /* 0x008fe80000100800 */
[----:B------:R1:W-:Y:S04]  /*17870*/  STL [R1+0xc9c], R4 ;  /* 0x000c9c0401007387 */ /* 0x0003e80000100800 */
[----:B------:R-:W3:Y:S01]  /*17880*/  LDL.LU.64 R154, [R1+0x940] ;  /* 0x00094000019a7983 */ /* 0x000ee20000300a00 */
[----:B-1----:R-:W-:-:S05]  /*17890*/  IMAD.MOV.U32 R4, RZ, RZ, R217 ;  /* 0x000000ffff047224 */ /* 0x002fca00078e00d9 */
        /* <DEDUP_REMOVED lines=13> */
[----:B------:R-:W-:Y:S04]  /*17970*/  STL [R1+0xc48], R218 ;  /* 0x000c48da01007387 */ /* 0x000fe80000100800 */
[----:B------:R-:W4:Y:S01]  /*17980*/  LDL.LU.64 R216, [R1+0x3f8] ;  /* 0x0003f80001d87983 */ /* 0x000f220000300a00 */
[----:B-1----:R-:W-:-:S05]  /*17990*/  IMAD.MOV.U32 R4, RZ, RZ, R219 ;  /* 0x000000ffff047224 */ /* 0x002fca00078e00db */
[----:B------:R1:W-:Y:S04]  /*179a0*/  STL [R1+0xc44], R4 ;  /* 0x000c440401007387 */ /* 0x0003e80000100800 */
[----:B------:R1:W-:Y:S02]  /*179b0*/  STL [R1+0xc50], R232 ;  /* 0x000c50e801007387 */ /* 0x0003e40000100800 */
[----:B-1----:R-:W-:Y:S02]  /*179c0*/  IMAD.MOV.U32 R4, RZ, RZ, R233 ;  /* 0x000000ffff047224 */ /* 0x002fe400078e00e9 */
[----:B------:R-:W4:Y:S04]  /*179d0*/  LDL.LU.64 R232, [R1+0x400] ;  /* 0x0004000001e87983 */ /* 0x000f280000300a00 */
[----:B------:R1:W-:Y:S04]  /*179e0*/  STL [R1+0xc4c], R4 ;  /* 0x000c4c0401007387 */ /* 0x0003e80000100800 */
[----:B------:R-:W-:Y:S04]  /*179f0*/  STL [R1+0xc58], R196 ;  /* 0x000c58c401007387 */ /* 0x000fe80000100800 */
[----:B------:R-:W4:Y:S01]  /*17a00*/  LDL.LU.64 R218, [R1+0x2b0] ;  /* 0x0002b00001da7983 */ /* 0x000f220000300a00 */
[----:B-1----:R-:W-:-:S05]  /*17a10*/  MOV R4, R197 ;  /* 0x000000c500047202 */ /* 0x002fca0000000f00 */
[----:B------:R1:W-:Y:S04]  /*17a20*/  STL [R1+0xc54], R4 ;  /* 0x000c540401007387 */ /* 0x0003e80000100800 */
[----:B------:R-:W-:Y:S01]  /*17a30*/  STL [R1+0xc60], R198 ;  /* 0x000c60c601007387 */ /* 0x000fe20000100800 */
[----:B-1----:R-:W-:-:S03]  /*17a40*/  IMAD.MOV.U32 R4, RZ, RZ, R199 ;  /* 0x000000ffff047224 */ /* 0x002fc600078e00c7 */
        /* <DEDUP_REMOVED lines=10> */
[----:B-----5:R-:W-:Y:S04]  /*17af0*/  STL [R1+0xc34], R248 ;  /* 0x000c34f801007387 */ /* 0x020fe80000100800 */
[----:B------:R-:W-:Y:S04]  /*17b00*/  STL [R1+0x3ac], R249 ;  /* 0x0003acf901007387 */ /* 0x000fe80000100800 */
[----:B------:R-:W2:Y:S04]  /*17b10*/  LDL.LU.64 R198, [R1+0x860] ;  /* 0x0008600001c67983 */ /* 0x000ea80000300a00 */
        /* <DEDUP_REMOVED lines=40> */
[----:B------:R1:W-:Y:S02]  /*17da0*/  STL [R1+0x404], R198 ;  /* 0x000404c601007387 */ /* 0x0003e40000100800 */
[----:B-1----:R-:W-:-:S02]  /*17db0*/  IMAD.MOV.U32 R4, RZ, RZ, R199 ;  /* 0x000000ffff047224 */ /* 0x002fc400078e00c7 */
[----:B------:R-:W2:Y:S04]  /*17dc0*/  LDL.LU.64 R198, [R1+0x460] ;  /* 0x0004600001c67983 */ /* 0x000ea80000300a00 */
        /* <DEDUP_REMOVED lines=85> */
[----:B------:R1:W-:Y:S02]  /*18320*/  STL [R1+0x4b4], R198 ;  /* 0x0004b4c601007387 */ /* 0x0003e40000100800 */
[----:B-1----:R-:W-:-:S02]  /*18330*/  MOV R4, R199 ;  /* 0x000000c700047202 */ /* 0x002fc40000000f00 */
        /* <DEDUP_REMOVED lines=74> */
[----:B------:R-:W-:Y:S01]  /*187e0*/  STL [R1+0x54c], R196 ;  /* 0x00054cc401007387 */ /* 0x000fe20000100800 */
[----:B-1----:R-:W-:-:S03]  /*187f0*/  IMAD.MOV.U32 R4, RZ, RZ, R197 ;  /* 0x000000ffff047224 */ /* 0x002fc600078e00c5 */
[----:B------:R-:W4:Y:S04]  /*18800*/  LDL.LU.64 R218, [R1+0x5a8] ;  /* 0x0005a80001da7983 */ /* 0x000f280000300a00 */
[----:B------:R1:W-:Y:S02]  /*18810*/  STL [R1+0x548], R4 ;  /* 0x0005480401007387 */ /* 0x0003e40000100800 */
[----:B-1----:R-:W-:Y:S02]  /*18820*/  MOV R4, R235 ;  /* 0x000000eb00047202 */ /* 0x002fe40000000f00 */
[----:B------:R-:W-:Y:S04]  /*18830*/  STL [R1+0x554], R234 ;  /* 0x000554ea01007387 */ /* 0x000fe80000100800 */
[----:B------:R-:W4:Y:S04]  /*18840*/  LDL.LU.64 R196, [R1+0x5b0] ;  /* 0x0005b00001c47983 */ /* 0x000f280000300a00 */
[----:B------:R1:W-:Y:S04]  /*18850*/  STL [R1+0x550], R4 ;  /* 0x0005500401007387 */ /* 0x0003e80000100800 */
[----:B--2---:R2:W-:Y:S01]  /*18860*/  STL [R1+0x55c], R244 ;  /* 0x00055cf401007387 */ /* 0x0045e20000100800 */
[----:B-1----:R-:W-:-:S03]  /*18870*/  IMAD.MOV.U32 R4, RZ, RZ, R245 ;  /* 0x000000ffff047224 */ /* 0x002fc600078e00f5 */
[----:B------:R-:W4:Y:S04]  /*18880*/  LDL.LU.64 R234, [R1+0xac0] ;  /* 0x000ac00001ea7983 */ /* 0x000f280000300a00 */
[----:B------:R-:W-:Y:S04]  /*18890*/  STL [R1+0x564], R198 ;  /* 0x000564c601007387 */ /* 0x000fe80000100800 */
[----:B------:R1:W-:Y:S04]  /*188a0*/  STL [R1+0x558], R4 ;  /* 0x0005580401007387 */ /* 0x0003e80000100800 */
[----:B--2---:R-:W2:Y:S01]  /*188b0*/  LDL.LU.64 R244, [R1+0xac8] ;  /* 0x000ac80001f47983 */ /* 0x004ea20000300a00 */
[----:B-1----:R-:W-:-:S03]  /*188c0*/  IMAD.MOV.U32 R4, RZ, RZ, R199 ;  /* 0x000000ffff047224 */ /* 0x002fc600078e00c7 */
[----:B---3--:R-:W-:Y:S04]  /*188d0*/  STL [R1+0x56c], R154 ;  /* 0x00056c9a01007387 */ /* 0x008fe80000100800 */
[----:B------:R1:W-:Y:S04]  /*188e0*/  STL [R1+0x560], R4 ;  /* 0x0005600401007387 */ /* 0x0003e80000100800 */
[----:B------:R-:W3:Y:S01]  /*188f0*/  LDL.LU.64 R198, [R1+0x9f0] ;  /* 0x0009f00001c67983 */ /* 0x000ee20000300a00 */
[----:B-1----:R-:W-:-:S03]  /*18900*/  IMAD.MOV.U32 R4, RZ, RZ, R155 ;  /* 0x000000ffff047224 */ /* 0x002fc600078e009b */
[----:B----4-:R-:W-:Y:S04]  /*18910*/  STL [R1+0x574], R228 ;  /* 0x000574e401007387 */ /* 0x010fe80000100800 */
[----:B------:R1:W-:Y:S02]  /*18920*/  STL [R1+0x568], R4 ;  /* 0x0005680401007387 */ /* 0x0003e40000100800 */
[----:B-1----:R-:W-:Y:S02]  /*18930*/  MOV R4, R229 ;  /* 0x000000e500047202 */ /* 0x002fe40000000f00 */
        /* <DEDUP_REMOVED lines=22> */
[----:B------:R1:W-:Y:S02]  /*18aa0*/  STL [R1+0x598], R4 ;  /* 0x0005980401007387 */ /* 0x0003e40000100800 */
[----:B-1----:R-:W-:Y:S02]  /*18ab0*/  IMAD.MOV.U32 R4, RZ, RZ, R219 ;  /* 0x000000ffff047224 */ /* 0x002fe400078e00db */
[----:B------:R-:W4:Y:S04]  /*18ac0*/  LDL.LU.64 R218, [R1+0xaf8] ;  /* 0x000af80001da7983 */ /* 0x000f280000300a00 */
[----:B------:R1:W-:Y:S04]  /*18ad0*/  STL [R1+0x5a0], R4 ;  /* 0x0005a00401007387 */ /* 0x0003e80000100800 */
[----:B------:R1:W-:Y:S02]  /*18ae0*/  STL [R1+0x5ac], R196 ;  /* 0x0005acc401007387 */ /* 0x0003e40000100800 */
[----:B-1----:R-:W-:-:S02]  /*18af0*/  IMAD.MOV.U32 R4, RZ, RZ, R197 ;  /* 0x000000ffff047224 */ /* 0x002fc400078e00c5 */
[----:B------:R-:W-:Y:S04]  /*18b00*/  STL [R1+0x5b4], R234 ;  /* 0x0005b4ea01007387 */ /* 0x000fe80000100800 */
[----:B------:R1:W-:Y:S04]  /*18b10*/  STL [R1+0x5a8], R4 ;  /* 0x0005a80401007387 */ /* 0x0003e80000100800 */
[----:B------:R-:W4:Y:S01]  /*18b20*/  LDL.LU.64 R196, [R1+0xa20] ;  /* 0x000a200001c47983 */ /* 0x000f220000300a00 */
[----:B-1----:R-:W-:-:S03]  /*18b30*/  MOV R4, R235 ;  /* 0x000000eb00047202 */ /* 0x002fc60000000f00 */
[----:B--2---:R-:W-:Y:S04]  /*18b40*/  STL [R1+0x5bc], R244 ;  /* 0x0005bcf401007387 */ /* 0x004fe80000100800 */
[----:B------:R1:W-:Y:S04]  /*18b50*/  STL [R1+0x5b0], R4 ;  /* 0x0005b00401007387 */ /* 0x0003e80000100800 */
[----:B------:R-:W2:Y:S01]  /*18b60*/  LDL.LU.64 R234, [R1+0xa28] ;  /* 0x000a280001ea7983 */ /* 0x000ea20000300a00 */
[----:B-1----:R-:W-:-:S03]  /*18b70*/  IMAD.MOV.U32 R4, RZ, RZ, R245 ;  /* 0x000000ffff047224 */ /* 0x002fc600078e00f5 */
[----:B---3--:R-:W-:Y:S04]  /*18b80*/  STL [R1+0x5c4], R198 ;  /* 0x0005c4c601007387 */ /* 0x008fe80000100800 */
[----:B------:R1:W-:Y:S04]  /*18b90*/  STL [R1+0x5b8], R4 ;  /* 0x0005b80401007387 */ /* 0x0003e80000100800 */
[----:B------:R-:W3:Y:S01]  /*18ba0*/  LDL.LU.64 R244, [R1+0x618] ;  /* 0x0006180001f47983 */ /* 0x000ee20000300a00 */
[----:B-1----:R-:W-:-:S03]  /*18bb0*/  IMAD.MOV.U32 R4, RZ, RZ, R199 ;  /* 0x000000ffff047224 */ /* 0x002fc600078e00c7 */
[----:B------:R-:W3:Y:S04]  /*18bc0*/  LDL.LU.64 R198, [R1+0x620] ;  /* 0x0006200001c67983 */ /* 0x000ee80000300a00 */
        /* <DEDUP_REMOVED lines=11> */
[----:B------:R-:W-:Y:S04]  /*18c80*/  STL [R1+0x5e4], R154 ;  /* 0x0005e49a01007387 */ /* 0x000fe80000100800 */
[----:B------:R1:W-:Y:S04]  /*18c90*/  STL [R1+0x5d8], R4 ;  /* 0x0005d80401007387 */ /* 0x0003e80000100800 */
[----:B------:R-:W4:Y:S01]  /*18ca0*/  LDL.LU.64 R246, [R1+0xb10] ;  /* 0x000b100001f67983 */ /* 0x000f220000300a00 */
[----:B-1----:R-:W-:-:S03]  /*18cb0*/  IMAD.MOV.U32 R4, RZ, RZ, R155 ;  /* 0x000000ffff047224 */ /* 0x002fc600078e009b */
[----:B------:R-:W-:Y:S04]  /*18cc0*/  STL [R1+0x5ec], R216 ;  /* 0x0005ecd801007387 */ /* 0x000fe80000100800 */
[----:B------:R1:W-:Y:S04]  /*18cd0*/  STL [R1+0x5e0], R4 ;  /* 0x0005e00401007387 */ /* 0x0003e80000100800 */
[----:B------:R-:W4:Y:S01]  /*18ce0*/  LDL.LU.64 R214, [R1+0xb18] ;  /* 0x000b180001d67983 */ /* 0x000f220000300a00 */
[----:B-1----:R-:W-:-:S05]  /*18cf0*/  IMAD.MOV.U32 R4, RZ, RZ, R217 ;  /* 0x000000ffff047224 */ /* 0x002fca00078e00d9 */
[----:B------:R1:W-:Y:S04]  /*18d00*/  STL [R1+0x5e8], R4 ;  /* 0x0005e80401007387 */ /* 0x0003e80000100800 */
[----:B------:R1:W-:Y:S04]  /*18d10*/  STL [R1+0x5f4], R232 ;  /* 0x0005f4e801007387 */ /* 0x0003e80000100800 */
[----:B------:R-:W4:Y:S01]  /*18d20*/  LDL.LU.64 R152, [R1+0xa50] ;  /* 0x000a500001987983 */ /* 0x000f220000300a00 */
[----:B-1----:R-:W-:-:S03]  /*18d30*/  MOV R4, R233 ;  /* 0x000000e900047202 */ /* 0x002fc60000000f00 */
[----:B------:R-:W4:Y:S04]  /*18d40*/  LDL.LU.64 R154, [R1+0xa58] ;  /* 0x000a5800019a7983 */ /* 0x000f280000300a00 */
[----:B------:R1:W-:Y:S04]  /*18d50*/  STL [R1+0x5f0], R4 ;  /* 0x0005f00401007387 */ /* 0x0003e80000100800 */
[----:B------:R-:W-:Y:S04]  /*18d60*/  STL [R1+0x5fc], R218 ;  /* 0x0005fcda01007387 */ /* 0x000fe80000100800 */
[----:B------:R-:W4:Y:S01]  /*18d70*/  LDL.LU.64 R232, [R1+0x970] ;  /* 0x0009700001e87983 */ /* 0x000f220000300a00 */
[----:B-1----:R-:W-:-:S03]  /*18d80*/  IMAD.MOV.U32 R4, RZ, RZ, R219 ;  /* 0x000000ffff047224 */ /* 0x002fc600078e00db */
[----:B------:R-:W4:Y:S04]  /*18d90*/  LDL.LU.64 R216, [R1+0x978] ;  /* 0x0009780001d87983 */ /* 0x000f280000300a00 */
[----:B------:R1:W-:Y:S04]  /*18da0*/  STL [R1+0x5f8], R4 ;  /* 0x0005f80401007387 */ /* 0x0003e80000100800 */
[----:B------:R-:W-:Y:S01]  /*18db0*/  STL [R1+0x604], R196 ;  /* 0x000604c401007387 */ /* 0x000fe20000100800 */
[----:B-1----:R-:W-:-:S03]  /*18dc0*/  IMAD.MOV.U32 R4, RZ, RZ, R197 ;  /* 0x000000ffff047224 */ /* 0x002fc600078e00c5 */
        /* <DEDUP_REMOVED lines=8> */
[----:B------:R-:W-:Y:S04]  /*18e50*/  STL [R1+0x61c], R198 ;  /* 0x00061cc601007387 */ /* 0x000fe80000100800 */
[----:B------:R1:W-:Y:S04]  /*18e60*/  STL [R1+0x610], R4 ;  /* 0x0006100401007387 */ /* 0x0003e80000100800 */
[----:B---3--:R-:W3:Y:S01]  /*18e70*/  LDL.LU.64 R244, [R1+0xb30] ;  /* 0x000b300001f47983 */ /* 0x008ee20000300a00 */
[----:B-1----:R-:W-:-:S03]  /*18e80*/  IMAD.MOV.U32 R4, RZ, RZ, R199 ;  /* 0x000000ffff047224 */ /* 0x002fc600078e00c7 */
[----:B----4-:R-:W-:Y:S04]  /*18e90*/  STL [R1+0x624], R228 ;  /* 0x000624e401007387 */ /* 0x010fe80000100800 */
[----:B------:R1:W-:Y:S04]  /*18ea0*/  STL [R1+0x618], R4 ;  /* 0x0006180401007387 */ /* 0x0003e80000100800 */
[----:B------:R-:W4:Y:S01]  /*18eb0*/  LDL.LU.64 R196, [R1+0xb38] ;  /* 0x000b380001c47983 */ /* 0x000f220000300a00 */
[----:B-1----:R-:W-:-:S05]  /*18ec0*/  IMAD.MOV.U32 R4, RZ, RZ, R229 ;  /* 0x000000ffff047224 */ /* 0x002fca00078e00e5 */
[----:B------:R1:W-:Y:S04]  /*18ed0*/  STL [R1+0x620], R4 ;  /* 0x0006200401007387 */ /* 0x0003e80000100800 */
[----:B------:R1:W-:Y:S04]  /*18ee0*/  STL [R1+0x62c], R230 ;  /* 0x00062ce601007387 */ /* 0x0003e80000100800 */
[----:B------:R-:W4:Y:S01]  /*18ef0*/  LDL.LU.64 R198, [R1+0xa80] ;  /* 0x000a800001c67983 */ /* 0x000f220000300a00 */
[----:B-1----:R-:W-:-:S03]  /*18f00*/  IMAD.MOV.U32 R4, RZ, RZ, R231 ;  /* 0x000000ffff047224 */ /* 0x002fc600078e00e7 */
[----:B------:R-:W4:Y:S04]  /*18f10*/  LDL.LU.64 R228, [R1+0xa88] ;  /* 0x000a880001e47983 */ /* 0x000f280000300a00 */
[----:B------:R1:W-:Y:S04]  /*18f20*/  STL [R1+0x628], R4 ;  /* 0x0006280401007387 */ /* 0x0003e80000100800 */
[----:B------:R1:W-:Y:S04]  /*18f30*/  STL [R1+0x634], R246 ;  /* 0x000634f601007387 */ /* 0x0003e80000100800 */
[----:B------:R-:W4:Y:S01]  /*18f40*/  LDL.LU.64 R230, [R1+0x9a0] ;  /* 0x0009a00001e67983 */ /* 0x000f220000300a00 */
[----:B-1----:R-:W-:-:S03]  /*18f50*/  MOV R4, R247 ;  /* 0x000000f700047202 */ /* 0x002fc60000000f00 */
[----:B------:R-:W4:Y:S04]  /*18f60*/  LDL.LU.64 R246, [R1+0x9a8] ;  /* 0x0009a80001f67983 */ /* 0x000f280000300a00 */
[----:B------:R1:W-:Y:S04]  /*18f70*/  STL [R1+0x630], R4 ;  /* 0x0006300401007387 */ /* 0x0003e80000100800 */
[----:B------:R-:W-:Y:S01]  /*18f80*/  STL [R1+0x63c], R214 ;  /* 0x00063cd601007387 */ /* 0x000fe20000100800 */
[----:B-1----:R-:W-:-:S03]  /*18f90*/  IMAD.MOV.U32 R4, RZ, RZ, R215 ;  /* 0x000000ffff047224 */ /* 0x002fc600078e00d7 */
[----:B------:R-:W-:Y:S04]  /*18fa0*/  STL [R1+0x644], R152 ;  /* 0x0006449801007387 */ /* 0x000fe80000100800 */
[----:B------:R1:W-:Y:S04]  /*18fb0*/  STL [R1+0x638], R4 ;  /* 0x0006380401007387 */ /* 0x0003e80000100800 */
[----:B------:R-:W-:Y:S01]  /*18fc0*/  STL [R1+0x64c], R154 ;  /* 0x00064c9a01007387 */ /* 0x000fe20000100800 */
[----:B-1----:R-:W-:-:S05]  /*18fd0*/  IMAD.MOV.U32 R4, RZ, RZ, R153 ;  /* 0x000000ffff047224 */ /* 0x002fca00078e0099 */
[----:B------:R1:W-:Y:S04]  /*18fe0*/  STL [R1+0x640], R4 ;  /* 0x0006400401007387 */ /* 0x0003e80000100800 */
[----:B------:R-:W-:Y:S01]  /*18ff0*/  STL [R1+0x654], R232 ;  /* 0x000654e801007387 */ /* 0x000fe20000100800 */
[----:B-1----:R-:W-:-:S05]  /*19000*/  IMAD.MOV.U32 R4, RZ, RZ, R155 ;  /* 0x000000ffff047224 */ /* 0x002fca00078e009b */
[----:B------:R1:W-:Y:S04]  /*19010*/  STL [R1+0x648], R4 ;  /* 0x0006480401007387 */ /* 0x0003e80000100800 */
[----:B------:R-:W-:Y:S01]  /*19020*/  STL [R1+0x65c], R216 ;  /* 0x00065cd801007387 */ /* 0x000fe20000100800 */
[----:B-1----:R-:W-:-:S05]  /*19030*/  MOV R4, R233 ;  /* 0x000000e900047202 */ /* 0x002fca0000000f00 */
        /* <DEDUP_REMOVED lines=8> */
[----:B--2---:R-:W-:Y:S04]  /*190c0*/  STL [R1+0x66c], R234 ;  /* 0x00066cea01007387 */ /* 0x004fe80000100800 */
[----:B------:R-:W2:Y:S01]  /*190d0*/  LDL.LU.64 R216, [R1+0xab0] ;  /* 0x000ab00001d87983 */ /* 0x000ea20000300a00 */
[----:B-1----:R-:W-:-:S03]  /*190e0*/  IMAD.MOV.U32 R4, RZ, RZ, R235 ;  /* 0x000000ffff047224 */ /* 0x002fc600078e00eb */
[----:B------:R-:W2:Y:S04]  /*190f0*/  LDL.LU.64 R218, [R1+0xab8] ;  /* 0x000ab80001da7983 */ /* 0x000ea80000300a00 */
[----:B------:R1:W-:Y:S04]  /*19100*/  STL [R1+0x668], R4 ;  /* 0x0006680401007387 */ /* 0x0003e80000100800 */
[----:B---3--:R3:W-:Y:S01]  /*19110*/  STL [R1+0x674], R244 ;  /* 0x000674f401007387 */ /* 0x0087e20000100800 */
[----:B-1----:R-:W-:-:S03]  /*19120*/  MOV R4, R245 ;  /* 0x000000f500047202 */ /* 0x002fc60000000f00 */
[----:B------:R-:W2:Y:S04]  /*19130*/  LDL.LU.64 R234, [R1+0x9e0] ;  /* 0x0009e00001ea7983 */ /* 0x000ea80000300a00 */
[----:B---3--:R-:W3:Y:S04]  /*19140*/  LDL.LU.64 R244, [R1+0x9e8] ;  /* 0x0009e80001f47983 */ /* 0x008ee80000300a00 */
[----:B------:R4:W-:Y:S02]  /*19150*/  STL [R1+0x670], R4 ;  /* 0x0006700401007387 */ /* 0x0009e40000100800 */
[----:B----4-:R-:W-:-:S02]  /*19160*/  IMAD.MOV.U32 R4, RZ, RZ, R197 ;  /* 0x000000ffff047224 */ /* 0x010fc400078e00c5 */
[----:B------:R-:W-:Y:S04]  /*19170*/  STL [R1+0x67c], R196 ;  /* 0x00067cc401007387 */ /* 0x000fe80000100800 */
        /* <DEDUP_REMOVED lines=13> */
[----:B------:R1:W-:Y:S04]  /*19250*/  STL [R1+0x6a4], R2 ;  /* 0x0006a40201007387 */ /* 0x0003e80000100800 */
[----:B------:R-:W-:Y:S04]  /*19260*/  STL [R1+0x698], R4 ;  /* 0x0006980401007387 */ /* 0x000fe80000100800 */
[----:B------:R-:W-:Y:S04]  /*19270*/  STL [R1+0x6a0], R3 ;  /* 0x0006a00301007387 */ /* 0x000fe80000100800 */
[----:B------:R-:W4:Y:S04]  /*19280*/  LDL.LU.64 R198, [R1+0xb78] ;  /* 0x000b780001c67983 */ /* 0x000f280000300a00 */
[----:B------:R-:W-:Y:S04]  /*19290*/  STL [R1+0x6ac], R36 ;  /* 0x0006ac2401007387 */ /* 0x000fe80000100800 */
[----:B------:R-:W4:Y:S04]  /*192a0*/  LDL.LU.64 R228, [R1+0xae0] ;  /* 0x000ae00001e47983 */ /* 0x000f280000300a00 */
[----:B------:R-:W-:Y:S04]  /*192b0*/  STL [R1+0x6a8], R37 ;  /* 0x0006a82501007387 */ /* 0x000fe80000100800 */
[----:B------:R-:W4:Y:S04]  /*192c0*/  LDL.LU.64 R230, [R1+0xae8] ;  /* 0x000ae80001e67983 */ /* 0x000f280000300a00 */
[----:B------:R1:W-:Y:S04]  /*192d0*/  STL [R1+0x6b4], R232 ;  /* 0x0006b4e801007387 */ /* 0x0003e80000100800 */
[----:B------:R-:W4:Y:S01]  /*192e0*/  LDL.LU.64 R246, [R1+0xa10] ;  /* 0x000a100001f67983 */ /* 0x000f220000300a00 */
[----:B-1----:R-:W-:-:S03]  /*192f0*/  IMAD.MOV.U32 R2, RZ, RZ, R233 ;  /* 0x000000ffff027224 */ /* 0x002fc600078e00e9 */
[----:B------:R-:W4:Y:S04]  /*19300*/  LDL.LU.64 R232, [R1+0xa18] ;  /* 0x000a180001e87983 */ /* 0x000f280000300a00 */
[----:B------:R1:W-:Y:S02]  /*19310*/  STL [R1+0x6b0], R2 ;  /* 0x0006b00201007387 */ /* 0x0003e40000100800 */
[----:B-1----:R-:W-:Y:S02]  /*19320*/  IMAD.MOV.U32 R2, RZ, RZ, R155 ;  /* 0x000000ffff027224 */ /* 0x002fe400078e009b */
[----:B------:R-:W-:Y:S04]  /*19330*/  STL [R1+0x6bc], R154 ;  /* 0x0006bc9a01007387 */ /* 0x000fe80000100800 */
[----:B--2---:R-:W-:Y:S04]  /*19340*/  STL [R1+0x6c4], R216 ;  /* 0x0006c4d801007387 */ /* 0x004fe80000100800 */
[----:B------:R1:W-:Y:S04]  /*19350*/  STL [R1+0x6b8], R2 ;  /* 0x0006b80201007387 */ /* 0x0003e80000100800 */
[----:B------:R-:W-:Y:S01]  /*19360*/  STL [R1+0x6cc], R218 ;  /* 0x0006ccda01007387 */ /* 0x000fe20000100800 */
[----:B-1----:R-:W-:-:S05]  /*19370*/  MOV R2, R217 ;  /* 0x000000d900027202 */ /* 0x002fca0000000f00 */
[----:B------:R1:W-:Y:S04]  /*19380*/  STL [R1+0x6c0], R2 ;  /* 0x0006c00201007387 */ /* 0x0003e80000100800 */
[----:B------:R-:W-:Y:S01]  /*19390*/  STL [R1+0x6d4], R234 ;  /* 0x0006d4ea01007387 */ /* 0x000fe20000100800 */
[----:B-1----:R-:W-:-:S05]  /*193a0*/  IMAD.MOV.U32 R2, RZ, RZ, R219 ;  /* 0x000000ffff027224 */ /* 0x002fca00078e00db */
[----:B------:R1:W-:Y:S04]  /*193b0*/  STL [R1+0x6c8], R2 ;  /* 0x0006c80201007387 */ /* 0x0003e80000100800 */
[----:B---3--:R-:W-:Y:S01]  /*193c0*/  STL [R1+0x6dc], R244 ;  /* 0x0006dcf401007387 */ /* 0x008fe20000100800 */
[----:B-1----:R-:W-:-:S05]  /*193d0*/  IMAD.MOV.U32 R2, RZ, RZ, R235 ;  /* 0x000000ffff027224 */ /* 0x002fca00078e00eb */
[----:B------:R1:W-:Y:S04]  /*193e0*/  STL [R1+0x6d0], R2 ;  /* 0x0006d00201007387 */ /* 0x0003e80000100800 */
[----:B------:R-:W2:Y:S01]  /*193f0*/  LDL.LU.64 R234, [R1+0xb80] ;  /* 0x000b800001ea7983 */ /* 0x000ea20000300a00 */
[----:B-1----:R-:W-:-:S03]  /*19400*/  IMAD.MOV.U32 R2, RZ, RZ, R245 ;  /* 0x000000ffff027224 */ /* 0x002fc600078e00f5 */
[----:B------:R-:W-:Y:S04]  /*19410*/  STL [R1+0x6e4], R38 ;  /* 0x0006e42601007387 */ /* 0x000fe80000100800 */
[----:B------:R1:W-:Y:S04]  /*19420*/  STL [R1+0x6d8], R2 ;  /* 0x0006d80201007387 */ /* 0x0003e80000100800 */
[----:B------:R-:W3:Y:S04]  /*19430*/  LDL.LU.64 R154, [R1+0xb88] ;  /* 0x000b8800019a7983 */ /* 0x000ee80000300a00 */
[----:B------:R-:W-:Y:S04]  /*19440*/  STL [R1+0x6e0], R39 ;  /* 0x0006e02701007387 */ /* 0x000fe80000100800 */
[----:B------:R-:W-:Y:S04]  /*19450*/  STL [R1+0x6ec], R40 ;  /* 0x0006ec2801007387 */ /* 0x000fe80000100800 */
[----:B------:R-:W3:Y:S04]  /*19460*/  LDL.LU.64 R216, [R1+0xb00] ;  /* 0x000b000001d87983 */ /* 0x000ee80000300a00 */
[----:B------:R-:W-:Y:S04]  /*19470*/  STL [R1+0x6e8], R41 ;  /* 0x0006e82901007387 */ /* 0x000fe80000100800 */
[----:B------:R-:W3:Y:S04]  /*19480*/  LDL.LU.64 R218, [R1+0xb08] ;  /* 0x000b080001da7983 */ /* 0x000ee80000300a00 */
[----:B----4-:R4:W-:Y:S04]  /*19490*/  STL [R1+0x6f4], R196 ;  /* 0x0006f4c401007387 */ /* 0x0109e80000100800 */
[----:B------:R-:W3:Y:S01]  /*194a0*/  LDL.LU.64 R244, [R1+0xa40] ;  /* 0x000a400001f47983 */ /* 0x000ee20000300a00 */
[----:B-1----:R-:W-:-:S03]  /*194b0*/  MOV R2, R197 ;  /* 0x000000c500027202 */ /* 0x002fc60000000f00 */
[----:B----4-:R-:W4:Y:S04]  /*194c0*/  LDL.LU.64 R196, [R1+0xa48] ;  /* 0x000a480001c47983 */ /* 0x010f280000300a00 */
[----:B------:R1:W-:Y:S04]  /*194d0*/  STL [R1+0x6f0], R2 ;  /* 0x0006f00201007387 */ /* 0x0003e80000100800 */
[----:B------:R-:W-:Y:S01]  /*194e0*/  STL [R1+0x6fc], R198 ;  /* 0x0006fcc601007387 */ /* 0x000fe20000100800 */
[----:B-1----:R-:W-:-:S03]  /*194f0*/  IMAD.MOV.U32 R2, RZ, RZ, R199 ;  /* 0x000000ffff027224 */ /* 0x002fc600078e00c7 */
[----:B------:R-:W-:Y:S04]  /*19500*/  STL [R1+0x704], R228 ;  /* 0x000704e401007387 */ /* 0x000fe80000100800 */
[----:B------:R1:W-:Y:S04]  /*19510*/  STL [R1+0x6f8], R2 ;  /* 0x0006f80201007387 */ /* 0x0003e80000100800 */
[----:B------:R-:W-:Y:S01]  /*19520*/  STL [R1+0x70c], R230 ;  /* 0x00070ce601007387 */ /* 0x000fe20000100800 */
[----:B-1----:R-:W-:-:S05]  /*19530*/  IMAD.MOV.U32 R2, RZ, RZ, R229 ;  /* 0x000000ffff027224 */ /* 0x002fca00078e00e5 */
[----:B------:R1:W-:Y:S02]  /*19540*/  STL [R1+0x700], R2 ;  /* 0x0007000201007387 */ /* 0x0003e40000100800 */
[----:B-1----:R-:W-:Y:S02]  /*19550*/  IMAD.MOV.U32 R2, RZ, RZ, R231 ;  /* 0x000000ffff027224 */ /* 0x002fe400078e00e7 */
[----:B------:R-:W-:Y:S04]  /*19560*/  STL [R1+0x714], R246 ;  /* 0x000714f601007387 */ /* 0x000fe80000100800 */
        /* <DEDUP_REMOVED lines=8> */
[----:B------:R-:W-:Y:S04]  /*195f0*/  STL [R1+0x720], R43 ;  /* 0x0007202b01007387 */ /* 0x000fe80000100800 */
[----:B------:R-:W4:Y:S04]  /*19600*/  LDL.LU.64 R198, [R1+0xb98] ;  /* 0x000b980001c67983 */ /* 0x000f280000300a00 */
[----:B------:R-:W-:Y:S04]  /*19610*/  STL [R1+0x72c], R44 ;  /* 0x00072c2c01007387 */ /* 0x000fe80000100800 */
[----:B------:R-:W4:Y:S04]  /*19620*/  LDL.LU.64 R228, [R1+0xb20] ;  /* 0x000b200001e47983 */ /* 0x000f280000300a00 */
[----:B------:R-:W-:Y:S04]  /*19630*/  STL [R1+0x728], R45 ;  /* 0x0007282d01007387 */ /* 0x000fe80000100800 */
[----:B------:R-:W4:Y:S04]  /*19640*/  LDL.LU.64 R230, [R1+0xb28] ;  /* 0x000b280001e67983 */ /* 0x000f280000300a00 */
[----:B--2---:R2:W-:Y:S01]  /*19650*/  STL [R1+0x734], R234 ;  /* 0x000734ea01007387 */ /* 0x0045e20000100800 */
[----:B-1----:R-:W-:-:S03]  /*19660*/  IMAD.MOV.U32 R2, RZ, RZ, R235 ;  /* 0x000000ffff027224 */ /* 0x002fc600078e00eb */
[----:B------:R-:W4:Y:S04]  /*19670*/  LDL.LU.64 R232, [R1+0xa70] ;  /* 0x000a700001e87983 */ /* 0x000f280000300a00 */
[----:B---3--:R-:W-:Y:S04]  /*19680*/  STL [R1+0x73c], R154 ;  /* 0x00073c9a01007387 */ /* 0x008fe80000100800 */
[----:B------:R1:W-:Y:S04]  /*19690*/  STL [R1+0x730], R2 ;  /* 0x0007300201007387 */ /* 0x0003e80000100800 */
[----:B--2---:R-:W2:Y:S01]  /*196a0*/  LDL.LU.64 R234, [R1+0xa78] ;  /* 0x000a780001ea7983 */ /* 0x004ea20000300a00 */
[----:B-1----:R-:W-:-:S03]  /*196b0*/  IMAD.MOV.U32 R2, RZ, RZ, R155 ;  /* 0x000000ffff027224 */ /* 0x002fc600078e009b */
[----:B------:R-:W-:Y:S04]  /*196c0*/  STL [R1+0x744], R216 ;  /* 0x000744d801007387 */ /* 0x000fe80000100800 */
[----:B------:R1:W-:Y:S04]  /*196d0*/  STL [R1+0x738], R2 ;  /* 0x0007380201007387 */ /* 0x0003e80000100800 */
[----:B------:R-:W-:Y:S01]  /*196e0*/  STL [R1+0x74c], R218 ;  /* 0x00074cda01007387 */ /* 0x000fe20000100800 */
[----:B-1----:R-:W-:-:S05]  /*196f0*/  MOV R2, R217 ;  /* 0x000000d900027202 */ /* 0x002fca0000000f00 */
[----:B------:R1:W-:Y:S02]  /*19700*/  STL [R1+0x740], R2 ;  /* 0x0007400201007387 */ /* 0x0003e40000100800 */
[----:B-1----:R-:W-:Y:S02]  /*19710*/  IMAD.MOV.U32 R2, RZ, RZ, R219 ;  /* 0x000000ffff027224 */ /* 0x002fe400078e00db */
[----:B------:R-:W-:Y:S04]  /*19720*/  STL [R1+0x754], R244 ;  /* 0x000754f401007387 */ /* 0x000fe80000100800 */
[----:B------:R1:W-:Y:S04]  /*19730*/  STL [R1+0x748], R2 ;  /* 0x0007480201007387 */ /* 0x0003e80000100800 */
[----:B----4-:R-:W-:Y:S01]  /*19740*/  STL [R1+0x75c], R196 ;  /* 0x00075cc401007387 */ /* 0x010fe20000100800 */
[----:B-1----:R-:W-:-:S05]  /*19750*/  IMAD.MOV.U32 R2, RZ, RZ, R245 ;  /* 0x000000ffff027224 */ /* 0x002fca00078e00f5 */
[----:B------:R1:W-:Y:S04]  /*19760*/  STL [R1+0x750], R2 ;  /* 0x0007500201007387 */ /* 0x0003e80000100800 */
[----:B------:R-:W3:Y:S01]  /*19770*/  LDL.LU.64 R244, [R1+0xba0] ;  /* 0x000ba00001f47983 */ /* 0x000ee20000300a00 */
        /* <DEDUP_REMOVED lines=9> */
[----:B------:R1:W-:Y:S04]  /*19810*/  STL [R1+0x774], R246 ;  /* 0x000774f601007387 */ /* 0x0003e80000100800 */
[----:B------:R-:W3:Y:S01]  /*19820*/  LDL.LU.64 R196, [R1+0xaa0] ;  /* 0x000aa00001c47983 */ /* 0x000ee20000300a00 */
[----:B-1----:R-:W-:-:S03]  /*19830*/  MOV R2, R247 ;  /* 0x000000f700027202 */ /* 0x002fc60000000f00 */
[----:B------:R-:W3:Y:S04]  /*19840*/  LDL.LU.64 R246, [R1+0xaa8] ;  /* 0x000aa80001f67983 */ /* 0x000ee80000300a00 */
        /* <DEDUP_REMOVED lines=10> */
[----:B------:R1:W-:Y:S02]  /*198f0*/  STL [R1+0x788], R2 ;  /* 0x0007880201007387 */ /* 0x0003e40000100800 */
[----:B-1----:R-:W-:-:S02]  /*19900*/  MOV R2, R233 ;  /* 0x000000e900027202 */ /* 0x002fc40000000f00 */
[----:B------:R-:W4:Y:S04]  /*19910*/  LDL.LU.64 R232, [R1+0xbb0] ;  /* 0x000bb00001e87983 */ /* 0x000f280000300a00 */
[----:B------:R1:W-:Y:S04]  /*19920*/  STL [R1+0x790], R2 ;  /* 0x0007900201007387 */ /* 0x0003e80000100800 */
[----:B--2---:R2:W-:Y:S04]  /*19930*/  STL [R1+0x79c], R234 ;  /* 0x00079cea01007387 */ /* 0x0045e80000100800 */
[----:B------:R-:W4:Y:S01]  /*19940*/  LDL.LU.64 R198, [R1+0xbb8] ;  /* 0x000bb80001c67983 */ /* 0x000f220000300a00 */
[----:B-1----:R-:W-:-:S05]  /*19950*/  IMAD.MOV.U32 R2, RZ, RZ, R235 ;  /* 0x000000ffff027224 */ /* 0x002fca00078e00eb */
[----:B------:R1:W-:Y:S04]  /*19960*/  STL [R1+0x798], R2 ;  /* 0x0007980201007387 */ /* 0x0003e80000100800 */
[----:B------:R-:W-:Y:S04]  /*19970*/  STL [R1+0x7a4], R50 ;  /* 0x0007a43201007387 */ /* 0x000fe80000100800 */
[----:B------:R-:W-:Y:S04]  /*19980*/  STL [R1+0x7a0], R51 ;  /* 0x0007a03301007387 */ /* 0x000fe80000100800 */
[----:B------:R-:W4:Y:S04]  /*19990*/  LDL.LU.64 R228, [R1+0xb60] ;  /* 0x000b600001e47983 */ /* 0x000f280000300a00 */
[----:B------:R-:W-:Y:S04]  /*199a0*/  STL [R1+0x7ac], R52 ;  /* 0x0007ac3401007387 */ /* 0x000fe80000100800 */
[----:B--2---:R-:W2:Y:S04]  /*199b0*/  LDL.LU.64 R234, [R1+0xb68] ;  /* 0x000b680001ea7983 */ /* 0x004ea80000300a00 */
[----:B------:R-:W-:Y:S04]  /*199c0*/  STL [R1+0x7a8], R53 ;  /* 0x0007a83501007387 */ /* 0x000fe80000100800 */
[----:B---3--:R3:W-:Y:S04]  /*199d0*/  STL [R1+0x7b4], R244 ;  /* 0x0007b4f401007387 */ /* 0x0087e80000100800 */
[----:B------:R-:W2:Y:S01]  /*199e0*/  LDL.LU.64 R230, [R1+0xad0] ;  /* 0x000ad00001e67983 */ /* 0x000ea20000300a00 */
[----:B-1----:R-:W-:-:S03]  /*199f0*/  IMAD.MOV.U32 R2, RZ, RZ, R245 ;  /* 0x000000ffff027224 */ /* 0x002fc600078e00f5 */
[----:B------:R-:W-:Y:S04]  /*19a00*/  STL [R1+0x7bc], R154 ;  /* 0x0007bc9a01007387 */ /* 0x000fe80000100800 */
[----:B------:R1:W-:Y:S04]  /*19a10*/  STL [R1+0x7b0], R2 ;  /* 0x0007b00201007387 */ /* 0x0003e80000100800 */
[----:B---3--:R-:W2:Y:S01]  /*19a20*/  LDL.LU.64 R244, [R1+0xad8] ;  /* 0x000ad80001f47983 */ /* 0x008ea20000300a00 */
        /* <DEDUP_REMOVED lines=9> */
[----:B------:R-:W-:Y:S01]  /*19ac0*/  STL [R1+0x7dc], R246 ;  /* 0x0007dcf601007387 */ /* 0x000fe20000100800 */
[----:B-1----:R-:W-:-:S05]  /*19ad0*/  IMAD.MOV.U32 R2, RZ, RZ, R197 ;  /* 0x000000ffff027224 */ /* 0x002fca00078e00c5 */
[----:B------:R1:W-:Y:S04]  /*19ae0*/  STL [R1+0x7d0], R2 ;  /* 0x0007d00201007387 */ /* 0x0003e80000100800 */
[----:B------:R-:W2:Y:S01]  /*19af0*/  LDL.LU.64 R216, [R1+0xbc0] ;  /* 0x000bc00001d87983 */ /* 0x000ea20000300a00 */
[----:B-1----:R-:W-:-:S03]  /*19b00*/  IMAD.MOV.U32 R2, RZ, RZ, R247 ;  /* 0x000000ffff027224 */ /* 0x002fc600078e00f7 */
[----:B------:R-:W-:Y:S04]  /*19b10*/  STL [R1+0x7e4], R54 ;  /* 0x0007e43601007387 */ /* 0x000fe80000100800 */
[----:B------:R1:W-:Y:S04]  /*19b20*/  STL [R1+0x7d8], R2 ;  /* 0x0007d80201007387 */ /* 0x0003e80000100800 */
[----:B------:R-:W2:Y:S04]  /*19b30*/  LDL.LU.64 R218, [R1+0x18] ;  /* 0x0000180001da7983 */ /* 0x000ea80000300a00 */
[----:B------:R-:W-:Y:S04]  /*19b40*/  STL [R1+0x7e0], R55 ;  /* 0x0007e03701007387 */ /* 0x000fe80000100800 */
[----:B------:R-:W-:Y:S04]  /*19b50*/  STL [R1+0x7ec], R56 ;  /* 0x0007ec3801007387 */ /* 0x000fe80000100800 */
[----:B------:R-:W2:Y:S04]  /*19b60*/  LDL.LU.64 R196, [R1+0x10] ;  /* 0x0000100001c47983 */ /* 0x000ea80000300a00 */
[----:B------:R-:W-:Y:S04]  /*19b70*/  STL [R1+0x7e8], R57 ;  /* 0x0007e83901007387 */ /* 0x000fe80000100800 */
[----:B----4-:R4:W-:Y:S01]  /*19b80*/  STL [R1+0x7f4], R232 ;  /* 0x0007f4e801007387 */ /* 0x0109e20000100800 */
[----:B-1----:R-:W-:-:S03]  /*19b90*/  MOV R2, R233 ;  /* 0x000000e900027202 */ /* 0x002fc60000000f00 */
[----:B------:R-:W3:Y:S04]  /*19ba0*/  LDL.LU.64 R246, [R1+0xbc8] ;  /* 0x000bc80001f67983 */ /* 0x000ee80000300a00 */
[----:B------:R-:W-:Y:S04]  /*19bb0*/  STL [R1+0x7fc], R198 ;  /* 0x0007fcc601007387 */ /* 0x000fe80000100800 */
[----:B------:R1:W-:Y:S04]  /*19bc0*/  STL [R1+0x7f0], R2 ;  /* 0x0007f00201007387 */ /* 0x0003e80000100800 */
[----:B----4-:R-:W4:Y:S01]  /*19bd0*/  LDL.LU.64 R232, [R1+0xbd0] ;  /* 0x000bd00001e87983 */ /* 0x010f220000300a00 */
[----:B-1----:R-:W-:-:S03]  /*19be0*/  IMAD.MOV.U32 R2, RZ, RZ, R199 ;  /* 0x000000ffff027224 */ /* 0x002fc600078e00c7 */
[----:B------:R-:W-:Y:S04]  /*19bf0*/  STL [R1+0x804], R228 ;  /* 0x000804e401007387 */ /* 0x000fe80000100800 */
[----:B------:R1:W-:Y:S04]  /*19c00*/  STL [R1+0x7f8], R2 ;  /* 0x0007f80201007387 */ /* 0x0003e80000100800 */
[----:B--2---:R-:W-:Y:S01]  /*19c10*/  STL [R1+0x80c], R234 ;  /* 0x00080cea01007387 */ /* 0x004fe20000100800 */
[----:B-1----:R-:W-:-:S05]  /*19c20*/  IMAD.MOV.U32 R2, RZ, RZ, R229 ;  /* 0x000000ffff027224 */ /* 0x002fca00078e00e5 */
[----:B------:R1:W-:Y:S04]  /*19c30*/  STL [R1+0x800], R2 ;  /* 0x0008000201007387 */ /* 0x0003e80000100800 */
[----:B------:R-:W2:Y:S01]  /*19c40*/  LDL.LU.64 R154, [R1+0xbd8] ;  /* 0x000bd800019a7983 */ /* 0x000ea20000300a00 */
[----:B-1----:R-:W-:-:S03]  /*19c50*/  IMAD.MOV.U32 R2, RZ, RZ, R235 ;  /* 0x000000ffff027224 */ /* 0x002fc600078e00eb */
[----:B------:R-:W-:Y:S04]  /*19c60*/  STL [R1+0x814], R230 ;  /* 0x000814e601007387 */ /* 0x000fe80000100800 */
[----:B------:R1:W-:Y:S04]  /*19c70*/  STL [R1+0x808], R2 ;  /* 0x0008080201007387 */ /* 0x0003e80000100800 */
[----:B------:R-:W2:Y:S01]  /*19c80*/  LDL.LU.64 R234, [R1+0xbe0] ;  /* 0x000be00001ea7983 */ /* 0x000ea20000300a00 */
[----:B-1----:R-:W-:-:S03]  /*19c90*/  MOV R2, R231 ;  /* 0x000000e700027202 */ /* 0x002fc60000000f00 */
[----:B------:R-:W-:Y:S04]  /*19ca0*/  STL [R1+0x81c], R244 ;  /* 0x00081cf401007387 */ /* 0x000fe80000100800 */
        /* <DEDUP_REMOVED lines=10> */
[----:B------:R1:W-:Y:S02]  /*19d50*/  STL [R1+0x834], R216 ;  /* 0x000834d801007387 */ /* 0x0003e40000100800 */
[----:B-1----:R-:W-:-:S02]  /*19d60*/  IMAD.MOV.U32 R2, RZ, RZ, R217 ;  /* 0x000000ffff027224 */ /* 0x002fc400078e00d9 */
[----:B------:R-:W2:Y:S04]  /*19d70*/  LDL.LU.64 R244, [R1+0xc00] ;  /* 0x000c000001f47983 */ /* 0x000ea80000300a00 */
[----:B------:R-:W-:Y:S04]  /*19d80*/  STL [R1+0x83c], R218 ;  /* 0x00083cda01007387 */ /* 0x000fe80000100800 */
[----:B------:R1:W-:Y:S04]  /*19d90*/  STL [R1+0x830], R2 ;  /* 0x0008300201007387 */ /* 0x0003e80000100800 */
[----:B------:R-:W2:Y:S01]  /*19da0*/  LDL.LU.64 R216, [R1+0xc08] ;  /* 0x000c080001d87983 */ /* 0x000ea20000300a00 */
[----:B-1----:R-:W-:-:S03]  /*19db0*/  IMAD.MOV.U32 R2, RZ, RZ, R219 ;  /* 0x000000ffff027224 */ /* 0x002fc600078e00db */
[----:B------:R-:W-:Y:S04]  /*19dc0*/  STL [R1+0x844], R196 ;  /* 0x000844c401007387 */ /* 0x000fe80000100800 */
[----:B------:R1:W-:Y:S04]  /*19dd0*/  STL [R1+0x838], R2 ;  /* 0x0008380201007387 */ /* 0x0003e80000100800 */
[----:B------:R-:W2:Y:S01]  /*19de0*/  LDL.LU.64 R218, [R1+0xc10] ;  /* 0x000c100001da7983 */ /* 0x000ea20000300a00 */
[----:B-1----:R-:W-:-:S03]  /*19df0*/  MOV R2, R197 ;  /* 0x000000c500027202 */ /* 0x002fc60000000f00 */
[----:B---3--:R-:W-:Y:S04]  /*19e00*/  STL [R1+0x84c], R246 ;  /* 0x00084cf601007387 */ /* 0x008fe80000100800 */
[----:B------:R1:W-:Y:S02]  /*19e10*/  STL [R1+0x840], R2 ;  /* 0x0008400201007387 */ /* 0x0003e40000100800 */
[----:B-1----:R-:W-:Y:S02]  /*19e20*/  IMAD.MOV.U32 R2, RZ, RZ, R247 ;  /* 0x000000ffff027224 */ /* 0x002fe400078e00f7 */
[----:B------:R-:W3:Y:S04]  /*19e30*/  LDL.LU.64 R246, [R1+0xc18] ;  /* 0x000c180001f67983 */ /* 0x000ee80000300a00 */
[----:B------:R1:W-:Y:S04]  /*19e40*/  STL [R1+0x848], R2 ;  /* 0x0008480201007387 */ /* 0x0003e80000100800 */
[----:B----4-:R4:W-:Y:S01]  /*19e50*/  STL [R1+0x854], R232 ;  /* 0x000854e801007387 */ /* 0x0109e20000100800 */
[----:B-1----:R-:W-:-:S03]  /*19e60*/  IMAD.MOV.U32 R2, RZ, RZ, R233 ;  /* 0x000000ffff027224 */ /* 0x002fc600078e00e9 */
[----:B------:R-:W-:Y:S04]  /*19e70*/  STL [R1+0x85c], R250 ;  /* 0x00085cfa01007387 */ /* 0x000fe80000100800 */
[----:B------:R1:W-:Y:S04]  /*19e80*/  STL [R1+0x850], R2 ;  /* 0x0008500201007387 */ /* 0x0003e80000100800 */
[----:B----4-:R-:W4:Y:S04]  /*19e90*/  LDL.LU.64 R232, [R1+0xc20] ;  /* 0x000c200001e87983 */ /* 0x010f280000300a00 */
[----:B------:R-:W-:Y:S04]  /*19ea0*/  STL [R1+0x858], R251 ;  /* 0x000858fb01007387 */ /* 0x000fe80000100800 */
[----:B--2---:R-:W-:Y:S01]  /*19eb0*/  STL [R1+0x864], R154 ;  /* 0x0008649a01007387 */ /* 0x004fe20000100800 */
[----:B-1----:R-:W-:-:S03]  /*19ec0*/  IMAD.MOV.U32 R2, RZ, RZ, R155 ;  /* 0x000000ffff027224 */ /* 0x002fc600078e009b */
[----:B------:R-:W2:Y:S04]  /*19ed0*/  LDL.LU.64 R196, [R1+0xc28] ;  /* 0x000c280001c47983 */ /* 0x000ea80000300a00 */
[----:B------:R-:W-:Y:S04]  /*19ee0*/  STL [R1+0x86c], R234 ;  /* 0x00086cea01007387 */ /* 0x000fe80000100800 */
[----:B------:R1:W-:Y:S04]  /*19ef0*/  STL [R1+0x860], R2 ;  /* 0x0008600201007387 */ /* 0x0003e80000100800 */
[----:B------:R-:W2:Y:S01]  /*19f00*/  LDL.64 R214, [R1+0xfb0] ;  /* 0x000fb00001d67983 */ /* 0x000ea20000100a00 */
[----:B-1----:R-:W-:-:S03]  /*19f10*/  MOV R2, R235 ;  /* 0x000000eb00027202 */ /* 0x002fc60000000f00 */
[----:B------:R-:W-:Y:S04]  /*19f20*/  STL [R1+0x874], R198 ;  /* 0x000874c601007387 */ /* 0x000fe80000100800 */
[----:B------:R1:W-:Y:S04]  /*19f30*/  STL [R1+0x868], R2 ;  /* 0x0008680201007387 */ /* 0x0003e80000100800 */
[----:B------:R-:W2:Y:S01]  /*19f40*/  LDL.64 R234, [R1+0xfb8] ;  /* 0x000fb80001ea7983 */ /* 0x000ea20000100a00 */
[----:B-1----:R-:W-:-:S03]  /*19f50*/  IMAD.MOV.U32 R2, RZ, RZ, R199 ;  /* 0x000000ffff027224 */ /* 0x002fc600078e00c7 */
[----:B------:R-:W-:Y:S04]  /*19f60*/  STL [R1+0x87c], R228 ;  /* 0x00087ce401007387 */ /* 0x000fe80000100800 */
[----:B------:R1:W-:Y:S04]  /*19f70*/  STL [R1+0x870], R2 ;  /* 0x0008700201007387 */ /* 0x0003e80000100800 */
[----:B------:R-:W2:Y:S01]  /*19f80*/  LDL.64 R198, [R1+0xfc0] ;  /* 0x000fc00001c67983 */ /* 0x000ea20000100a00 */
[----:B-1----:R-:W-:-:S03]  /*19f90*/  IMAD.MOV.U32 R2, RZ, RZ, R229 ;  /* 0x000000ffff027224 */ /* 0x002fc600078e00e5 */
        /* <DEDUP_REMOVED lines=15> */
[----:B------:R-:W2:Y:S01]  /*1a090*/  LDL.LU.64 R154, [R1+0xfe8] ;  /* 0x000fe800019a7983 */ /* 0x000ea20000300a00 */
[----:B-1----:R-:W-:-:S05]  /*1a0a0*/  IMAD.MOV.U32 R2, RZ, RZ, R219 ;  /* 0x000000ffff027224 */ /* 0x002fca00078e00db */
[----:B------:R1:W-:Y:S04]  /*1a0b0*/  STL [R1+0x898], R2 ;  /* 0x0008980201007387 */ /* 0x0003e80000100800 */
[----:B---3--:R3:W-:Y:S04]  /*1a0c0*/  STL [R1+0x8a4], R246 ;  /* 0x0008a4f601007387 */ /* 0x0087e80000100800 */
[----:B------:R-:W2:Y:S01]  /*1a0d0*/  LDL.LU.64 R216, [R1+0xff0] ;  /* 0x000ff00001d87983 */ /* 0x000ea20000300a00 */
[----:B-1----:R-:W-:-:S03]  /*1a0e0*/  IMAD.MOV.U32 R2, RZ, RZ, R247 ;  /* 0x000000ffff027224 */ /* 0x002fc600078e00f7 */
[----:B------:R-:W2:Y:S04]  /*1a0f0*/  LDL.LU.64 R218, [R1+0xff8] ;  /* 0x000ff80001da7983 */ /* 0x000ea80000300a00 */
[----:B------:R1:W-:Y:S04]  /*1a100*/  STL [R1+0x8a0], R2 ;  /* 0x0008a00201007387 */ /* 0x0003e80000100800 */
[----:B----4-:R4:W-:Y:S04]  /*1a110*/  STL [R1+0x8ac], R232 ;  /* 0x0008ace801007387 */ /* 0x0109e80000100800 */
[----:B---3--:R-:W3:Y:S01]  /*1a120*/  LDL.LU.64 R246, [R1+0x1000] ;  /* 0x0010000001f67983 */ /* 0x008ee20000300a00 */
[----:B-1----:R-:W-:-:S03]  /*1a130*/  MOV R2, R233 ;  /* 0x000000e900027202 */ /* 0x002fc60000000f00 */
[----:B--2---:R-:W-:Y:S04]  /*1a140*/  STL [R1+0x8b4], R196 ;  /* 0x0008b4c401007387 */ /* 0x004fe80000100800 */
[----:B------:R1:W-:Y:S04]  /*1a150*/  STL [R1+0x8a8], R2 ;  /* 0x0008a80201007387 */ /* 0x0003e80000100800 */
[----:B----4-:R-:W2:Y:S01]  /*1a160*/  LDL.LU.64 R232, [R1+0x1008] ;  /* 0x0010080001e87983 */ /* 0x010ea20000300a00 */
[----:B-1----:R-:W-:-:S03]  /*1a170*/  IMAD.MOV.U32 R2, RZ, RZ, R197 ;  /* 0x000000ffff027224 */ /* 0x002fc600078e00c5 */
        /* <DEDUP_REMOVED lines=25> */
[----:B------:R-:W-:Y:S01]  /*1a310*/  STL [R1+0x8ec], R152 ;  /* 0x0008ec9801007387 */ /* 0x000fe20000100800 */
[----:B-1----:R-:W-:-:S03]  /*1a320*/  MOV R2, R153 ;  /* 0x0000009900027202 */ /* 0x002fc60000000f00 */
[----:B------:R-:W-:Y:S04]  /*1a330*/  STL [R1+0x8f4], R154 ;  /* 0x0008f49a01007387 */ /* 0x000fe80000100800 */
[----:B------:R1:W-:Y:S02]  /*1a340*/  STL [R1+0x8e8], R2 ;  /* 0x0008e80201007387 */ /* 0x0003e40000100800 */
[----:B-1----:R-:W-:Y:S02]  /*1a350*/  IMAD.MOV.U32 R2, RZ, RZ, R155 ;  /* 0x000000ffff027224 */ /* 0x002fe400078e009b */
[----:B------:R-:W-:Y:S04]  /*1a360*/  STL [R1+0x8fc], R216 ;  /* 0x0008fcd801007387 */ /* 0x000fe80000100800 */
[----:B------:R1:W-:Y:S04]  /*1a370*/  STL [R1+0x8f0], R2 ;  /* 0x0008f00201007387 */ /* 0x0003e80000100800 */
[----:B------:R-:W-:Y:S01]  /*1a380*/  STL [R1+0x904], R218 ;  /* 0x000904da01007387 */ /* 0x000fe20000100800 */
[----:B-1----:R-:W-:-:S05]  /*1a390*/  IMAD.MOV.U32 R2, RZ, RZ, R217 ;  /* 0x000000ffff027224 */ /* 0x002fca00078e00d9 */
[----:B------:R1:W-:Y:S04]  /*1a3a0*/  STL [R1+0x8f8], R2 ;  /* 0x0008f80201007387 */ /* 0x0003e80000100800 */
[----:B---3--:R-:W-:Y:S01]  /*1a3b0*/  STL [R1+0x90c], R246 ;  /* 0x00090cf601007387 */ /* 0x008fe20000100800 */
[----:B-1----:R-:W-:-:S05]  /*1a3c0*/  IMAD.MOV.U32 R2, RZ, RZ, R219 ;  /* 0x000000ffff027224 */ /* 0x002fca00078e00db */
[----:B------:R1:W-:Y:S04]  /*1a3d0*/  STL [R1+0x900], R2 ;  /* 0x0009000201007387 */ /* 0x0003e80000100800 */
[----:B------:R-:W3:Y:S01]  /*1a3e0*/  LDL.LU.64 R154, [R1+0x1040] ;  /* 0x00104000019a7983 */ /* 0x000ee20000300a00 */
[----:B-1----:R-:W-:-:S03]  /*1a3f0*/  MOV R2, R247 ;  /* 0x000000f700027202 */ /* 0x002fc60000000f00 */
[----:B--2---:R-:W-:Y:S04]  /*1a400*/  STL [R1+0x914], R232 ;  /* 0x000914e801007387 */ /* 0x004fe80000100800 */
[----:B------:R1:W-:Y:S04]  /*1a410*/  STL [R1+0x908], R2 ;  /* 0x0009080201007387 */ /* 0x0003e80000100800 */
[----:B------:R-:W2:Y:S01]  /*1a420*/  LDL.LU.64 R246, [R1+0x1048] ;  /* 0x0010480001f67983 */ /* 0x000ea20000300a00 */
[----:B-1----:R-:W-:-:S03]  /*1a430*/  IMAD.MOV.U32 R2, RZ, RZ, R233 ;  /* 0x000000ffff027224 */ /* 0x002fc600078e00e9 */
[----:B----4-:R-:W-:Y:S04]  /*1a440*/  STL [R1+0x91c], R196 ;  /* 0x00091cc401007387 */ /* 0x010fe80000100800 */
[----:B------:R1:W-:Y:S04]  /*1a450*/  STL [R1+0x910], R2 ;  /* 0x0009100201007387 */ /* 0x0003e80000100800 */
[----:B------:R-:W4:Y:S04]  /*1a460*/  LDL.LU.64 R232, [R1+0x1050] ;  /* 0x0010500001e87983 */ /* 0x000f280000300a00 */
        /* <DEDUP_REMOVED lines=11> */
[----:B------:R-:W-:Y:S04]  /*1a520*/  STL [R1+0x934], R228 ;  /* 0x000934e401007387 */ /* 0x000fe80000100800 */
[----:B------:R-:W4:Y:S01]  /*1a530*/  LDL.LU.64 R196, [R1+0x1080] ;  /* 0x0010800001c47983 */ /* 0x000f220000300a00 */
[----:B-1----:R-:W-:-:S03]  /*1a540*/  IMAD.MOV.U32 R2, RZ, RZ, R229 ;  /* 0x000000ffff027224 */ /* 0x002fc600078e00e5 */
[----:B------:R-:W-:Y:S04]  /*1a550*/  STL [R1+0x93c], R230 ;  /* 0x00093ce601007387 */ /* 0x000fe80000100800 */
[----:B------:R1:W-:Y:S04]  /*1a560*/  STL [R1+0x930], R2 ;  /* 0x0009300201007387 */ /* 0x0003e80000100800 */
[----:B------:R-:W4:Y:S01]  /*1a570*/  LDL.LU.64 R198, [R1+0x1088] ;  /* 0x0010880001c67983 */ /* 0x000f220000300a00 */
[----:B-1----:R-:W-:-:S05]  /*1a580*/  IMAD.MOV.U32 R2, RZ, RZ, R231 ;  /* 0x000000ffff027224 */ /* 0x002fca00078e00e7 */
[----:B------:R1:W-:Y:S04]  /*1a590*/  STL [R1+0x938], R2 ;  /* 0x0009380201007387 */ /* 0x0003e80000100800 */
[----:B------:R3:W-:Y:S01]  /*1a5a0*/  STL [R1+0x944], R244 ;  /* 0x000944f401007387 */ /* 0x0007e20000100800 */
[----:B-1----:R-:W-:-:S03]  /*1a5b0*/  IMAD.MOV.U32 R2, RZ, RZ, R245 ;  /* 0x000000ffff027224 */ /* 0x002fc600078e00f5 */
[----:B------:R-:W-:Y:S04]  /*1a5c0*/  STL [R1+0x94c], R62 ;  /* 0x00094c3e01007387 */ /* 0x000fe80000100800 */
[----:B------:R1:W-:Y:S04]  /*1a5d0*/  STL [R1+0x940], R2 ;  /* 0x0009400201007387 */ /* 0x0003e80000100800 */
[----:B------:R-:W4:Y:S04]  /*1a5e0*/  LDL.LU.64 R228, [R1+0x1090] ;  /* 0x0010900001e47983 */ /* 0x000f280000300a00 */
[----:B------:R-:W-:Y:S04]  /*1a5f0*/  STL [R1+0x948], R63 ;  /* 0x0009483f01007387 */ /* 0x000fe80000100800 */
[----:B------:R-:W-:Y:S04]  /*1a600*/  STL [R1+0x954], R64 ;  /* 0x0009544001007387 */ /* 0x000fe80000100800 */
[----:B------:R-:W-:Y:S04]  /*1a610*/  STL [R1+0x950], R65 ;  /* 0x0009504101007387 */ /* 0x000fe80000100800 */
[----:B------:R-:W4:Y:S04]  /*1a620*/  LDL.LU.64 R230, [R1+0x1098] ;  /* 0x0010980001e67983 */ /* 0x000f280000300a00 */
[----:B------:R-:W-:Y:S04]  /*1a630*/  STL [R1+0x95c], R66 ;  /* 0x00095c4201007387 */ /* 0x000fe80000100800 */
[----:B------:R-:W-:Y:S04]  /*1a640*/  STL [R1+0x958], R67 ;  /* 0x0009584301007387 */ /* 0x000fe80000100800 */
[----:B---3--:R-:W-:Y:S04]  /*1a650*/  STL [R1+0x964], R154 ;  /* 0x0009649a01007387 */ /* 0x008fe80000100800 */
[----:B------:R-:W3:Y:S01]  /*1a660*/  LDL.LU.64 R244, [R1+0x10a0] ;  /* 0x0010a00001f47983 */ /* 0x000ee20000300a00 */
[----:B-1----:R-:W-:-:S03]  /*1a670*/  MOV R2, R155 ;  /* 0x0000009b00027202 */ /* 0x002fc60000000f00 */
[----:B--2---:R-:W-:Y:S04]  /*1a680*/  STL [R1+0x96c], R246 ;  /* 0x00096cf601007387 */ /* 0x004fe80000100800 */
[----:B------:R1:W-:Y:S02]  /*1a690*/  STL [R1+0x960], R2 ;  /* 0x0009600201007387 */ /* 0x0003e40000100800 */
[----:B-1----:R-:W-:Y:S02]  /*1a6a0*/  IMAD.MOV.U32 R2, RZ, RZ, R247 ;  /* 0x000000ffff027224 */ /* 0x002fe400078e00f7 */
[----:B------:R-:W2:Y:S04]  /*1a6b0*/  LDL.LU.64 R246, [R1+0x10a8] ;  /* 0x0010a80001f67983 */ /* 0x000ea80000300a00 */
[----:B------:R4:W-:Y:S02]  /*1a6c0*/  STL [R1+0x968], R2 ;  /* 0x0009680201007387 */ /* 0x0009e40000100800 */
[----:B----4-:R-:W-:-:S02]  /*1a6d0*/  IMAD.MOV.U32 R2, RZ, RZ, R233 ;  /* 0x000000ffff027224 */ /* 0x010fc400078e00e9 */
[----:B------:R1:W-:Y:S04]  /*1a6e0*/  STL [R1+0x974], R232 ;  /* 0x000974e801007387 */ /* 0x0003e80000100800 */
[----:B------:R-:W-:Y:S04]  /*1a6f0*/  STL [R1+0x97c], R216 ;  /* 0x00097cd801007387 */ /* 0x000fe80000100800 */
[----:B------:R4:W-:Y:S04]  /*1a700*/  STL [R1+0x970], R2 ;  /* 0x0009700201007387 */ /* 0x0009e80000100800 */
[----:B-1----:R-:W2:Y:S01]  /*1a710*/  LDL.LU.64 R232, [R1+0x10b0] ;  /* 0x0010b00001e87983 */ /* 0x002ea20000300a00 */
[----:B----4-:R-:W-:-:S03]  /*1a720*/  IMAD.MOV.U32 R2, RZ, RZ, R217 ;  /* 0x000000ffff027224 */ /* 0x010fc600078e00d9 */
[----:B------:R-:W-:Y:S04]  /*1a730*/  STL [R1+0x984], R234 ;  /* 0x000984ea01007387 */ /* 0x000fe80000100800 */
[----:B------:R1:W-:Y:S02]  /*1a740*/  STL [R1+0x978], R2 ;  /* 0x0009780201007387 */ /* 0x0003e40000100800 */
[----:B-1----:R-:W-:Y:S02]  /*1a750*/  MOV R2, R235 ;  /* 0x000000eb00027202 */ /* 0x002fe40000000f00 */
[----:B------:R-:W4:Y:S04]  /*1a760*/  LDL.LU.64 R234, [R1+0x10b8] ;  /* 0x0010b80001ea7983 */ /* 0x000f280000300a00 */
[----:B------:R1:W-:Y:S04]  /*1a770*/  STL [R1+0x980], R2 ;  /* 0x0009800201007387 */ /* 0x0003e80000100800 */
[----:B------:R-:W-:Y:S01]  /*1a780*/  STL [R1+0x98c], R218 ;  /* 0x00098cda01007387 */ /* 0x000fe20000100800 */
[----:B-1----:R-:W-:-:S03]  /*1a790*/  IMAD.MOV.U32 R2, RZ, RZ, R219 ;  /* 0x000000ffff027224 */ /* 0x002fc600078e00db */
[----:B------:R-:W-:Y:S04]  /*1a7a0*/  STL [R1+0x994], R196 ;  /* 0x000994c401007387 */ /* 0x000fe80000100800 */
[----:B------:R1:W-:Y:S04]  /*1a7b0*/  STL [R1+0x988], R2 ;  /* 0x0009880201007387 */ /* 0x0003e80000100800 */
[----:B------:R-:W4:Y:S04]  /*1a7c0*/  LDL.LU.64 R148, [R1+0x10c0] ;  /* 0x0010c00001947983 */ /* 0x000f280000300a00 */
[----:B------:R-:W4:Y:S01]  /*1a7d0*/  LDL.LU.64 R150, [R1+0x10c8] ;  /* 0x0010c80001967983 */ /* 0x000f220000300a00 */
[----:B-1----:R-:W-:-:S05]  /*1a7e0*/  IMAD.MOV.U32 R2, RZ, RZ, R197 ;  /* 0x000000ffff027224 */ /* 0x002fca00078e00c5 */
[----:B------:R1:W-:Y:S04]  /*1a7f0*/  STL [R1+0x990], R2 ;  /* 0x0009900201007387 */ /* 0x0003e80000100800 */
[----:B------:R-:W-:Y:S04]  /*1a800*/  STL [R1+0x99c], R198 ;  /* 0x00099cc601007387 */ /* 0x000fe80000100800 */
[----:B------:R-:W4:Y:S01]  /*1a810*/  LDL.LU.64 R212, [R1+0x10d0] ;  /* 0x0010d00001d47983 */ /* 0x000f220000300a00 */
[----:B-1----:R-:W-:-:S03]  /*1a820*/  IMAD.MOV.U32 R2, RZ, RZ, R199 ;  /* 0x000000ffff027224 */ /* 0x002fc600078e00c7 */
[----:B------:R-:W4:Y:S04]  /*1a830*/  LDL.LU.64 R214, [R1+0x10d8] ;  /* 0x0010d80001d67983 */ /* 0x000f280000300a00 */
[----:B------:R1:W-:Y:S04]  /*1a840*/  STL [R1+0x998], R2 ;  /* 0x0009980201007387 */ /* 0x0003e80000100800 */
[----:B------:R-:W-:Y:S04]  /*1a850*/  STL [R1+0x9a4], R228 ;  /* 0x0009a4e401007387 */ /* 0x000fe80000100800 */
        /* <DEDUP_REMOVED lines=9> */
[----:B---3--:R-:W-:Y:S04]  /*1a8f0*/  STL [R1+0x9b4], R244 ;  /* 0x0009b4f401007387 */ /* 0x008fe80000100800 */
[----:B------:R-:W3:Y:S01]  /*1a900*/  LDL.LU.64 R196, [R1+0x1100] ;  /* 0x0011000001c47983 */ /* 0x000ee20000300a00 */
[----:B-1----:R-:W-:-:S03]  /*1a910*/  IMAD.MOV.U32 R2, RZ, RZ, R245 ;  /* 0x000000ffff027224 */ /* 0x002fc600078e00f5 */
[----:B------:R-:W3:Y:S04]  /*1a920*/  LDL.LU.64 R198, [R1+0x1108] ;  /* 0x0011080001c67983 */ /* 0x000ee80000300a00 */
[----:B------:R1:W-:Y:S04]  /*1a930*/  STL [R1+0x9b0], R2 ;  /* 0x0009b00201007387 */ /* 0x0003e80000100800 */
[----:B--2---:R-:W-:Y:S04]  /*1a940*/  STL [R1+0x9bc], R246 ;  /* 0x0009bcf601007387 */ /* 0x004fe80000100800 */
[----:B------:R-:W2:Y:S01]  /*1a950*/  LDL.LU.64 R228, [R1+0x1110] ;  /* 0x0011100001e47983 */ /* 0x000ea20000300a00 */
[----:B-1----:R-:W-:-:S03]  /*1a960*/  IMAD.MOV.U32 R2, RZ, RZ, R247 ;  /* 0x000000ffff027224 */ /* 0x002fc600078e00f7 */
[----:B------:R-:W2:Y:S04]  /*1a970*/  LDL.LU.64 R230, [R1+0x1118] ;  /* 0x0011180001e67983 */ /* 0x000ea80000300a00 */
[----:B------:R1:W-:Y:S04]  /*1a980*/  STL [R1+0x9b8], R2 ;  /* 0x0009b80201007387 */ /* 0x0003e80000100800 */
[----:B------:R4:W-:Y:S04]  /*1a990*/  STL [R1+0x9c4], R232 ;  /* 0x0009c4e801007387 */ /* 0x0009e80000100800 */
[----:B------:R-:W2:Y:S01]  /*1a9a0*/  LDL.LU.64 R244, [R1+0x1120] ;  /* 0x0011200001f47983 */ /* 0x000ea20000300a00 */
[----:B-1----:R-:W-:-:S03]  /*1a9b0*/  MOV R2, R233 ;  /* 0x000000e900027202 */ /* 0x002fc60000000f00 */
[----:B------:R-:W2:Y:S04]  /*1a9c0*/  LDL.LU.64 R246, [R1+0x1128] ;  /* 0x0011280001f67983 */ /* 0x000ea80000300a00 */
[----:B------:R1:W-:Y:S04]  /*1a9d0*/  STL [R1+0x9c0], R2 ;  /* 0x0009c00201007387 */ /* 0x0003e80000100800 */
[----:B----4-:R4:W-:Y:S04]  /*1a9e0*/  STL [R1+0x9cc], R234 ;  /* 0x0009ccea01007387 */ /* 0x0109e80000100800 */
[----:B------:R-:W2:Y:S01]  /*1a9f0*/  LDL.LU.64 R232, [R1+0x1130] ;  /* 0x0011300001e87983 */ /* 0x000ea20000300a00 */
[----:B-1----:R-:W-:-:S03]  /*1aa00*/  IMAD.MOV.U32 R2, RZ, RZ, R235 ;  /* 0x000000ffff027224 */ /* 0x002fc600078e00eb */
[----:B----4-:R-:W4:Y:S04]  /*1aa10*/  LDL.LU.64 R234, [R1+0x1138] ;  /* 0x0011380001ea7983 */ /* 0x010f280000300a00 */
[----:B------:R1:W-:Y:S02]  /*1aa20*/  STL [R1+0x9c8], R2 ;  /* 0x0009c80201007387 */ /* 0x0003e40000100800 */
[----:B-1----:R-:W-:Y:S02]  /*1aa30*/  IMAD.MOV.U32 R2, RZ, RZ, R149 ;  /* 0x000000ffff027224 */ /* 0x002fe400078e0095 */
[----:B------:R-:W-:Y:S04]  /*1aa40*/  STL [R1+0x9d4], R148 ;  /* 0x0009d49401007387 */ /* 0x000fe80000100800 */
[----:B------:R-:W-:Y:S04]  /*1aa50*/  STL [R1+0x9dc], R150 ;  /* 0x0009dc9601007387 */ /* 0x000fe80000100800 */
[----:B------:R1:W-:Y:S02]  /*1aa60*/  STL [R1+0x9d0], R2 ;  /* 0x0009d00201007387 */ /* 0x0003e40000100800 */
[----:B-1----:R-:W-:-:S02]  /*1aa70*/  IMAD.MOV.U32 R2, RZ, RZ, R151 ;  /* 0x000000ffff027224 */ /* 0x002fc400078e0097 */
        /* <DEDUP_REMOVED lines=16> */
[----:B------:R1:W-:Y:S02]  /*1ab80*/  STL [R1+0xa00], R2 ;  /* 0x000a000201007387 */ /* 0x0003e40000100800 */
[----:B-1----:R-:W-:Y:S02]  /*1ab90*/  IMAD.MOV.U32 R2, RZ, RZ, R219 ;  /* 0x000000ffff027224 */ /* 0x002fe400078e00db */
[----:B---3--:R-:W-:Y:S04]  /*1aba0*/  STL [R1+0xa14], R196 ;  /* 0x000a14c401007387 */ /* 0x008fe80000100800 */
[----:B------:R1:W-:Y:S04]  /*1abb0*/  STL [R1+0xa08], R2 ;  /* 0x000a080201007387 */ /* 0x0003e80000100800 */
[----:B------:R-:W-:Y:S01]  /*1abc0*/  STL [R1+0xa1c], R198 ;  /* 0x000a1cc601007387 */ /* 0x000fe20000100800 */
[----:B-1----:R-:W-:-:S05]  /*1abd0*/  IMAD.MOV.U32 R2, RZ, RZ, R197 ;  /* 0x000000ffff027224 */ /* 0x002fca00078e00c5 */
[----:B------:R1:W-:Y:S02]  /*1abe0*/  STL [R1+0xa10], R2 ;  /* 0x000a100201007387 */ /* 0x0003e40000100800 */
[----:B-1----:R-:W-:Y:S02]  /*1abf0*/  IMAD.MOV.U32 R2, RZ, RZ, R199 ;  /* 0x000000ffff027224 */ /* 0x002fe400078e00c7 */
[----:B--2---:R-:W-:Y:S04]  /*1ac00*/  STL [R1+0xa24], R228 ;  /* 0x000a24e401007387 */ /* 0x004fe80000100800 */
        /* <DEDUP_REMOVED lines=13> */
[----:B----4-:R-:W-:Y:S01]  /*1ace0*/  STL [R1+0xa4c], R234 ;  /* 0x000a4cea01007387 */ /* 0x010fe20000100800 */
[----:B-1----:R-:W-:-:S05]  /*1acf0*/  MOV R2, R233 ;  /* 0x000000e900027202 */ /* 0x002fca0000000f00 */
[----:B------:R1:W-:Y:S04]  /*1ad00*/  STL [R1+0xa40], R2 ;  /* 0x000a400201007387 */ /* 0x0003e80000100800 */
[----:B------:R-:W2:Y:S01]  /*1ad10*/  LDL.LU.64 R198, [R1+0x1140] ;  /* 0x0011400001c67983 */ /* 0x000ea20000300a00 */
[----:B-1----:R-:W-:-:S03]  /*1ad20*/  IMAD.MOV.U32 R2, RZ, RZ, R235 ;  /* 0x000000ffff027224 */ /* 0x002fc600078e00eb */
[----:B------:R-:W-:Y:S04]  /*1ad30*/  STL [R1+0xa54], R128 ;  /* 0x000a548001007387 */ /* 0x000fe80000100800 */
[----:B------:R1:W-:Y:S04]  /*1ad40*/  STL [R1+0xa48], R2 ;  /* 0x000a480201007387 */ /* 0x0003e80000100800 */
[----:B------:R-:W-:Y:S04]  /*1ad50*/  STL [R1+0xa50], R129 ;  /* 0x000a508101007387 */ /* 0x000fe80000100800 */
[----:B------:R-:W3:Y:S04]  /*1ad60*/  LDL.LU.64 R228, [R1+0x1148] ;  /* 0x0011480001e47983 */ /* 0x000ee80000300a00 */
[----:B------:R-:W-:Y:S04]  /*1ad70*/  STL [R1+0xa5c], R130 ;  /* 0x000a5c8201007387 */ /* 0x000fe80000100800 */
[----:B------:R-:W-:Y:S04]  /*1ad80*/  STL [R1+0xa58], R131 ;  /* 0x000a588301007387 */ /* 0x000fe80000100800 */
[----:B------:R-:W2:Y:S04]  /*1ad90*/  LDL.LU.64 R232, [R1+0x1150] ;  /* 0x0011500001e87983 */ /* 0x000ea80000300a00 */
        /* <DEDUP_REMOVED lines=17> */
[----:B------:R-:W-:Y:S04]  /*1aeb0*/  STL [R1+0xa94], R144 ;  /* 0x000a949001007387 */ /* 0x000fe80000100800 */
[----:B------:R-:W2:Y:S04]  /*1aec0*/  LDL.LU.64 R218, [R1+0x1180] ;  /* 0x0011800001da7983 */ /* 0x000ea80000300a00 */
[----:B------:R-:W-:Y:S04]  /*1aed0*/  STL [R1+0xa90], R145 ;  /* 0x000a909101007387 */ /* 0x000fe80000100800 */
[----:B------:R-:W-:Y:S04]  /*1aee0*/  STL [R1+0xa9c], R146 ;  /* 0x000a9c9201007387 */ /* 0x000fe80000100800 */
[----:B------:R-:W2:Y:S04]  /*1aef0*/  LDL.LU.64 R196, [R1+0x1188] ;  /* 0x0011880001c47983 */ /* 0x000ea80000300a00 */
[----:B------:R-:W-:Y:S04]  /*1af00*/  STL [R1+0xa98], R147 ;  /* 0x000a989301007387 */ /* 0x000fe80000100800 */
[----:B--2---:R2:W-:Y:S04]  /*1af10*/  STL [R1+0xaa4], R198 ;  /* 0x000aa4c601007387 */ /* 0x0045e80000100800 */
[----:B------:R-:W4:Y:S04]  /*1af20*/  LDL.LU.64 R246, [R1+0x1190] ;  /* 0x0011900001f67983 */ /* 0x000f280000300a00 */
[----:B------:R-:W4:Y:S01]  /*1af30*/  LDL.LU.64 R152, [R1+0x1198] ;  /* 0x0011980001987983 */ /* 0x000f220000300a00 */
[----:B-1----:R-:W-:-:S05]  /*1af40*/  IMAD.MOV.U32 R2, RZ, RZ, R199 ;  /* 0x000000ffff027224 */ /* 0x002fca00078e00c7 */
[----:B------:R1:W-:Y:S04]  /*1af50*/  STL [R1+0xaa0], R2 ;  /* 0x000aa00201007387 */ /* 0x0003e80000100800 */
[----:B---3--:R-:W-:Y:S04]  /*1af60*/  STL [R1+0xaac], R228 ;  /* 0x000aace401007387 */ /* 0x008fe80000100800 */
[----:B--2---:R-:W2:Y:S01]  /*1af70*/  LDL.LU.64 R198, [R1+0x11a0] ;  /* 0x0011a00001c67983 */ /* 0x004ea20000300a00 */
[----:B-1----:R-:W-:-:S05]  /*1af80*/  IMAD.MOV.U32 R2, RZ, RZ, R229 ;  /* 0x000000ffff027224 */ /* 0x002fca00078e00e5 */
[----:B------:R1:W-:Y:S04]  /*1af90*/  STL [R1+0xaa8], R2 ;  /* 0x000aa80201007387 */ /* 0x0003e80000100800 */
[----:B------:R3:W-:Y:S01]  /*1afa0*/  STL [R1+0xab4], R232 ;  /* 0x000ab4e801007387 */ /* 0x0007e20000100800 */
[----:B-1----:R-:W-:-:S03]  /*1afb0*/  MOV R2, R233 ;  /* 0x000000e900027202 */ /* 0x002fc60000000f00 */
[----:B---3--:R-:W2:Y:S04]  /*1afc0*/  LDL.LU.64 R232, [R1+0x11a8] ;  /* 0x0011a80001e87983 */ /* 0x008ea80000300a00 */
[----:B------:R1:W-:Y:S04]  /*1afd0*/  STL [R1+0xab0], R2 ;  /* 0x000ab00201007387 */ /* 0x0003e80000100800 */
[----:B------:R1:W-:Y:S04]  /*1afe0*/  STL [R1+0xabc], R230 ;  /* 0x000abce601007387 */ /* 0x0003e80000100800 */
[----:B------:R-:W2:Y:S01]  /*1aff0*/  LDL.LU.64 R228, [R1+0x11b0] ;  /* 0x0011b00001e47983 */ /* 0x000ea20000300a00 */
[----:B-1----:R-:W-:-:S05]  /*1b000*/  IMAD.MOV.U32 R2, RZ, RZ, R231 ;  /* 0x000000ffff027224 */ /* 0x002fca00078e00e7 */
[----:B------:R1:W-:Y:S04]  /*1b010*/  STL [R1+0xab8], R2 ;  /* 0x000ab80201007387 */ /* 0x0003e80000100800 */
[----:B------:R1:W-:Y:S04]  /*1b020*/  STL [R1+0xac4], R154 ;  /* 0x000ac49a01007387 */ /* 0x0003e80000100800 */
[----:B------:R-:W2:Y:S01]  /*1b030*/  LDL.LU.64 R230, [R1+0x11b8] ;  /* 0x0011b80001e67983 */ /* 0x000ea20000300a00 */
        /* <DEDUP_REMOVED lines=13> */
[----:B------:R-:W2:Y:S04]  /*1b110*/  LDL.LU.64 R216, [R1+0x11d8] ;  /* 0x0011d80001d87983 */ /* 0x000ea80000300a00 */
[----:B------:R1:W-:Y:S04]  /*1b120*/  STL [R1+0xad8], R2 ;  /* 0x000ad80201007387 */ /* 0x0003e80000100800 */
[----:B------:R1:W-:Y:S02]  /*1b130*/  STL [R1+0xae4], R218 ;  /* 0x000ae4da01007387 */ /* 0x0003e40000100800 */
[----:B-1----:R-:W-:-:S02]  /*1b140*/  IMAD.MOV.U32 R2, RZ, RZ, R219 ;  /* 0x000000ffff027224 */ /* 0x002fc400078e00db */
[----:B------:R-:W2:Y:S04]  /*1b150*/  LDL.LU.64 R218, [R1+0x11e0] ;  /* 0x0011e00001da7983 */ /* 0x000ea80000300a00 */
[----:B------:R1:W-:Y:S04]  /*1b160*/  STL [R1+0xae0], R2 ;  /* 0x000ae00201007387 */ /* 0x0003e80000100800 */
[----:B------:R1:W-:Y:S02]  /*1b170*/  STL [R1+0xaec], R196 ;  /* 0x000aecc401007387 */ /* 0x0003e40000100800 */
[----:B-1----:R-:W-:-:S02]  /*1b180*/  IMAD.MOV.U32 R2, RZ, RZ, R197 ;  /* 0x000000ffff027224 */ /* 0x002fc400078e00c5 */
[----:B------:R-:W2:Y:S04]  /*1b190*/  LDL.LU.64 R196, [R1+0x11e8] ;  /* 0x0011e80001c47983 */ /* 0x000ea80000300a00 */
[----:B------:R4:W-:Y:S02]  /*1b1a0*/  STL [R1+0xae8], R2 ;  /* 0x000ae80201007387 */ /* 0x0009e40000100800 */
[----:B----4-:R-:W-:Y:S02]  /*1b1b0*/  MOV R2, R247 ;  /* 0x000000f700027202 */ /* 0x010fe40000000f00 */
[----:B------:R1:W-:Y:S04]  /*1b1c0*/  STL [R1+0xaf4], R246 ;  /* 0x000af4f601007387 */ /* 0x0003e80000100800 */
[----:B------:R-:W-:Y:S04]  /*1b1d0*/  STL [R1+0xafc], R152 ;  /* 0x000afc9801007387 */ /* 0x000fe80000100800 */
[----:B------:R4:W-:Y:S04]  /*1b1e0*/  STL [R1+0xaf0], R2 ;  /* 0x000af00201007387 */ /* 0x0009e80000100800 */
[----:B-1----:R-:W3:Y:S01]  /*1b1f0*/  LDL.LU.64 R246, [R1+0x11f0] ;  /* 0x0011f00001f67983 */ /* 0x002ee20000300a00 */
[----:B----4-:R-:W-:-:S03]  /*1b200*/  IMAD.MOV.U32 R2, RZ, RZ, R153 ;  /* 0x000000ffff027224 */ /* 0x010fc600078e0099 */
[----:B--2---:R-:W-:Y:S04]  /*1b210*/  STL [R1+0xb04], R198 ;  /* 0x000b04c601007387 */ /* 0x004fe80000100800 */
[----:B------:R1:W-:Y:S02]  /*1b220*/  STL [R1+0xaf8], R2 ;  /* 0x000af80201007387 */ /* 0x0003e40000100800 */
[----:B-1----:R-:W-:Y:S02]  /*1b230*/  IMAD.MOV.U32 R2, RZ, RZ, R199 ;  /* 0x000000ffff027224 */ /* 0x002fe400078e00c7 */
[----:B------:R-:W2:Y:S04]  /*1b240*/  LDL.LU.64 R198, [R1+0x11f8] ;  /* 0x0011f80001c67983 */ /* 0x000ea80000300a00 */
[----:B------:R1:W-:Y:S04]  /*1b250*/  STL [R1+0xb00], R2 ;  /* 0x000b000201007387 */ /* 0x0003e80000100800 */
[----:B------:R4:W-:Y:S01]  /*1b260*/  STL [R1+0xb0c], R232 ;  /* 0x000b0ce801007387 */ /* 0x0009e20000100800 */
[----:B-1----:R-:W-:-:S03]  /*1b270*/  IMAD.MOV.U32 R2, RZ, RZ, R233 ;  /* 0x000000ffff027224 */ /* 0x002fc600078e00e9 */
[----:B----4-:R-:W4:Y:S04]  /*1b280*/  LDL.LU.64 R232, [R1+0x1200] ;  /* 0x0012000001e87983 */ /* 0x010f280000300a00 */
[----:B------:R1:W-:Y:S04]  /*1b290*/  STL [R1+0xb08], R2 ;  /* 0x000b080201007387 */ /* 0x0003e80000100800 */
[----:B------:R1:W-:Y:S02]  /*1b2a0*/  STL [R1+0xb14], R228 ;  /* 0x000b14e401007387 */ /* 0x0003e40000100800 */
[----:B-1----:R-:W-:-:S02]  /*1b2b0*/  MOV R2, R229 ;  /* 0x000000e500027202 */ /* 0x002fc40000000f00 */
        /* <DEDUP_REMOVED lines=31> */
[----:B-1----:R-:W-:-:S03]  /*1b4b0*/  MOV R2, R247 ;  /* 0x000000f700027202 */ /* 0x002fc60000000f00 */
[----:B------:R-:W3:Y:S04]  /*1b4c0*/  LDL.LU.64 R154, [R1+0x1248] ;  /* 0x00124800019a7983 */ /* 0x000ee80000300a00 */
[----:B------:R1:W-:Y:S04]  /*1b4d0*/  STL [R1+0xb50], R2 ;  /* 0x000b500201007387 */ /* 0x0003e80000100800 */
[----:B--2---:R-:W-:Y:S01]  /*1b4e0*/  STL [R1+0xb5c], R198 ;  /* 0x000b5cc601007387 */ /* 0x004fe20000100800 */
[----:B-1----:R-:W-:-:S03]  /*1b4f0*/  IMAD.MOV.U32 R2, RZ, RZ, R199 ;  /* 0x000000ffff027224 */ /* 0x002fc600078e00c7 */
[----:B------:R-:W2:Y:S04]  /*1b500*/  LDL.LU.64 R246, [R1+0x1250] ;  /* 0x0012500001f67983 */ /* 0x000ea80000300a00 */
[----:B----4-:R-:W-:Y:S04]  /*1b510*/  STL [R1+0xb64], R232 ;  /* 0x000b64e801007387 */ /* 0x010fe80000100800 */
[----:B------:R1:W-:Y:S04]  /*1b520*/  STL [R1+0xb58], R2 ;  /* 0x000b580201007387 */ /* 0x0003e80000100800 */
[----:B------:R-:W4:Y:S01]  /*1b530*/  LDL.LU.64 R216, [R1+0x1258] ;  /* 0x0012580001d87983 */ /* 0x000f220000300a00 */
[----:B-1----:R-:W-:-:S03]  /*1b540*/  IMAD.MOV.U32 R2, RZ, RZ, R233 ;  /* 0x000000ffff027224 */ /* 0x002fc600078e00e9 */
[----:B------:R-:W4:Y:S04]  /*1b550*/  LDL.LU.64 R232, [R1+0x1260] ;  /* 0x0012600001e87983 */ /* 0x000f280000300a00 */
[----:B------:R1:W-:Y:S04]  /*1b560*/  STL [R1+0xb60], R2 ;  /* 0x000b600201007387 */ /* 0x0003e80000100800 */
[----:B------:R-:W-:Y:S04]  /*1b570*/  STL [R1+0xb6c], R228 ;  /* 0x000b6ce401007387 */ /* 0x000fe80000100800 */
[----:B------:R-:W4:Y:S01]  /*1b580*/  LDL.LU.64 R218, [R1+0x1268] ;  /* 0x0012680001da7983 */ /* 0x000f220000300a00 */
[----:B-1----:R-:W-:-:S05]  /*1b590*/  IMAD.MOV.U32 R2, RZ, RZ, R229 ;  /* 0x000000ffff027224 */ /* 0x002fca00078e00e5 */
[----:B------:R1:W-:Y:S04]  /*1b5a0*/  STL [R1+0xb68], R2 ;  /* 0x000b680201007387 */ /* 0x0003e80000100800 */
[----:B------:R-:W-:Y:S04]  /*1b5b0*/  STL [R1+0xb74], R230 ;  /* 0x000b74e601007387 */ /* 0x000fe80000100800 */
[----:B------:R-:W4:Y:S01]  /*1b5c0*/  LDL.LU.64 R196, [R1+0x1270] ;  /* 0x0012700001c47983 */ /* 0x000f220000300a00 */
[----:B-1----:R-:W-:-:S03]  /*1b5d0*/  MOV R2, R231 ;  /* 0x000000e700027202 */ /* 0x002fc60000000f00 */
[----:B------:R-:W4:Y:S04]  /*1b5e0*/  LDL.LU.64 R198, [R1+0x1278] ;  /* 0x0012780001c67983 */ /* 0x000f280000300a00 */
[----:B------:R1:W-:Y:S02]  /*1b5f0*/  STL [R1+0xb70], R2 ;  /* 0x000b700201007387 */ /* 0x0003e40000100800 */
[----:B-1----:R-:W-:Y:S02]  /*1b600*/  IMAD.MOV.U32 R2, RZ, RZ, R245 ;  /* 0x000000ffff027224 */ /* 0x002fe400078e00f5 */
[----:B------:R-:W-:Y:S04]  /*1b610*/  STL [R1+0xb7c], R244 ;  /* 0x000b7cf401007387 */ /* 0x000fe80000100800 */
[----:B------:R-:W4:Y:S04]  /*1b620*/  LDL.LU.64 R228, [R1+0x1280] ;  /* 0x0012800001e47983 */ /* 0x000f280000300a00 */
[----:B------:R-:W4:Y:S04]  /*1b630*/  LDL.LU.64 R230, [R1+0x1288] ;  /* 0x0012880001e67983 */ /* 0x000f280000300a00 */
[----:B------:R1:W-:Y:S02]  /*1b640*/  STL [R1+0xb78], R2 ;  /* 0x000b780201007387 */ /* 0x0003e40000100800 */
[----:B-1----:R-:W-:-:S02]  /*1b650*/  IMAD.MOV.U32 R2, RZ, RZ, R235 ;  /* 0x000000ffff027224 */ /* 0x002fc400078e00eb */
[----:B------:R1:W-:Y:S04]  /*1b660*/  STL [R1+0xb84], R234 ;  /* 0x000b84ea01007387 */ /* 0x0003e80000100800 */
[----:B------:R-:W4:Y:S04]  /*1b670*/  LDL.LU.64 R244, [R1+0x1290] ;  /* 0x0012900001f47983 */ /* 0x000f280000300a00 */
[----:B-1----:R-:W4:Y:S04]  /*1b680*/  LDL.LU.64 R234, [R1+0x1298] ;  /* 0x0012980001ea7983 */ /* 0x002f280000300a00 */
[----:B------:R1:W-:Y:S04]  /*1b690*/  STL [R1+0xb80], R2 ;  /* 0x000b800201007387 */ /* 0x0003e80000100800 */
[----:B------:R-:W-:Y:S01]  /*1b6a0*/  STL [R1+0xb8c], R150 ;  /* 0x000b8c9601007387 */ /* 0x000fe20000100800 */
[----:B-1----:R-:W-:-:S03]  /*1b6b0*/  IMAD.MOV.U32 R2, RZ, RZ, R151 ;  /* 0x000000ffff027224 */ /* 0x002fc600078e0097 */
[----:B------:R-:W-:Y:S04]  /*1b6c0*/  STL [R1+0xb94], R212 ;  /* 0x000b94d401007387 */ /* 0x000fe80000100800 */
        /* <DEDUP_REMOVED lines=9> */
[----:B------:R1:W-:Y:S04]  /*1b760*/  STL [R1+0xba0], R2 ;  /* 0x000ba00201007387 */ /* 0x0003e80000100800 */
[----:B--2---:R-:W-:Y:S01]  /*1b770*/  STL [R1+0xbb4], R246 ;  /* 0x000bb4f601007387 */ /* 0x004fe20000100800 */
[----:B-1----:R-:W-:-:S05]  /*1b780*/  IMAD.MOV.U32 R2, RZ, RZ, R155 ;  /* 0x000000ffff027224 */ /* 0x002fca00078e009b */
[----:B------:R1:W-:Y:S02]  /*1b790*/  STL [R1+0xba8], R2 ;  /* 0x000ba80201007387 */ /* 0x0003e40000100800 */
[----:B-1----:R-:W-:Y:S02]  /*1b7a0*/  MOV R2, R247 ;  /* 0x000000f700027202 */ /* 0x002fe40000000f00 */
[----:B------:R-:W2:Y:S04]  /*1b7b0*/  LDL.LU.64 R246, [R1+0x12a8] ;  /* 0x0012a80001f67983 */ /* 0x000ea80000300a00 */
[----:B------:R1:W-:Y:S04]  /*1b7c0*/  STL [R1+0xbb0], R2 ;  /* 0x000bb00201007387 */ /* 0x0003e80000100800 */
[----:B----4-:R-:W-:Y:S01]  /*1b7d0*/  STL [R1+0xbbc], R216 ;  /* 0x000bbcd801007387 */ /* 0x010fe20000100800 */
[----:B-1----:R-:W-:-:S03]  /*1b7e0*/  IMAD.MOV.U32 R2, RZ, RZ, R217 ;  /* 0x000000ffff027224 */ /* 0x002fc600078e00d9 */
[----:B------:R-:W-:Y:S04]  /*1b7f0*/  STL [R1+0xbc4], R232 ;  /* 0x000bc4e801007387 */ /* 0x000fe80000100800 */
[----:B------:R1:W-:Y:S02]  /*1b800*/  STL [R1+0xbb8], R2 ;  /* 0x000bb80201007387 */ /* 0x0003e40000100800 */
[----:B-1----:R-:W-:Y:S02]  /*1b810*/  IMAD.MOV.U32 R2, RZ, RZ, R233 ;  /* 0x000000ffff027224 */ /* 0x002fe400078e00e9 */
[----:B------:R-:W3:Y:S04]  /*1b820*/  LDL.LU.64 R232, [R1+0x12a0] ;  /* 0x0012a00001e87983 */ /* 0x000ee80000300a00 */
[----:B------:R1:W-:Y:S04]  /*1b830*/  STL [R1+0xbc0], R2 ;  /* 0x000bc00201007387 */ /* 0x0003e80000100800 */
[----:B------:R-:W-:Y:S01]  /*1b840*/  STL [R1+0xbcc], R218 ;  /* 0x000bccda01007387 */ /* 0x000fe20000100800 */
[----:B-1----:R-:W-:-:S03]  /*1b850*/  IMAD.MOV.U32 R2, RZ, RZ, R219 ;  /* 0x000000ffff027224 */ /* 0x002fc600078e00db */
[----:B------:R-:W-:Y:S04]  /*1b860*/  STL [R1+0xbd4], R196 ;  /* 0x000bd4c401007387 */ /* 0x000fe80000100800 */
[----:B------:R1:W-:Y:S04]  /*1b870*/  STL [R1+0xbc8], R2 ;  /* 0x000bc80201007387 */ /* 0x0003e80000100800 */
[----:B------:R-:W-:Y:S01]  /*1b880*/  STL [R1+0xbdc], R198 ;  /* 0x000bdcc601007387 */ /* 0x000fe20000100800 */
[----:B-1----:R-:W-:-:S05]  /*1b890*/  MOV R2, R197 ;  /* 0x000000c500027202 */ /* 0x002fca0000000f00 */
[----:B------:R1:W-:Y:S04]  /*1b8a0*/  STL [R1+0xbd0], R2 ;  /* 0x000bd00201007387 */ /* 0x0003e80000100800 */
[----:B------:R-:W-:Y:S01]  /*1b8b0*/  STL [R1+0xbe4], R228 ;  /* 0x000be4e401007387 */ /* 0x000fe20000100800 */
[----:B-1----:R-:W-:-:S03]  /*1b8c0*/  IMAD.MOV.U32 R2, RZ, RZ, R199 ;  /* 0x000000ffff027224 */ /* 0x002fc600078e00c7 */
[----:B------:R-:W1:Y:S04]  /*1b8d0*/  S2R R252, SR_TID.X ;  /* 0x0000000000fc7919 */ /* 0x000e680000002100 */
[----:B------:R4:W-:Y:S04]  /*1b8e0*/  STL [R1+0xbd8], R2 ;  /* 0x000bd80201007387 */ /* 0x0009e80000100800 */
[----:B------:R-:W-:Y:S01]  /*1b8f0*/  STL [R1+0xbec], R230 ;  /* 0x000bece601007387 */ /* 0x000fe20000100800 */
[----:B----4-:R-:W-:-:S05]  /*1b900*/  IMAD.MOV.U32 R2, RZ, RZ, R229 ;  /* 0x000000ffff027224 */ /* 0x010fca00078e00e5 */
[----:B------:R4:W-:Y:S04]  /*1b910*/  STL [R1+0xbe0], R2 ;  /* 0x000be00201007387 */ /* 0x0009e80000100800 */
[----:B------:R-:W-:Y:S01]  /*1b920*/  STL [R1+0xbf4], R244 ;  /* 0x000bf4f401007387 */ /* 0x000fe20000100800 */
[----:B----4-:R-:W-:-:S05]  /*1b930*/  IMAD.MOV.U32 R2, RZ, RZ, R231 ;  /* 0x000000ffff027224 */ /* 0x010fca00078e00e7 */
[----:B------:R4:W-:Y:S04]  /*1b940*/  STL [R1+0xbe8], R2 ;  /* 0x000be80201007387 */ /* 0x0009e80000100800 */
[----:B------:R-:W-:Y:S01]  /*1b950*/  STL [R1+0xbfc], R234 ;  /* 0x000bfcea01007387 */ /* 0x000fe20000100800 */
[----:B----4-:R-:W-:-:S05]  /*1b960*/  MOV R2, R245 ;  /* 0x000000f500027202 */ /* 0x010fca0000000f00 */
[----:B------:R4:W-:Y:S04]  /*1b970*/  STL [R1+0xbf0], R2 ;  /* 0x000bf00201007387 */ /* 0x0009e80000100800 */
[----:B------:R-:W-:Y:S01]  /*1b980*/  STL [R1+0xc04], R236 ;  /* 0x000c04ec01007387 */ /* 0x000fe20000100800 */
[----:B----4-:R-:W-:-:S05]  /*1b990*/  IMAD.MOV.U32 R2, RZ, RZ, R235 ;  /* 0x000000ffff027224 */ /* 0x010fca00078e00eb */
[----:B------:R1:W-:Y:S04]  /*1b9a0*/  STL [R1+0xbf8], R2 ;  /* 0x000bf80201007387 */ /* 0x0003e80000100800 */
[----:B------:R-:W-:Y:S04]  /*1b9b0*/  STL [R1+0xc00], R237 ;  /* 0x000c00ed01007387 */ /* 0x000fe80000100800 */
[----:B------:R-:W-:Y:S01]  /*1b9c0*/  STL [R1+0xc0c], R238 ;  /* 0x000c0cee01007387 */ /* 0x000fe20000100800 */
[----:B-1----:R-:W-:-:S03]  /*1b9d0*/  LOP3.LUT R2, R252, 0x7, RZ, 0xc0, !PT ;  /* 0x00000007fc027812 */ /* 0x002fc600078ec0ff */
[----:B------:R-:W-:Y:S04]  /*1b9e0*/  STL [R1+0xc08], R239 ;  /* 0x000c08ef01007387 */ /* 0x000fe80000100800 */
[----:B------:R-:W-:Y:S04]  /*1b9f0*/  STL [R1+0xc14], R240 ;  /* 0x000c14f001007387 */ /* 0x000fe80000100800 */
[----:B------:R-:W-:Y:S01]  /*1ba00*/  STL [R1+0xc10], R241 ;  /* 0x000c10f101007387 */ /* 0x000fe20000100800 */
[----:B------:R-:W-:-:S03]  /*1ba10*/  IMAD R2, R2, 0x210, RZ ;  /* 0x0000021002027824 */ /* 0x000fc600078e02ff */
[----:B------:R-:W-:Y:S04]  /*1ba20*/  STL [R1+0xc1c], R242 ;  /* 0x000c1cf201007387 */ /* 0x000fe80000100800 */
[----:B------:R-:W-:Y:S01]  /*1ba30*/  STL [R1+0xc18], R243 ;  /* 0x000c18f301007387 */ /* 0x000fe20000100800 */
[----:B------:R-:W-:-:S05]  /*1ba40*/  IMAD.MOV.U32 R235, RZ, RZ, 0x7f ;  /* 0x0000007fffeb7424 */ /* 0x000fca00078e00ff */
[----:B------:R-:W-:-:S04]  /*1ba50*/  IADD3 R235, R235, c[0x0][0x180], RZ ;  /* 0x00006000ebeb7a10 */ /* 0x000fc80007ffe0ff */
[----:B------:R-:W-:-:S04]  /*1ba60*/  SHF.R.S32.HI R3, RZ, 0x1f, R235 ;  /* 0x0000001fff037819 */ /* 0x000fc800000114eb */
[----:B------:R-:W-:Y:S01]  /*1ba70*/  LEA.HI R3, R3, R235, RZ, 0x7 ;  /* 0x000000eb03037211 */ /* 0x000fe200078f38ff */
[----:B------:R-:W-:-:S03]  /*1ba80*/  USHF.R.S32.HI UR6, URZ, 0x1f, UR4 ;  /* 0x0000001f3f067899 */ /* 0x000fc60008011404 */
[----:B------:R-:W-:Y:S01]  /*1ba90*/  SHF.R.S32.HI R3, RZ, 0x7, R3 ;  /* 0x00000007ff037819 */ /* 0x000fe20000011403 */
[----:B------:R-:W-:Y:S01]  /*1baa0*/  CS2R R84, SRZ ;  /* 0x0000000000547805 */ /* 0x000fe2000001ff00 */
[----:B--2---:R-:W-:Y:S01]  /*1bab0*/  IMAD.MOV.U32 R4, RZ, RZ, R247 ;  /* 0x000000ffff047224 */ /* 0x004fe200078e00f7 */
[----:B------:R-:W-:Y:S04]  /*1bac0*/  STL [R1+0xc24], R246 ;  /* 0x000c24f601007387 */ /* 0x000fe80000100800 */
[----:B------:R1:W-:Y:S02]  /*1bad0*/  STL [R1+0xc20], R4 ;  /* 0x000c200401007387 */ /* 0x0003e40000100800 */
[----:B-1----:R-:W-:-:S04]  /*1bae0*/  SHF.L.U32 R4, R252, 0x1, RZ ;  /* 0x00000001fc047819 */ /* 0x002fc800000006ff */
[----:B------:R-:W-:Y:S01]  /*1baf0*/  LOP3.LUT R2, R2, 0x30, R4, 0x78, !PT ;  /* 0x0000003002027812 */ /* 0x000fe200078e7804 */
[----:B---3--:R-:W-:Y:S01]  /*1bb00*/  IMAD.MOV.U32 R5, RZ, RZ, R233 ;  /* 0x000000ffff057224 */ /* 0x008fe200078e00e9 */
[----:B------:R-:W-:Y:S04]  /*1bb10*/  STL [R1+0xc2c], R232 ;  /* 0x000c2ce801007387 */ /* 0x000fe80000100800 */
[----:B------:R1:W-:Y:S02]  /*1bb20*/  STL [R1+0xc28], R5 ;  /* 0x000c280501007387 */ /* 0x0003e40000100800 */
[----:B-1----:R-:W-:-:S05]  /*1bb30*/  IMAD.SHL.U32 R5, R252, 0x80, RZ ;  /* 0x00000080fc057824 */ /* 0x002fca00078e00ff */
[----:B------:R-:W-:-:S05]  /*1bb40*/  LOP3.LUT R36, R2, 0x1000, R5, 0xf8, !PT ;  /* 0x0000100002247812 */ /* 0x000fca00078ef805 */
[----:B------:R1:W-:Y:S04]  /*1bb50*/  STL [R1+0xfac], R36 ;  /* 0x000fac2401007387 */ /* 0x0003e80000100800 */
        /* <DEDUP_REMOVED lines=48> */
[----:B------:R1:W-:Y:S01]  /*1be60*/  STL [R1+0xcc], RZ ;  /* 0x0000ccff01007387 */ /* 0x0003e20000100800 */
[----:B------:R-:W-:-:S03]  /*1be70*/  SHF.R.S32.HI R4, RZ, 0x1f, R0 ;  /* 0x0000001fff047819 */ /* 0x000fc60000011400 */
[----:B------:R1:W-:Y:S04]  /*1be80*/  STL [R1+0xa0], RZ ;  /* 0x0000a0ff01007387 */ /* 0x0003e80000100800 */
[----:B------:R1:W-:Y:S04]  /*1be90*/  STL [R1+0xa4], RZ ;  /* 0x0000a4ff01007387 */ /* 0x0003e80000100800 */
[----:B------:R1:W-:Y:S04]  /*1bea0*/  STL [R1+0xa8], RZ ;  /* 0x0000a8ff01007387 */ /* 0x0003e80000100800 */
[----:B------:R1:W-:Y:S01]  /*1beb0*/  STL [R1+0xac], RZ ;  /* 0x0000acff01007387 */ /* 0x0003e20000100800 */
[----:B------:R-:W-:-:S03]  /*1bec0*/  SHF.L.U64.HI R2, R0, 0x2, R4 ;  /* 0x0000000200027819 */ /* 0x000fc60000010204 */
[----:B------:R1:W-:Y:S01]  /*1bed0*/  STL [R1+0x70], RZ ;  /* 0x000070ff01007387 */ /* 0x0003e20000100800 */
[----:B------:R-:W-:-:S03]  /*1bee0*/  LOP3.LUT R0, R252, 0x3, RZ, 0xc0, !PT ;  /* 0x00000003fc007812 */ /* 0x000fc600078ec0ff */
[----:B------:R1:W-:Y:S04]  /*1bef0*/  STL [R1+0x74], RZ ;  /* 0x000074ff01007387 */ /* 0x0003e80000100800 */
[----:B------:R1:W-:Y:S04]  /*1bf00*/  STL [R1+0x78], RZ ;  /* 0x000078ff01007387 */ /* 0x0003e80000100800 */
[----:B------:R1:W-:Y:S04]  /*1bf10*/  STL [R1+0x7c], RZ ;  /* 0x00007cff01007387 */ /* 0x0003e80000100800 */
[----:B------:R1:W-:Y:S04]  /*1bf20*/  STL [R1+0x60], RZ ;  /* 0x000060ff01007387 */ /* 0x0003e80000100800 */
[----:B------:R1:W-:Y:S01]  /*1bf30*/  STL [R1+0x64], RZ ;  /* 0x000064ff01007387 */ /* 0x0003e20000100800 */
[----:B------:R-:W-:-:S03]  /*1bf40*/  IMAD R0, R0, 0x420, RZ ;  /* 0x0000042000007824 */ /* 0x000fc600078e02ff */
[----:B------:R1:W-:Y:S04]  /*1bf50*/  STL [R1+0x68], RZ ;  /* 0x000068ff01007387 */ /* 0x0003e80000100800 */
[----:B------:R1:W-:Y:S04]  /*1bf60*/  STL [R1+0x6c], RZ ;  /* 0x00006cff01007387 */ /* 0x0003e80000100800 */
[----:B------:R1:W-:Y:S04]  /*1bf70*/  STL [R1+0x40], RZ ;  /* 0x000040ff01007387 */ /* 0x0003e80000100800 */
[----:B------:R1:W-:Y:S04]  /*1bf80*/  STL [R1+0x44], RZ ;  /* 0x000044ff01007387 */ /* 0x0003e80000100800 */
[----:B------:R1:W-:Y:S01]  /*1bf90*/  STL [R1+0x48], RZ ;  /* 0x000048ff01007387 */ /* 0x0003e20000100800 */
[----:B------:R-:W-:-:S03]  /*1bfa0*/  LOP3.LUT R37, R0, 0x5c, R252, 0x78, !PT ;  /* 0x0000005c00257812 */ /* 0x000fc600078e78fc */
[----:B------:R1:W-:Y:S01]  /*1bfb0*/  STL [R1+0x4c], RZ ;  /* 0x00004cff01007387 */ /* 0x0003e20000100800 */
[----:B------:R-:W-:-:S03]  /*1bfc0*/  LOP3.LUT R0, R36, 0x40, RZ, 0x3c, !PT ;  /* 0x0000004024007812 */ /* 0x000fc600078e3cff */
[----:B------:R1:W-:Y:S04]  /*1bfd0*/  STL [R1+0x20], RZ ;  /* 0x000020ff01007387 */ /* 0x0003e80000100800 */
[----:B------:R1:W-:Y:S04]  /*1bfe0*/  STL [R1+0x24], RZ ;  /* 0x000024ff01007387 */ /* 0x0003e80000100800 */
[----:B------:R1:W-:Y:S04]  /*1bff0*/  STL [R1+0x28], RZ ;  /* 0x000028ff01007387 */ /* 0x0003e80000100800 */
[----:B------:R1:W-:Y:S04]  /*1c000*/  STL [R1+0x2c], RZ ;  /* 0x00002cff01007387 */ /* 0x0003e80000100800 */
[----:B------:R1:W-:Y:S04]  /*1c010*/  STL [R1], RZ ;  /* 0x000000ff01007387 */ /* 0x0003e80000100800 */
[----:B------:R1:W-:Y:S04]  /*1c020*/  STL [R1+0x4], RZ ;  /* 0x000004ff01007387 */ /* 0x0003e80000100800 */
[----:B------:R1:W-:Y:S04]  /*1c030*/  STL [R1+0x8], RZ ;  /* 0x000008ff01007387 */ /* 0x0003e80000100800 */
[----:B------:R1:W-:Y:S04]  /*1c040*/  STL [R1+0xc], RZ ;  /* 0x00000cff01007387 */ /* 0x0003e80000100800 */
[----:B------:R1:W-:Y:S01]  /*1c050*/  STL [R1+0xfb8], R0 ;  /* 0x000fb80001007387 */ /* 0x0003e20000100800 */
[----:B------:R-:W-:Y:S01]  /*1c060*/  IADD3 R38, R3, -0x2, RZ ;  /* 0xfffffffe03267810 */ /* 0x000fe20007ffe0ff */
        /* <DEDUP_REMOVED lines=91> */
[----:B------:R-:W-:Y:S01]  /*1c620*/  LOP3.LUT R3, R37, 0x20, RZ, 0x3c, !PT ;  /* 0x0000002025037812 */ /* 0x000fe200078e3cff */
[----:B------:R-:W-:-:S02]  /*1c630*/  USHF.L.U32 UR7, UR4, 0x2, URZ ;  /* 0x0000000204077899 */ /* 0x000fc4000800063f */
[----:B------:R-:W-:Y:S02]  /*1c640*/  USHF.L.U64.HI UR6, UR4, 0x2, UR6 ;  /* 0x0000000204067899 */ /* 0x000fe40008010206 */
[----:B------:R-:W-:Y:S02]  /*1c650*/  UMOV UR5, 0x1 ;  /* 0x0000000100057882 */ /* 0x000fe40000000000 */
[----:B-1----:R-:W-:Y:S02]  /*1c660*/  UMOV UR4, 0xffffffff ;  /* 0xffffffff00047882 */ /* 0x002fe40000000000 */
.L_x_1:
[----:B------:R-:W2:Y:S01]  /*1c670*/  LDL R37, [R1+0xfac] ;  /* 0x000fac0001257983 */ /* 0x000ea20000100800 */
[----:B------:R-:W-:Y:S01]  /*1c680*/  UIADD3 UR4, UR4, 0x1, URZ ;  /* 0x0000000104047890 */ /* 0x000fe2000fffe03f */
[----:B------:R-:W-:-:S04]  /*1c690*/  DEPBAR.LE SB0, 0x2 ;  /* 0x000080800000791a */ /* 0x000fc80000000000 */
[----:B------:R-:W-:Y:S01]  /*1c6a0*/  STL [R1+0x2120], R245 ;  /* 0x002120f501007387 */ /* 0x000fe20000100800 */
[----:B------:R-:W-:-:S03]  /*1c6b0*/  UISETP.GT.AND UP0, UPT, UR4, 0x1, UPT ;  /* 0x000000010400788c */ /* 0x000fc6000bf04270 */
[----:B------:R-:W-:Y:S01]  /*1c6c0*/  STL [R1+0x211c], R246 ;  /* 0x00211cf601007387 */ /* 0x000fe20000100800 */
[----:B------:R-:W-:-:S03]  /*1c6d0*/  USEL UR4, UR4, URZ, !UP0 ;  /* 0x0000003f04047287 */ /* 0x000fc6000c000000 */
[----:B------:R-:W-:Y:S03]  /*1c6e0*/  STL [R1+0x2118], R247 ;  /* 0x002118f701007387 */ /* 0x000fe60000100800 */
[----:B------:R-:W-:Y:S01]  /*1c6f0*/  IMAD.U32 R3, RZ, RZ, UR4 ;  /* 0x00000004ff037e24 */ /* 0x000fe2000f8e00ff */
[----:B------:R-:W-:Y:S04]  /*1c700*/  STL [R1+0x2114], R232 ;  /* 0x002114e801007387 */ /* 0x000fe80000100800 */
[----:B------:R1:W-:Y:S04]  /*1c710*/  STL [R1+0x2110], R233 ;  /* 0x002110e901007387 */ /* 0x0003e80000100800 */
[----:B------:R-:W-:Y:S04]  /*1c720*/  STL [R1+0x210c], R234 ;  /* 0x00210cea01007387 */ /* 0x000fe80000100800 */
[----:B------:R3:W-:Y:S04]  /*1c730*/  STL [R1+0x2108], R235 ;  /* 0x002108eb01007387 */ /* 0x0007e80000100800 */
[----:B------:R-:W-:Y:S04]  /*1c740*/  STL [R1+0x1558], R2 ;  /* 0x0015580201007387 */ /* 0x000fe80000100800 */
[----:B-1----:R-:W4:Y:S04]  /*1c750*/  LDL.LU.64 R232, [R1+0x200] ;  /* 0x0002000001e87983 */ /* 0x002f280000300a00 */
[----:B---3--:R-:W4:Y:S04]  /*1c760*/  LDL.LU.64 R234, [R1+0x208] ;  /* 0x0002080001ea7983 */ /* 0x008f280000300a00 */
[----:B------:R-:W3:Y:S04]  /*1c770*/  LDL.LU.64 R144, [R1+0x1f0] ;  /* 0x0001f00001907983 */ /* 0x000ee80000300a00 */
[----:B------:R-:W3:Y:S04]  /*1c780*/  LDL.LU.64 R146, [R1+0x1f8] ;  /* 0x0001f80001927983 */ /* 0x000ee80000300a00 */
[----:B------:R-:W4:Y:S04]  /*1c790*/  LDL.LU.64 R140, [R1+0x1e0] ;  /* 0x0001e000018c7983 */ /* 0x000f280000300a00 */
[----:B------:R-:W4:Y:S04]  /*1c7a0*/  LDL.LU.64 R142, [R1+0x1e8] ;  /* 0x0001e800018e7983 */ /* 0x000f280000300a00 */
[----:B------:R-:W4:Y:S04]  /*1c7b0*/  LDL.LU.64 R136, [R1+0x1d0] ;  /* 0x0001d00001887983 */ /* 0x000f280000300a00 */
[----:B------:R-:W4:Y:S04]  /*1c7c0*/  LDL.LU.64 R138, [R1+0x1d8] ;  /* 0x0001d800018a7983 */ /* 0x000f280000300a00 */
[----:B------:R-:W1:Y:S02]  /*1c7d0*/  S2R R36, SR_TID.X ;  /* 0x0000000000247919 */ /* 0x000e640000002100 */
[----:B-1----:R-:W-:-:S02]  /*1c7e0*/  LOP3.LUT R38, R36, 0x3, RZ, 0xc0, !PT ;  /* 0x0000000324267812 */ /* 0x002fc400078ec0ff */
[----:B------:R-:W-:-:S03]  /*1c7f0*/  LOP3.LUT R0, R36, 0x3, RZ, 0xc0, !PT ;  /* 0x0000000324007812 */ /* 0x000fc600078ec0ff */
[----:B------:R-:W-:Y:S02]  /*1c800*/  IMAD R38, R38, 0x420, RZ ;  /* 0x0000042026267824 */ /* 0x000fe400078e02ff */
[----:B------:R-:W-:-:S03]  /*1c810*/  IMAD R0, R0, 0x420, RZ ;  /* 0x0000042000007824 */ /* 0x000fc600078e02ff */
[--C-:B------:R-:W-:Y:S02]  /*1c820*/  LOP3.LUT R38, R38, 0x5c, R36.reuse, 0x78, !PT ;  /* 0x0000005c26267812 */ /* 0x100fe400078e7824 */
[----:B------:R-:W-:Y:S01]  /*1c830*/  LOP3.LUT R0, R0, 0x5c, R36, 0x78, !PT ;  /* 0x0000005c00007812 */ /* 0x000fe200078e7824 */
[----:B------:R-:W-:Y:S01]  /*1c840*/  IMAD.U32 R36, RZ, RZ, UR4 ;  /* 0x00000004ff247e24 */ /* 0x000fe2000f8e00ff */
[----:B------:R-:W-:Y:S02]  /*1c850*/  LOP3.LUT R38, R38, 0x20, RZ, 0x3c, !PT ;  /* 0x0000002026267812 */ /* 0x000fe400078e3cff */
[----:B------:R-:W-:Y:S01]  /*1c860*/  LEA R3, R3, R0, 0x11 ;  /* 0x0000000003037211 */ /* 0x000fe200078e88ff */
[----:B------:R-:W-:Y:S01]  /*1c870*/  BAR.SYNC.DEFER_BLOCKING 0x0 ;  /* 0x0000000000007b1d */ /* 0x000fe20000010000 */
[----:B------:R-:W-:-:S04]  /*1c880*/  IMAD.U32 R0, RZ, RZ, UR4 ;  /* 0x00000004ff007e24 */ /* 0x000fc8000f8e00ff */
[----:B------:R-:W-:Y:S01]  /*1c890*/  IMAD R0, R0, 0x20000, R38 ;  /* 0x0002000000007824 */ /* 0x000fe200078e0226 */
[----:B------:R-:W-:Y:S04]  /*1c8a0*/  LDS R132, [R3] ;  /* 0x0000000003847984 */ /* 0x000fe80000000800 */
[----:B------:R-:W-:Y:S04]  /*1c8b0*/  LDS R134, [R3+0x1000] ;  /* 0x0010000003867984 */ /* 0x000fe80000000800 */
[----:B------:R-:W-:Y:S04]  /*1c8c0*/  LDS R133, [R0] ;  /* 0x0000000000857984 */ /* 0x000fe80000000800 */
[----:B------:R-:W-:Y:S04]  /*1c8d0*/  LDS R135, [R0+0x1000] ;  /* 0x0010000000877984 */ /* 0x000fe80000000800 */
        /* <DEDUP_REMOVED lines=11> */
[----:B------:R-:W-:Y:S01]  /*1c990*/  LDS R131, [R0+0x1100] ;  /* 0x0011000000837984 */ /* 0x000fe20000000800 */
[----:B--2---:R-:W-:-:S05]  /*1c9a0*/  LEA R252, R36, R37, 0x10 ;  /* 0x0000002524fc7211 */ /* 0x004fca00078e80ff */
[----:B------:R-:W3:Y:S04]  /*1c9b0*/  LDSM.16.M88.4 R52, [R252+0x42000] ;  /* 0x04200000fc34783b */ /* 0x000ee80000000200 */
[----:B------:R-:W4:Y:S04]  /*1c9c0*/  LDSM.16.M88.4 R60, [R252+0x44000] ;  /* 0x04400000fc3c783b */ /* 0x000f280000000200 */
[----:B------:R-:W-:Y:S04]  /*1c9d0*/  LDSM.16.M88.4 R48, [R252+0x46000] ;  /* 0x04600000fc30783b */ /* 0x000fe80000000200 */
[----:B------:R-:W-:Y:S04]  /*1c9e0*/  LDSM.16.M88.4 R44, [R252+0x48000] ;  /* 0x04800000fc2c783b */ /* 0x000fe80000000200 */
[----:B------:R-:W1:Y:S04]  /*1c9f0*/  LDSM.16.M88.4 R56, [R252+0x40000] ;  /* 0x04000000fc38783b */ /* 0x000e680000000200 */
[----:B------:R-:W2:Y:S04]  /*1ca00*/  LDSM.16.M88.4 R40, [R252+0x4a000] ;  /* 0x04a00000fc28783b */ /* 0x000ea80000000200 */
[----:B------:R-:W2:Y:S04]  /*1ca10*/  LDSM.16.M88.4 R36, [R252+0x4c000] ;  /* 0x04c00000fc24783b */ /* 0x000ea80000000200 */
[----:B------:R-:W2:Y:S01]  /*1ca20*/  LDSM.16.M88.4 R248, [R252+0x4e000] ;  /* 0x04e00000fcf8783b */ /* 0x000ea20000000200 */
[C---:B---3--:R-:W-:Y:S08]  /*1ca30*/  HMMA.1688.F32.TF32 R144, R132.reuse, R52, R144 ;  /* 0x000000348490723c */ /* 0x048ff00000081090 */
[C---:B----4-:R-:W-:Y:S01]  /*1ca40*/  HMMA.1688.F32.TF32 R140, R132.reuse, R60, R140 ;  /* 0x0000003c848c723c */ /* 0x050fe2000008108c */
[----:B-1----:R-:W-:Y:S07]  /*1ca50*/  STL [R1+0x2100], R58 ;  /* 0x0021003a01007387 */ /* 0x002fee0000100800 */
[C---:B------:R-:W-:Y:S01]  /*1ca60*/  HMMA.1688.F32.TF32 R136, R132.reuse, R48, R136 ;  /* 0x000000308488723c */ /* 0x040fe20000081088 */
[----:B------:R-:W-:Y:S07]  /*1ca70*/  STL [R1+0x20fc], R59 ;  /* 0x0020fc3b01007387 */ /* 0x000fee0000100800 */
[----:B-----5:R-:W-:Y:S01]  /*1ca80*/  HMMA.1688.F32.TF32 R84, R132, R44, R84 ;  /* 0x0000002c8454723c */ /* 0x020fe20000081054 */
[----:B------:R-:W-:Y:S04]  /*1ca90*/  STL [R1+0x2104], R54 ;  /* 0x0021043601007387 */ /* 0x000fe80000100800 */
[----:B------:R-:W-:Y:S04]  /*1caa0*/  STL [R1+0x20f8], R55 ;  /* 0x0020f83701007387 */ /* 0x000fe80000100800 */
[----:B------:R-:W-:Y:S04]  /*1cab0*/  STL [R1+0x20f4], R62 ;  /* 0x0020f43e01007387 */ /* 0x000fe80000100800 */
[----:B------:R1:W-:Y:S04]  /*1cac0*/  STL [R1+0x20f0], R63 ;  /* 0x0020f03f01007387 */ /* 0x0003e80000100800 */
[----:B------:R3:W-:Y:S04]  /*1cad0*/  STL [R1+0x20ec], R50 ;  /* 0x0020ec3201007387 */ /* 0x0007e80000100800 */
[----:B------:R-:W-:Y:S04]  /*1cae0*/  STL [R1+0x20e8], R51 ;  /* 0x0020e83301007387 */ /* 0x000fe80000100800 */
[----:B------:R-:W-:Y:S04]  /*1caf0*/  STL [R1+0x20e4], R46 ;  /* 0x0020e42e01007387 */ /* 0x000fe80000100800 */
[----:B------:R-:W-:Y:S04]  /*1cb00*/  STL [R1+0x20e0], R47 ;  /* 0x0020e02f01007387 */ /* 0x000fe80000100800 */
[----:B--2---:R-:W-:Y:S04]  /*1cb10*/  STL [R1+0x20dc], R42 ;  /* 0x0020dc2a01007387 */ /* 0x004fe80000100800 */
[----:B------:R-:W-:Y:S04]  /*1cb20*/  STL [R1+0x20d8], R43 ;  /* 0x0020d82b01007387 */ /* 0x000fe80000100800 */
[----:B------:R-:W-:Y:S04]  /*1cb30*/  STL [R1+0x20c4], R38 ;  /* 0x0020c42601007387 */ /* 0x000fe80000100800 */
[----:B------:R-:W-:Y:S04]  /*1cb40*/  STL [R1+0x20c0], R39 ;  /* 0x0020c02701007387 */ /* 0x000fe80000100800 */
[----:B------:R-:W-:Y:S04]  /*1cb50*/  STL [R1+0x20bc], R250 ;  /* 0x0020bcfa01007387 */ /* 0x000fe80000100800 */
[----:B------:R-:W-:Y:S04]  /*1cb60*/  STL [R1+0x20b8], R251 ;  /* 0x0020b8fb01007387 */ /* 0x000fe80000100800 */
[----:B------:R-:W-:Y:S04]  /*1cb70*/  STL [R1+0x1e70], R252 ;  /* 0x001e70fc01007387 */ /* 0x000fe80000100800 */
[----:B------:R-:W-:Y:S04]  /*1cb80*/  STL [R1+0x1bc], R147 ;  /* 0x0001bc9301007387 */ /* 0x000fe80000100800 */
[----:B------:R-:W-:Y:S01]  /*1cb90*/  STL [R1+0x1a0], R140 ;  /* 0x0001a08c01007387 */ /* 0x000fe20000100800 */
[----:B-1----:R-:W-:-:S03]  /*1cba0*/  IMAD.MOV.U32 R63, RZ, RZ, R84 ;  /* 0x000000ffff3f7224 */ /* 0x002fc600078e0054 */
[----:B------:R-:W-:Y:S01]  /*1cbb0*/  STL [R1+0x194], R137 ;  /* 0x0001948901007387 */ /* 0x000fe20000100800 */
[----:B---3--:R-:W-:-:S03]  /*1cbc0*/  IMAD.MOV.U32 R50, RZ, RZ, R87 ;  /* 0x000000ffff327224 */ /* 0x008fc600078e0057 */
[----:B------:R-:W-:Y:S04]  /*1cbd0*/  STL [R1+0x198], R138 ;  /* 0x0001988a01007387 */ /* 0x000fe80000100800 */
[----:B------:R-:W-:Y:S04]  /*1cbe0*/  STL [R1+0x184], R85 ;  /* 0x0001845501007387 */ /* 0x000fe80000100800 */
[----:B------:R1:W-:Y:S02]  /*1cbf0*/  STL [R1+0x188], R86 ;  /* 0x0001885601007387 */ /* 0x0003e40000100800 */
[C---:B-1----:R-:W-:Y:S11]  /*1cc00*/  HMMA.1688.F32.TF32 R84, R132.reuse, R40, R88 ;  /* 0x000000288454723c */ /* 0x042ff60000081058 */
[----:B------:R-:W-:Y:S11]  /*1cc10*/  @!UPT UIADD3 URZ, URZ, URZ, URZ ;  /* 0x0000003f3f3ff290 */ /* 0x000ff6000fffe03f */
[----:B------:R-:W-:Y:S01]  /*1cc20*/  @!UPT UIADD3 URZ, URZ, URZ, URZ ;  /* 0x0000003f3f3ff290 */ /* 0x000fe2000fffe03f */
[----:B------:R-:W-:Y:S01]  /*1cc30*/  STL [R1+0x174], R85 ;  /* 0x0001745501007387 */ /* 0x000fe20000100800 */
[----:B------:R-:W-:Y:S01]  /*1cc40*/  IMAD.MOV.U32 R51, RZ, RZ, R84 ;  /* 0x000000ffff337224 */ /* 0x000fe200078e0054 */
[----:B------:R-:W-:Y:S02]  /*1cc50*/  MOV R46, R87 ;  /* 0x00000057002e7202 */ /* 0x000fe40000000f00 */
[----:B------:R1:W-:Y:S02]  /*1cc60*/  STL [R1+0x178], R86 ;  /* 0x0001785601007387 */ /* 0x0003e40000100800 */
[C---:B-1----:R-:W-:Y:S11]  /*1cc70*/  HMMA.1688.F32.TF32 R84, R132.reuse, R36, R92 ;  /* 0x000000248454723c */ /* 0x042ff6000008105c */
[----:B------:R-:W-:Y:S11]  /*1cc80*/  @!UPT UIADD3 URZ, URZ, URZ, URZ ;  /* 0x0000003f3f3ff290 */ /* 0x000ff6000fffe03f */
[----:B------:R-:W-:Y:S01]  /*1cc90*/  @!UPT UIADD3 URZ, URZ, URZ, URZ ;  /* 0x0000003f3f3ff290 */ /* 0x000fe2000fffe03f */
[----:B------:R1:W-:Y:S01]  /*1cca0*/  STL [R1+0x164], R85 ;  /* 0x0001645501007387 */ /* 0x0003e20000100800 */
[----:B------:R-:W-:Y:S02]  /*1ccb0*/  IMAD.MOV.U32 R47, RZ, RZ, R84 ;  /* 0x000000ffff2f7224 */ /* 0x000fe400078e0054 */
[----:B------:R-:W-:Y:S02]  /*1ccc0*/  IMAD.MOV.U32 R42, RZ, RZ, R86 ;  /* 0x000000ffff2a7224 */ /* 0x000fe400078e0056 */
[----:B------:R-:W-:Y:S02]  /*1ccd0*/  IMAD.MOV.U32 R43, RZ, RZ, R87 ;  /* 0x000000ffff2b7224 */ /* 0x000fe400078e0057 */
[----:B-1----:R-:W-:Y:S11]  /*1cce0*/  HMMA.1688.F32.TF32 R84, R132, R248, R96 ;  /* 0x000000f88454723c */ /* 0x002ff60000081060 */
[----:B------:R-:W-:Y:S11]  /*1ccf0*/  @!UPT UIADD3 URZ, URZ, URZ, URZ ;  /* 0x0000003f3f3ff290 */ /* 0x000ff6000fffe03f */
[----:B------:R-:W-:Y:S01]  /*1cd00*/  @!UPT UIADD3 URZ, URZ, URZ, URZ ;  /* 0x0000003f3f3ff290 */ /* 0x000fe2000fffe03f */
[----:B------:R-:W-:Y:S01]  /*1cd10*/  STL.64 [R1+0x150], R84 ;  /* 0x0001505401007387 */ /* 0x000fe20000100a00 */
[----:B------:R-:W-:-:S03]  /*1cd20*/  MOV R38, R87 ;  /* 0x0000005700267202 */ /* 0x000fc60000000f00 */
[----:B------:R1:W-:Y:S02]  /*1cd30*/  STL [R1+0x158], R86 ;  /* 0x0001585601007387 */ /* 0x0003e40000100800 */
[C---:B-1----:R-:W-:Y:S02]  /*1cd40*/  HMMA.1688.F32.TF32 R84, R240.reuse, R56, R100 ;  /* 0x00000038f054723c */ /* 0x042fe40000081064 */
[----:B------:R-:W-:Y:S04]  /*1cd50*/  LDS R100, [R3+0x280] ;  /* 0x0002800003647984 */ /* 0x000fe80000000800 */
[----:B------:R-:W-:Y:S02]  /*1cd60*/  LDS R102, [R3+0x1280] ;  /* 0x0012800003667984 */ /* 0x000fe40000000800 */
[----:B------:R-:W-:Y:S02]  /*1cd70*/  HMMA.1688.F32.TF32 R92, R240, R48, R112 ;  /* 0x00000030f05c723c */ /* 0x000fe40000081070 */
[----:B------:R-:W-:Y:S04]  /*1cd80*/  LDS R101, [R0+0x280] ;  /* 0x0002800000657984 */ /* 0x000fe80000000800 */
[----:B------:R-:W1:Y:S09]  /*1cd90*/  LDS R103, [R0+0x1280] ;  /* 0x0012800000677984 */ /* 0x000e720000000800 */
[----:B------:R-:W-:Y:S01]  /*1cda0*/  STL [R1+0x144], R85 ;  /* 0x0001445501007387 */ /* 0x000fe20000100800 */
[----:B------:R-:W-:-:S02]  /*1cdb0*/  IMAD.MOV.U32 R39, RZ, RZ, R84 ;  /* 0x000000ffff277224 */ /* 0x000fc400078e0054 */
[----:B------:R-:W-:Y:S01]  /*1cdc0*/  IMAD.MOV.U32 R250, RZ, RZ, R87 ;  /* 0x000000fffffa7224 */ /* 0x000fe200078e0057 */
[----:B------:R2:W-:Y:S02]  /*1cdd0*/  STL [R1+0x148], R86 ;  /* 0x0001485601007387 */ /* 0x0005e40000100800 */
[----:B--2---:R-:W-:Y:S11]  /*1cde0*/  HMMA.1688.F32.TF32 R84, R240, R52, R104 ;  /* 0x00000034f054723c */ /* 0x004ff60000081068 */
[----:B------:R-:W-:Y:S11]  /*1cdf0*/  @!UPT UIADD3 URZ, URZ, URZ, URZ ;  /* 0x0000003f3f3ff290 */ /* 0x000ff6000fffe03f */
[----:B------:R-:W-:Y:S01]  /*1ce00*/  @!UPT UIADD3 URZ, URZ, URZ, URZ ;  /* 0x0000003f3f3ff290 */ /* 0x000fe2000fffe03f */
[----:B------:R-:W-:Y:S01]  /*1ce10*/  STL [R1+0x134], R85 ;  /* 0x0001345501007387 */ /* 0x000fe20000100800 */
[----:B------:R-:W-:-:S03]  /*1ce20*/  IMAD.MOV.U32 R251, RZ, RZ, R84 ;  /* 0x000000fffffb7224 */ /* 0x000fc600078e0054 */
[----:B------:R2:W-:Y:S02]  /*1ce30*/  STL.64 [R1+0x138], R86 ;  /* 0x0001385601007387 */ /* 0x0005e40000100a00 */
[C---:B--2---:R-:W-:Y:S08]  /*1ce40*/  HMMA.1688.F32.TF32 R84, R240.reuse, R60, R108 ;  /* 0x0000003cf054723c */ /* 0x044ff0000008106c */
[C---:B------:R-:W-:Y:S11]  /*1ce50*/  HMMA.1688.F32.TF32 R88, R240.reuse, R44, R116 ;  /* 0x0000002cf058723c */ /* 0x040ff60000081074 */
[----:B------:R-:W-:Y:S04]  /*1ce60*/  @!UPT UIADD3 URZ, URZ, URZ, URZ ;  /* 0x0000003f3f3ff290 */ /* 0x000fe8000fffe03f */
[----:B------:R-:W-:Y:S04]  /*1ce70*/  STL.64 [R1+0xb0], R84 ;  /* 0x0000b05401007387 */ /* 0x000fe80000100a00 */
[----:B------:R2:W-:Y:S02]  /*1ce80*/  STL.64 [R1+0xb8], R86 ;  /* 0x0000b85601007387 */ /* 0x0005e40000100a00 */
[----:B--2---:R-:W-:Y:S02]  /*1ce90*/  HMMA.1688.F32.TF32 R84, R240, R40, R120 ;  /* 0x00000028f054723c */ /* 0x004fe40000081078 */
[----:B------:R-:W-:Y:S04]  /*1cea0*/  STL.64 [R1+0x80], R92 ;  /* 0x0000805c01007387 */ /* 0x000fe80000100a00 */
[----:B------:R-:W-:Y:S04]  /*1ceb0*/  STL.64 [R1+0x88], R94 ;  /* 0x0000885e01007387 */ /* 0x000fe80000100a00 */
[----:B------:R-:W-:Y:S04]  /*1cec0*/  STL.64 [R1+0x50], R88 ;  /* 0x0000505801007387 */ /* 0x000fe80000100a00 */
[----:B------:R-:W-:Y:S09]  /*1ced0*/  STL.64 [R1+0x58], R90 ;  /* 0x0000585a01007387 */ /* 0x000ff20000100a00 */
[----:B------:R2:W-:Y:S01]  /*1cee0*/  STL.64 [R1+0x30], R84 ;  /* 0x0000305401007387 */ /* 0x0005e20000100a00 */
[----:B------:R-:W-:Y:S01]  /*1cef0*/  MOV R252, R86 ;  /* 0x0000005600fc7202 */ /* 0x000fe20000000f00 */
[----:B------:R-:W-:-:S02]  /*1cf00*/  IMAD.MOV.U32 R2, RZ, RZ, R87 ;  /* 0x000000ffff027224 */ /* 0x000fc400078e0057 */
[----:B------:R-:W3:Y:S04]  /*1cf10*/  LDL.LU.64 R96, [R1+0x90] ;  /* 0x0000900001607983 */ /* 0x000ee80000300a00 */
[----:B------:R-:W3:Y:S01]  /*1cf20*/  LDL.LU.64 R98, [R1+0x98] ;  /* 0x0000980001627983 */ /* 0x000ee20000300a00 */
[C---:B--2---:R-:W-:Y:S08]  /*1cf30*/  HMMA.1688.F32.TF32 R84, R240.reuse, R36, R124 ;  /* 0x00000024f054723c */ /* 0x044ff0000008107c */
[----:B------:R-:W-:Y:S11]  /*1cf40*/  HMMA.1688.F32.TF32 R240, R240, R248, R160 ;  /* 0x000000f8f0f0723c */ /* 0x000ff600000810a0 */
[----:B------:R-:W-:Y:S04]  /*1cf50*/  @!UPT UIADD3 URZ, URZ, URZ, URZ ;  /* 0x0000003f3f3ff290 */ /* 0x000fe8000fffe03f */
[----:B------:R-:W-:Y:S04]  /*1cf60*/  STL.64 [R1+0x10], R84 ;  /* 0x0000105401007387 */ /* 0x000fe80000100a00 */
[----:B------:R-:W-:Y:S04]  /*1cf70*/  STL.64 [R1+0x18], R86 ;  /* 0x0000185601007387 */ /* 0x000fe80000100a00 */
[----:B------:R-:W2:Y:S04]  /*1cf80*/  LDL.LU.64 R108, [R1+0x120] ;  /* 0x00012000016c7983 */ /* 0x000ea80000300a00 */
[----:B------:R-:W2:Y:S04]  /*1cf90*/  LDL.LU.64 R110, [R1+0x128] ;  /* 0x00012800016e7983 */ /* 0x000ea80000300a00 */
[----:B------:R-:W4:Y:S04]  /*1cfa0*/  LDL.LU.64 R112, [R1+0x110] ;  /* 0x0001100001707983 */ /* 0x000f280000300a00 */
[----:B------:R-:W4:Y:S04]  /*1cfb0*/  LDL.LU.64 R114, [R1+0x118] ;  /* 0x0001180001727983 */ /* 0x000f280000300a00 */
[----:B------:R-:W2:Y:S04]  /*1cfc0*/  LDL.LU.64 R116, [R1+0x100] ;  /* 0x0001000001747983 */ /* 0x000ea80000300a00 */
[----:B------:R-:W2:Y:S04]  /*1cfd0*/  LDL.LU.64 R118, [R1+0x108] ;  /* 0x0001080001767983 */ /* 0x000ea80000300a00 */
[----:B------:R-:W2:Y:S04]  /*1cfe0*/  LDL.LU.64 R120, [R1+0xf0] ;  /* 0x0000f00001787983 */ /* 0x000ea80000300a00 */
[----:B------:R-:W2:Y:S04]  /*1cff0*/  LDL.LU.64 R122, [R1+0xf8] ;  /* 0x0000f800017a7983 */ /* 0x000ea80000300a00 */
[----:B------:R-:W2:Y:S04]  /*1d000*/  LDL.LU.64 R124, [R1+0xe0] ;  /* 0x0000e000017c7983 */ /* 0x000ea80000300a00 */
[----:B------:R-:W2:Y:S04]  /*1d010*/  LDL.LU.64 R126, [R1+0xe8] ;  /* 0x0000e800017e7983 */ /* 0x000ea80000300a00 */
[----:B------:R-:W-:Y:S04]  /*1d020*/  STL.64 [R1+0x20a0], R242 ;  /* 0x0020a0f201007387 */ /* 0x000fe80000100a00 */
[----:B------:R1:W-:Y:S01]  /*1d030*/  STL.64 [R1+0x2098], R240 ;  /* 0x002098f001007387 */ /* 0x0003e20000100a00 */
[-C--:B------:R-:W-:Y:S03]  /*1d040*/  HMMA.1688.F32.TF32 R232, R132, R56.reuse, R232 ;  /* 0x0000003884e8723c */ /* 0x080fe600000810e8 */
[----:B------:R-:W-:Y:S04]  /*1d050*/  LDS R84, [R3+0x200] ;  /* 0x0002000003547984 */ /* 0x000fe80000000800 */
[----:B------:R-:W-:Y:S04]  /*1d060*/  LDS R86, [R3+0x1200] ;  /* 0x0012000003567984 */ /* 0x000fe80000000800 */
[----:B-1----:R-:W2:Y:S04]  /*1d070*/  LDL.LU.64 R240, [R1+0xd0] ;  /* 0x0000d00001f07983 */ /* 0x002ea80000300a00 */
[----:B------:R-:W2:Y:S01]  /*1d080*/  LDL.LU.64 R242, [R1+0xd8] ;  /* 0x0000d80001f27983 */ /* 0x000ea20000300a00 */
[----:B------:R-:W-:Y:S03]  /*1d090*/  HMMA.1688.F32.TF32 R8, R64, R56, R8 ;  /* 0x000000384008723c */ /* 0x000fe60000081008 */
[----:B------:R-:W-:Y:S04]  /*1d0a0*/  LDS R85, [R0+0x200] ;  /* 0x0002000000557984 */ /* 0x000fe80000000800 */
[----:B------:R-:W1:Y:S01]  /*1d0b0*/  LDS R87, [R0+0x1200] ;  /* 0x0012000000577984 */ /* 0x000e620000000800 */
[----:B------:R-:W-:Y:S01]  /*1d0c0*/  IMAD.MOV.U32 R245, RZ, RZ, R232 ;  /* 0x000000fffff57224 */ /* 0x000fe200078e00e8 */
[----:B------:R-:W-:Y:S01]  /*1d0d0*/  MOV R232, R235 ;  /* 0x000000eb00e87202 */ /* 0x000fe20000000f00 */
[----:B------:R-:W-:-:S02]  /*1d0e0*/  IMAD.MOV.U32 R246, RZ, RZ, R233 ;  /* 0x000000fffff67224 */ /* 0x000fc400078e00e9 */
[----:B------:R-:W-:Y:S01]  /*1d0f0*/  IMAD.MOV.U32 R247, RZ, RZ, R234 ;  /* 0x000000fffff77224 */ /* 0x000fe200078e00ea */
[----:B------:R-:W-:Y:S01]  /*1d100*/  HMMA.1688.F32.TF32 R12, R64, R52, R12 ;  /* 0x00000034400c723c */ /* 0x000fe2000008100c */
[----:B------:R-:W-:Y:S02]  /*1d110*/  IMAD.MOV.U32 R233, RZ, RZ, R144 ;  /* 0x000000ffffe97224 */ /* 0x000fe400078e0090 */
[----:B------:R-:W-:Y:S02]  /*1d120*/  IMAD.MOV.U32 R234, RZ, RZ, R145 ;  /* 0x000000ffffea7224 */ /* 0x000fe400078e0091 */
[----:B------:R-:W-:-:S03]  /*1d130*/  IMAD.MOV.U32 R235, RZ, RZ, R146 ;  /* 0x000000ffffeb7224 */ /* 0x000fc600078e0092 */
[C---:B------:R-:W-:Y:S08]  /*1d140*/  HMMA.1688.F32.TF32 R16, R64.reuse, R60, R16 ;  /* 0x0000003c4010723c */ /* 0x040ff00000081010 */
[C---:B------:R-:W-:Y:S08]  /*1d150*/  HMMA.1688.F32.TF32 R20, R64.reuse, R48, R20 ;  /* 0x000000304014723c */ /* 0x040ff00000081014 */
[C---:B------:R-:W-:Y:S08]  /*1d160*/  HMMA.1688.F32.TF32 R24, R64.reuse, R44, R24 ;  /* 0x0000002c4018723c */ /* 0x040ff00000081018 */
[C---:B------:R-:W-:Y:S08]  /*1d170*/  HMMA.1688.F32.TF32 R144, R64.reuse, R40, R28 ;  /* 0x000000284090723c */ /* 0x040ff0000008101c */
[C---:B------:R-:W-:Y:S08]  /*1d180*/  HMMA.1688.F32.TF32 R32, R64.reuse, R36, R32 ;  /* 0x000000244020723c */ /* 0x040ff00000081020 */
[----:B------:R-:W-:Y:S01]  /*1d190*/  HMMA.1688.F32.TF32 R4, R64, R248, R4 ;  /* 0x000000f84004723c */ /* 0x000fe20000081004 */
[----:B------:R-:W-:Y:S04]  /*1d1a0*/  LDS R64, [R3+0x300] ;  /* 0x0003000003407984 */ /* 0x000fe80000000800 */
[----:B------:R-:W-:Y:S04]  /*1d1b0*/  LDS R66, [R3+0x1300] ;  /* 0x0013000003427984 */ /* 0x000fe80000000800 */
[----:B------:R-:W-:Y:S04]  /*1d1c0*/  LDS R65, [R0+0x300] ;  /* 0x0003000000417984 */ /* 0x000fe80000000800 */
[----:B------:R-:W3:Y:S01]  /*1d1d0*/  LDS R67, [R0+0x1300] ;  /* 0x0013000000437984 */ /* 0x000ee20000000800 */
[C---:B------:R-:W-:Y:S08]  /*1d1e0*/  HMMA.1688.F32.TF32 R236, R128.reuse, R56, R164 ;  /* 0x0000003880ec723c */ /* 0x040ff000000810a4 */
[----:B------:R-:W-:Y:S01]  /*1d1f0*/  HMMA.1688.F32.TF32 R168, R128, R52, R168 ;  /* 0x0000003480a8723c */ /* 0x000fe200000810a8 */
[----:B------:R-:W-:Y:S01]  /*1d200*/  IMAD.MOV.U32 R55, RZ, RZ, R136 ;  /* 0x000000ffff377224 */ /* 0x000fe200078e0088 */
[----:B------:R-:W-:Y:S01]  /*1d210*/  MOV R62, R139 ;  /* 0x0000008b003e7202 */ /* 0x000fe20000000f00 */
[----:B------:R-:W-:Y:S01]  /*1d220*/  IMAD.MOV.U32 R58, RZ, RZ, R142 ;  /* 0x000000ffff3a7224 */ /* 0x000fe200078e008e */
[----:B------:R-:W-:Y:S01]  /*1d230*/  MOV R54, R141 ;  /* 0x0000008d00367202 */ /* 0x000fe20000000f00 */
[----:B------:R-:W-:Y:S01]  /*1d240*/  IMAD.MOV.U32 R59, RZ, RZ, R143 ;  /* 0x000000ffff3b7224 */ /* 0x000fe200078e008f */
[----:B------:R-:W-:Y:S02]  /*1d250*/  LDS R28, [R3+0x380] ;  /* 0x00038000031c7984 */ /* 0x000fe40000000800 */
[----:B------:R-:W-:Y:S02]  /*1d260*/  HMMA.1688.F32.TF32 R88, R100, R44, R152 ;  /* 0x0000002c6458723c */ /* 0x000fe40000081098 */
[----:B------:R-:W-:Y:S04]  /*1d270*/  LDS R30, [R3+0x1380] ;  /* 0x00138000031e7984 */ /* 0x000fe80000000800 */
[----:B------:R-:W-:Y:S04]  /*1d280*/  LDS R29, [R0+0x380] ;  /* 0x00038000001d7984 */ /* 0x000fe80000000800 */
[----:B------:R-:W-:Y:S04]  /*1d290*/  STL.64 [R1+0x20b0], R238 ;  /* 0x0020b0ee01007387 */ /* 0x000fe80000100a00 */
[----:B------:R-:W-:Y:S04]  /*1d2a0*/  STL.64 [R1+0x20a8], R236 ;  /* 0x0020a8ec01007387 */ /* 0x000fe80000100a00 */
[----:B------:R-:W-:Y:S04]  /*1d2b0*/  STL.64 [R1+0x20d0], R170 ;  /* 0x0020d0aa01007387 */ /* 0x000fe80000100a00 */
[----:B------:R1:W-:Y:S04]  /*1d2c0*/  STL.64 [R1+0x20c8], R168 ;  /* 0x0020c8a801007387 */ /* 0x0003e80000100a00 */
[----:B------:R-:W4:Y:S04]  /*1d2d0*/  LDL.LU.64 R136, [R1+0xc0] ;  /* 0x0000c00001887983 */ /* 0x000f280000300a00 */
[----:B------:R-:W4:Y:S04]  /*1d2e0*/  LDL.LU.64 R138, [R1+0xc8] ;  /* 0x0000c800018a7983 */ /* 0x000f280000300a00 */
[----:B------:R-:W4:Y:S04]  /*1d2f0*/  LDL.LU.64 R140, [R1+0xa0] ;  /* 0x0000a000018c7983 */ /* 0x000f280000300a00 */
[----:B------:R-:W4:Y:S04]  /*1d300*/  LDL.LU.64 R142, [R1+0xa8] ;  /* 0x0000a800018e7983 */ /* 0x000f280000300a00 */
[----:B------:R-:W4:Y:S04]  /*1d310*/  LDL.LU.64 R160, [R1+0x70] ;  /* 0x0000700001a07983 */ /* 0x000f280000300a00 */
[----:B------:R-:W4:Y:S04]  /*1d320*/  LDL.LU.64 R162, [R1+0x78] ;  /* 0x0000780001a27983 */ /* 0x000f280000300a00 */
[----:B------:R-:W4:Y:S01]  /*1d330*/  LDL.LU.64 R152, [R1+0x60] ;  /* 0x0000600001987983 */ /* 0x000f220000300a00 */
[C---:B-1----:R-:W-:Y:S03]  /*1d340*/  HMMA.1688.F32.TF32 R224, R84.reuse, R56, R224 ;  /* 0x0000003854e0723c */ /* 0x042fe600000810e0 */
[----:B------:R-:W4:Y:S04]  /*1d350*/  LDL.LU.64 R154, [R1+0x68] ;  /* 0x00006800019a7983 */ /* 0x000f280000300a00 */
[----:B------:R-:W4:Y:S01]  /*1d360*/  LDL.LU.64 R132, [R1+0x40] ;  /* 0x0000400001847983 */ /* 0x000f220000300a00 */
[C---:B------:R-:W-:Y:S03]  /*1d370*/  HMMA.1688.F32.TF32 R220, R84.reuse, R52, R220 ;  /* 0x0000003454dc723c */ /* 0x040fe600000810dc */
[----:B------:R-:W4:Y:S05]  /*1d380*/  LDL.LU.64 R134, [R1+0x48] ;  /* 0x0000480001867983 */ /* 0x000f2a0000300a00 */
[C---:B------:R-:W-:Y:S08]  /*1d390*/  HMMA.1688.F32.TF32 R68, R84.reuse, R60, R68 ;  /* 0x0000003c5444723c */ /* 0x040ff00000081044 */
[C---:B------:R-:W-:Y:S08]  /*1d3a0*/  HMMA.1688.F32.TF32 R156, R84.reuse, R48, R156 ;  /* 0x00000030549c723c */ /* 0x040ff0000008109c */
[C---:B------:R-:W-:Y:S01]  /*1d3b0*/  HMMA.1688.F32.TF32 R72, R84.reuse, R44, R72 ;  /* 0x0000002c5448723c */ /* 0x040fe20000081048 */
[----:B------:R-:W1:Y:S07]  /*1d3c0*/  LDS R31, [R0+0x1380] ;  /* 0x00138000001f7984 */ /* 0x000e6e0000000800 */
[C---:B------:R-:W-:Y:S08]  /*1d3d0*/  HMMA.1688.F32.TF32 R200, R84.reuse, R40, R200 ;  /* 0x0000002854c8723c */ /* 0x040ff000000810c8 */
[C---:B------:R-:W-:Y:S08]  /*1d3e0*/  HMMA.1688.F32.TF32 R76, R84.reuse, R36, R76 ;  /* 0x00000024544c723c */ /* 0x040ff0000008104c */
[----:B------:R-:W-:Y:S08]  /*1d3f0*/  HMMA.1688.F32.TF32 R204, R84, R248, R204 ;  /* 0x000000f854cc723c */ /* 0x000ff000000810cc */
[----:B---3--:R-:W-:Y:S01]  /*1d400*/  HMMA.1688.F32.TF32 R104, R64, R56, R96 ;  /* 0x000000384068723c */ /* 0x008fe20000081060 */
[----:B------:R-:W3:Y:S04]  /*1d410*/  LDL.LU.64 R96, [R1+0x20] ;  /* 0x0000200001607983 */ /* 0x000ee80000300a00 */
[----:B------:R-:W3:Y:S03]  /*1d420*/  LDL.LU.64 R98, [R1+0x28] ;  /* 0x0000280001627983 */ /* 0x000ee60000300a00 */
[-C--:B------:R-:W-:Y:S01]  /*1d430*/  HMMA.1688.F32.TF32 R84, R100, R60.reuse, R148 ;  /* 0x0000003c6454723c */ /* 0x080fe20000081094 */
[----:B------:R-:W1:Y:S04]  /*1d440*/  LDL.LU.64 R148, [R1] ;  /* 0x0000000001947983 */ /* 0x000e680000300a00 */
[----:B------:R-:W1:Y:S03]  /*1d450*/  LDL.LU.64 R150, [R1+0x8] ;  /* 0x0000080001967983 */ /* 0x000e660000300a00 */
[----:B------:R-:W-:Y:S01]  /*1d460*/  HMMA.1688.F32.TF32 R172, R128, R60, R172 ;  /* 0x0000003c80ac723c */ /* 0x000fe200000810ac */
[----:B------:R-:W-:-:S07]  /*1d470*/  IMAD.MOV.U32 R168, RZ, RZ, R233 ;  /* 0x000000ffffa87224 */ /* 0x000fce00078e00e9 */
[----:B------:R-:W-:Y:S01]  /*1d480*/  HMMA.1688.F32.TF32 R176, R128, R48, R176 ;  /* 0x0000003080b0723c */ /* 0x000fe200000810b0 */
[----:B------:R-:W-:-:S07]  /*1d490*/  IMAD.MOV.U32 R169, RZ, RZ, R234 ;  /* 0x000000ffffa97224 */ /* 0x000fce00078e00ea */
[C---:B------:R-:W-:Y:S08]  /*1d4a0*/  HMMA.1688.F32.TF32 R180, R128.reuse, R44, R180 ;  /* 0x0000002c80b4723c */ /* 0x040ff000000810b4 */
[C---:B------:R-:W-:Y:S08]  /*1d4b0*/  HMMA.1688.F32.TF32 R184, R128.reuse, R40, R184 ;  /* 0x0000002880b8723c */ /* 0x040ff000000810b8 */
[C---:B------:R-:W-:Y:S08]  /*1d4c0*/  HMMA.1688.F32.TF32 R188, R128.reuse, R36, R188 ;  /* 0x0000002480bc723c */ /* 0x040ff000000810bc */
[----:B------:R-:W-:Y:S01]  /*1d4d0*/  HMMA.1688.F32.TF32 R192, R128, R248, R192 ;  /* 0x000000f880c0723c */ /* 0x000fe200000810c0 */
[----:B------:R-:W-:Y:S01]  /*1d4e0*/  MOV R170, R235 ;  /* 0x000000eb00aa7202 */ /* 0x000fe20000000f00 */
[----:B------:R-:W-:-:S02]  /*1d4f0*/  IMAD.MOV.U32 R237, RZ, RZ, R54 ;  /* 0x000000ffffed7224 */ /* 0x000fc400078e0036 */
[----:B------:R-:W-:Y:S02]  /*1d500*/  IMAD.MOV.U32 R238, RZ, RZ, R58 ;  /* 0x000000ffffee7224 */ /* 0x000fe400078e003a */
[----:B------:R-:W-:Y:S02]  /*1d510*/  IMAD.MOV.U32 R239, RZ, RZ, R59 ;  /* 0x000000ffffef7224 */ /* 0x000fe400078e003b */
[----:B--2---:R-:W-:Y:S07]  /*1d520*/  HMMA.1688.F32.TF32 R128, R64, R36, R240 ;  /* 0x000000244080723c */ /* 0x004fee00000810f0 */
[----:B------:R-:W-:Y:S01]  /*1d530*/  IMAD.MOV.U32 R240, RZ, RZ, R245 ;  /* 0x000000fffff07224 */ /* 0x000fe200078e00f5 */
[----:B------:R-:W-:Y:S01]  /*1d540*/  MOV R242, R247 ;  /* 0x000000f700f27202 */ /* 0x000fe20000000f00 */
[----:B------:R-:W2:Y:S01]  /*1d550*/  LDL.LU R245, [R1+0x2120] ;  /* 0x0021200001f57983 */ /* 0x000ea20000300800 */
[----:B------:R-:W-:-:S02]  /*1d560*/  IMAD.MOV.U32 R241, RZ, RZ, R246 ;  /* 0x000000fffff17224 */ /* 0x000fc400078e00f6 */
[----:B------:R-:W-:Y:S01]  /*1d570*/  IMAD.MOV.U32 R243, RZ, RZ, R232 ;  /* 0x000000fffff37224 */ /* 0x000fe200078e00e8 */
[----:B------:R-:W2:Y:S04]  /*1d580*/  LDL.LU R246, [R1+0x211c] ;  /* 0x00211c0001f67983 */ /* 0x000ea80000300800 */
[----:B------:R-:W2:Y:S04]  /*1d590*/  LDL.LU R247, [R1+0x2118] ;  /* 0x0021180001f77983 */ /* 0x000ea80000300800 */
[----:B------:R-:W3:Y:S04]  /*1d5a0*/  LDL.LU R232, [R1+0x2114] ;  /* 0x0021140001e87983 */ /* 0x000ee80000300800 */
[----:B------:R-:W3:Y:S04]  /*1d5b0*/  LDL.LU R233, [R1+0x2110] ;  /* 0x0021100001e97983 */ /* 0x000ee80000300800 */
[----:B------:R-:W3:Y:S04]  /*1d5c0*/  LDL.LU R234, [R1+0x210c] ;  /* 0x00210c0001ea7983 */ /* 0x000ee80000300800 */
[----:B------:R-:W3:Y:S04]  /*1d5d0*/  LDL.LU R235, [R1+0x2108] ;  /* 0x0021080001eb7983 */ /* 0x000ee80000300800 */
[----:B------:R-:W3:Y:S04]  /*1d5e0*/  LDL.LU R171, [R1+0x1bc] ;  /* 0x0001bc0001ab7983 */ /* 0x000ee80000300800 */
[----:B------:R-:W3:Y:S04]  /*1d5f0*/  LDL.LU R236, [R1+0x1a0] ;  /* 0x0001a00001ec7983 */ /* 0x000ee80000300800 */
[----:B------:R-:W3:Y:S04]  /*1d600*/  LDL.LU R54, [R1+0x2104] ;  /* 0x0021040001367983 */ /* 0x000ee80000300800 */
[----:B------:R-:W3:Y:S04]  /*1d610*/  LDL.LU R58, [R1+0x2100] ;  /* 0x00210000013a7983 */ /* 0x000ee80000300800 */
[----:B------:R-:W3:Y:S01]  /*1d620*/  LDL.LU R59, [R1+0x20fc] ;  /* 0x0020fc00013b7983 */ /* 0x000ee20000300800 */
[----:B------:R-:W-:Y:S08]  /*1d630*/  HMMA.1688.F32.TF32 R92, R100, R40, R216 ;  /* 0x00000028645c723c */ /* 0x000ff000000810d8 */
[C---:B------:R-:W-:Y:S08]  /*1d640*/  HMMA.1688.F32.TF32 R108, R64.reuse, R52, R108 ;  /* 0x00000034406c723c */ /* 0x040ff0000008106c */
[C---:B----4-:R-:W-:Y:S08]  /*1d650*/  HMMA.1688.F32.TF32 R112, R64.reuse, R60, R112 ;  /* 0x0000003c4070723c */ /* 0x050ff00000081070 */
[C---:B------:R-:W-:Y:S08]  /*1d660*/  HMMA.1688.F32.TF32 R116, R64.reuse, R48, R116 ;  /* 0x000000304074723c */ /* 0x040ff00000081074 */
[C---:B------:R-:W-:Y:S08]  /*1d670*/  HMMA.1688.F32.TF32 R120, R64.reuse, R44, R120 ;  /* 0x0000002c4078723c */ /* 0x040ff00000081078 */
[C---:B------:R-:W-:Y:S08]  /*1d680*/  HMMA.1688.F32.TF32 R124, R64.reuse, R40, R124 ;  /* 0x00000028407c723c */ /* 0x040ff0000008107c */
[----:B------:R-:W-:Y:S08]  /*1d690*/  HMMA.1688.F32.TF32 R136, R64, R248, R136 ;  /* 0x000000f84088723c */ /* 0x000ff00000081088 */
[C---:B-1----:R-:W-:Y:S01]  /*1d6a0*/  HMMA.1688.F32.TF32 R216, R28.reuse, R40, R148 ;  /* 0x000000281cd8723c */ /* 0x042fe20000081094 */
[----:B------:R-:W-:Y:S04]  /*1d6b0*/  LDS R148, [R3+0x2000] ;  /* 0x0020000003947984 */ /* 0x000fe80000000800 */
[----:B------:R-:W-:Y:S04]  /*1d6c0*/  LDS R150, [R3+0x3000] ;  /* 0x0030000003967984 */ /* 0x000fe80000000800 */
[----:B------:R-:W-:Y:S04]  /*1d6d0*/  LDS R149, [R0+0x2000] ;  /* 0x0020000000957984 */ /* 0x000fe80000000800 */
[----:B------:R-:W3:Y:S01]  /*1d6e0*/  LDS R151, [R0+0x3000] ;  /* 0x0030000000977984 */ /* 0x000ee20000000800 */
[----:B--2---:R-:W-:Y:S08]  /*1d6f0*/  HMMA.1688.F32.TF32 R64, R28, R36, R244 ;  /* 0x000000241c40723c */ /* 0x004ff000000810f4 */
[----:B---3--:R-:W-:Y:S07]  /*1d700*/  HMMA.1688.F32.TF32 R244, R148, R58, R240 ;  /* 0x0000003a94f4723c */ /* 0x008fee00000810f0 */
[----:B------:R-:W-:-:S02]  /*1d710*/  MOV R240, R55 ;  /* 0x0000003700f07202 */ /* 0x000fc40000000f00 */
[----:B------:R-:W2:Y:S01]  /*1d720*/  LDL.LU R55, [R1+0x20f8] ;  /* 0x0020f80001377983 */ /* 0x000ea20000300800 */
[----:B------:R-:W-:-:S03]  /*1d730*/  IMAD.MOV.U32 R243, RZ, RZ, R62 ;  /* 0x000000fffff37224 */ /* 0x000fc600078e003e */
[----:B------:R-:W3:Y:S01]  /*1d740*/  LDL.LU R241, [R1+0x194] ;  /* 0x0001940001f17983 */ /* 0x000ee20000300800 */
[-C--:B------:R-:W-:Y:S03]  /*1d750*/  HMMA.1688.F32.TF32 R80, R100, R56.reuse, R80 ;  /* 0x000000386450723c */ /* 0x080fe60000081050 */
[----:B------:R-:W3:Y:S04]  /*1d760*/  LDL.LU R242, [R1+0x198] ;  /* 0x0001980001f27983 */ /* 0x000ee80000300800 */
[----:B------:R-:W4:Y:S01]  /*1d770*/  LDL.LU R62, [R1+0x20f4] ;  /* 0x0020f400013e7983 */ /* 0x000f220000300800 */
[----:B------:R-:W-:Y:S03]  /*1d780*/  HMMA.1688.F32.TF32 R140, R28, R56, R140 ;  /* 0x000000381c8c723c */ /* 0x000fe6000008108c */
[----:B------:R-:W-:Y:S04]  /*1d790*/  STL [R1+0x1fbc], R244 ;  /* 0x001fbcf401007387 */ /* 0x000fe80000100800 */
[----:B------:R-:W-:Y:S04]  /*1d7a0*/  STL [R1+0x1fb8], R245 ;  /* 0x001fb8f501007387 */ /* 0x000fe80000100800 */
[----:B------:R1:W-:Y:S04]  /*1d7b0*/  STL [R1+0x1fb4], R246 ;  /* 0x001fb4f601007387 */ /* 0x0003e80000100800 */
[----:B------:R1:W-:Y:S01]  /*1d7c0*/  STL [R1+0x1fb0], R247 ;  /* 0x001fb0f701007387 */ /* 0x0003e20000100800 */
[----:B--2---:R-:W-:Y:S11]  /*1d7d0*/  HMMA.1688.F32.TF32 R168, R148, R54, R168 ;  /* 0x0000003694a8723c */ /* 0x004ff600000810a8 */
[----:B------:R-:W-:Y:S11]  /*1d7e0*/  @!UPT UIADD3 URZ, URZ, URZ, URZ ;  /* 0x0000003f3f3ff290 */ /* 0x000ff6000fffe03f */
[----:B------:R-:W-:Y:S02]  /*1d7f0*/  @!UPT UIADD3 URZ, URZ, URZ, URZ ;  /* 0x0000003f3f3ff290 */ /* 0x000fe4000fffe03f */
[----:B------:R-:W-:Y:S02]  /*1d800*/  IMAD.MOV.U32 R57, RZ, RZ, R168 ;  /* 0x000000ffff397224 */ /* 0x000fe400078e00a8 */
[----:B------:R-:W-:Y:S02]  /*1d810*/  IMAD.MOV.U32 R168, RZ, RZ, R63 ;  /* 0x000000ffffa87224 */ /* 0x000fe400078e003f */
[----:B------:R-:W4:Y:S01]  /*1d820*/  LDL.LU R63, [R1+0x20f0] ;  /* 0x0020f000013f7983 */ /* 0x000f220000300800 */
[-C--:B------:R-:W-:Y:S01]  /*1d830*/  HMMA.1688.F32.TF32 R208, R100, R52.reuse, R208 ;  /* 0x0000003464d0723c */ /* 0x080fe200000810d0 */
[----:B------:R-:W-:Y:S02]  /*1d840*/  IMAD.MOV.U32 R56, RZ, RZ, R169 ;  /* 0x000000ffff387224 */ /* 0x000fe400078e00a9 */
[----:B------:R-:W2:Y:S05]  /*1d850*/  LDL.LU R169, [R1+0x184] ;  /* 0x0001840001a97983 */ /* 0x000eaa0000300800 */
[----:B------:R-:W-:Y:S07]  /*1d860*/  HMMA.1688.F32.TF32 R160, R28, R52, R160 ;  /* 0x000000341ca0723c */ /* 0x000fee00000810a0 */
[----:B------:R-:W-:Y:S01]  /*1d870*/  IMAD.MOV.U32 R52, RZ, RZ, R171 ;  /* 0x000000ffff347224 */ /* 0x000fe200078e00ab */
[----:B------:R-:W-:Y:S01]  /*1d880*/  MOV R53, R170 ;  /* 0x000000aa00357202 */ /* 0x000fe20000000f00 */
[----:B------:R-:W-:Y:S01]  /*1d890*/  IMAD.MOV.U32 R171, RZ, RZ, R50 ;  /* 0x000000ffffab7224 */ /* 0x000fe200078e0032 */
[----:B------:R-:W2:Y:S01]  /*1d8a0*/  LDL.LU R170, [R1+0x188] ;  /* 0x0001880001aa7983 */ /* 0x000ea20000300800 */
[-C--:B------:R-:W-:Y:S03]  /*1d8b0*/  HMMA.1688.F32.TF32 R212, R100, R48.reuse, R212 ;  /* 0x0000003064d4723c */ /* 0x080fe600000810d4 */
[----:B------:R-:W3:Y:S04]  /*1d8c0*/  LDL.LU R50, [R1+0x20ec] ;  /* 0x0020ec0001327983 */ /* 0x000ee80000300800 */
[----:B------:R-:W-:Y:S01]  /*1d8d0*/  STL [R1+0x1fcc], R52 ;  /* 0x001fcc3401007387 */ /* 0x000fe20000100800 */
[----:B------:R-:W-:Y:S03]  /*1d8e0*/  HMMA.1688.F32.TF32 R132, R28, R48, R132 ;  /* 0x000000301c84723c */ /* 0x000fe60000081084 */
[----:B------:R-:W-:Y:S04]  /*1d8f0*/  STL [R1+0x1fc8], R53 ;  /* 0x001fc83501007387 */ /* 0x000fe80000100800 */
[----:B------:R-:W-:Y:S04]  /*1d900*/  STL [R1+0x1fc4], R56 ;  /* 0x001fc43801007387 */ /* 0x000fe80000100800 */
[----:B------:R-:W-:Y:S01]  /*1d910*/  STL [R1+0x1fc0], R57 ;  /* 0x001fc03901007387 */ /* 0x000fe20000100800 */
[----:B----4-:R-:W-:Y:S11]  /*1d920*/  HMMA.1688.F32.TF32 R236, R148, R62, R236 ;  /* 0x0000003e94ec723c */ /* 0x010ff600000810ec */
[----:B------:R-:W-:Y:S11]  /*1d930*/  @!UPT UIADD3 URZ, URZ, URZ, URZ ;  /* 0x0000003f3f3ff290 */ /* 0x000ff6000fffe03f */
[----:B------:R-:W-:Y:S02]  /*1d940*/  @!UPT UIADD3 URZ, URZ, URZ, URZ ;  /* 0x0000003f3f3ff290 */ /* 0x000fe4000fffe03f */
[----:B------:R-:W-:Y:S02]  /*1d950*/  MOV R49, R236 ;  /* 0x000000ec00317202 */ /* 0x000fe40000000f00 */
[----:B------:R-:W-:Y:S02]  /*1d960*/  MOV R236, R51 ;  /* 0x0000003300ec7202 */ /* 0x000fe40000000f00 */
[----:B------:R-:W3:Y:S01]  /*1d970*/  LDL.LU R51, [R1+0x20e8] ;  /* 0x0020e80001337983 */ /* 0x000ee20000300800 */
[----:B------:R-:W-:Y:S01]  /*1d980*/  HMMA.1688.F32.TF32 R96, R28, R44, R96 ;  /* 0x0000002c1c60723c */ /* 0x000fe20000081060 */
[----:B------:R-:W-:Y:S02]  /*1d990*/  IMAD.MOV.U32 R48, RZ, RZ, R237 ;  /* 0x000000ffff307224 */ /* 0x000fe400078e00ed */
[----:B------:R-:W4:Y:S04]  /*1d9a0*/  LDL.LU R237, [R1+0x174] ;  /* 0x0001740001ed7983 */ /* 0x000f280000300800 */
[----:B------:R-:W-:-:S02]  /*1d9b0*/  IMAD.MOV.U32 R44, RZ, RZ, R239 ;  /* 0x000000ffff2c7224 */ /* 0x000fc400078e00ef */
[----:B------:R-:W-:Y:S02]  /*1d9c0*/  IMAD.MOV.U32 R45, RZ, RZ, R238 ;  /* 0x000000ffff2d7224 */ /* 0x000fe400078e00ee */
[----:B------:R-:W4:Y:S01]  /*1d9d0*/  LDL.LU R238, [R1+0x178] ;  /* 0x0001780001ee7983 */ /* 0x000f220000300800 */
[----:B------:R-:W-:-:S03]  /*1d9e0*/  IMAD.MOV.U32 R239, RZ, RZ, R46 ;  /* 0x000000ffffef7224 */ /* 0x000fc600078e002e */
[----:B------:R-:W2:Y:S04]  /*1d9f0*/  LDL.LU R46, [R1+0x20e4] ;  /* 0x0020e400012e7983 */ /* 0x000ea80000300800 */
[----:B------:R-:W-:Y:S04]  /*1da00*/  STL [R1+0x1fdc], R44 ;  /* 0x001fdc2c01007387 */ /* 0x000fe80000100800 */
[----:B------:R-:W-:Y:S04]  /*1da10*/  STL [R1+0x1fd8], R45 ;  /* 0x001fd82d01007387 */ /* 0x000fe80000100800 */
[----:B------:R-:W-:Y:S04]  /*1da20*/  STL [R1+0x1fd4], R48 ;  /* 0x001fd43001007387 */ /* 0x000fe80000100800 */
[----:B------:R-:W-:Y:S01]  /*1da30*/  STL [R1+0x1fd0], R49 ;  /* 0x001fd03101007387 */ /* 0x000fe20000100800 */
[----:B------:R-:W-:Y:S03]  /*1da40*/  HMMA.1688.F32.TF32 R164, R28, R60, R152 ;  /* 0x0000003c1ca4723c */ /* 0x000fe60000081098 */
[----:B------:R-:W-:Y:S04]  /*1da50*/  LDS R152, [R3+0x2180] ;  /* 0x0021800003987984 */ /* 0x000fe80000000800 */
[----:B------:R-:W-:Y:S01]  /*1da60*/  LDS R154, [R3+0x3180] ;  /* 0x00318000039a7984 */ /* 0x000fe20000000800 */
[----:B---3--:R-:W-:Y:S03]  /*1da70*/  HMMA.1688.F32.TF32 R240, R148, R50, R240 ;  /* 0x0000003294f0723c */ /* 0x008fe600000810f0 */
[----:B------:R-:W-:Y:S04]  /*1da80*/  LDS R153, [R0+0x2180] ;  /* 0x0021800000997984 */ /* 0x000fe80000000800 */
[----:B------:R-:W-:Y:S11]  /*1da90*/  LDS R155, [R0+0x3180] ;  /* 0x00318000009b7984 */ /* 0x000ff60000000800 */
[----:B------:R-:W-:Y:S06]  /*1daa0*/  @!UPT UIADD3 URZ, URZ, URZ, URZ ;  /* 0x0000003f3f3ff290 */ /* 0x000fec000fffe03f */
[----:B-1----:R-:W-:Y:S02]  /*1dab0*/  IMAD.MOV.U32 R246, RZ, RZ, R240 ;  /* 0x000000fffff67224 */ /* 0x002fe400078e00f0 */
[----:B------:R-:W-:Y:S02]  /*1dac0*/  IMAD.MOV.U32 R240, RZ, RZ, R47 ;  /* 0x000000fffff07224 */ /* 0x000fe400078e002f */
[----:B------:R-:W2:Y:S01]  /*1dad0*/  LDL.LU R47, [R1+0x20e0] ;  /* 0x0020e000012f7983 */ /* 0x000ea20000300800 */
[----:B------:R-:W-:Y:S01]  /*1dae0*/  IMAD.MOV.U32 R247, RZ, RZ, R241 ;  /* 0x000000fffff77224 */ /* 0x000fe200078e00f1 */
[----:B------:R-:W-:Y:S01]  /*1daf0*/  MOV R61, R242 ;  /* 0x000000f2003d7202 */ /* 0x000fe20000000f00 */
[----:B------:R-:W-:Y:S01]  /*1db00*/  IMAD.MOV.U32 R60, RZ, RZ, R243 ;  /* 0x000000ffff3c7224 */ /* 0x000fe200078e00f3 */
[----:B------:R-:W3:Y:S01]  /*1db10*/  LDL.LU R241, [R1+0x164] ;  /* 0x0001640001f17983 */ /* 0x000ee20000300800 */
[----:B------:R-:W-:Y:S01]  /*1db20*/  IMAD.MOV.U32 R242, RZ, RZ, R42 ;  /* 0x000000fffff27224 */ /* 0x000fe200078e002a */
[----:B------:R-:W-:-:S02]  /*1db30*/  MOV R243, R43 ;  /* 0x0000002b00f37202 */ /* 0x000fc40000000f00 */
[----:B------:R-:W4:Y:S04]  /*1db40*/  LDL.LU R42, [R1+0x20dc] ;  /* 0x0020dc00012a7983 */ /* 0x000f280000300800 */
[----:B------:R-:W4:Y:S04]  /*1db50*/  LDL.LU R43, [R1+0x20d8] ;  /* 0x0020d800012b7983 */ /* 0x000f280000300800 */
[----:B------:R-:W-:Y:S04]  /*1db60*/  STL [R1+0x1fec], R60 ;  /* 0x001fec3c01007387 */ /* 0x000fe80000100800 */
[----:B------:R-:W-:Y:S04]  /*1db70*/  STL [R1+0x1fe8], R61 ;  /* 0x001fe83d01007387 */ /* 0x000fe80000100800 */
[----:B------:R1:W-:Y:S04]  /*1db80*/  STL [R1+0x1fe4], R247 ;  /* 0x001fe4f701007387 */ /* 0x0003e80000100800 */
[----:B------:R-:W-:Y:S01]  /*1db90*/  STL [R1+0x1fe0], R246 ;  /* 0x001fe0f601007387 */ /* 0x000fe20000100800 */
[----:B-1----:R-:W-:Y:S01]  /*1dba0*/  IMAD.MOV.U32 R247, RZ, RZ, R38 ;  /* 0x000000fffff77224 */ /* 0x002fe200078e0026 */
[C---:B--2---:R-:W-:Y:S08]  /*1dbb0*/  HMMA.1688.F32.TF32 R168, R148.reuse, R46, R168 ;  /* 0x0000002e94a8723c */ /* 0x044ff000000810a8 */
[----:B----4-:R-:W-:Y:S11]  /*1dbc0*/  HMMA.1688.F32.TF32 R236, R148, R42, R236 ;  /* 0x0000002a94ec723c */ /* 0x010ff600000810ec */
[----:B------:R-:W-:Y:S05]  /*1dbd0*/  @!UPT UIADD3 URZ, URZ, URZ, URZ ;  /* 0x0000003f3f3ff290 */ /* 0x000fea000fffe03f */
[----:B------:R-:W-:Y:S01]  /*1dbe0*/  MOV R245, R171 ;  /* 0x000000ab00f57202 */ /* 0x000fe20000000f00 */
[----:B------:R-:W-:Y:S02]  /*1dbf0*/  IMAD.MOV.U32 R244, RZ, RZ, R170 ;  /* 0x000000fffff47224 */ /* 0x000fe400078e00aa */
[----:B------:R-:W-:Y:S01]  /*1dc00*/  IMAD.MOV.U32 R56, RZ, RZ, R168 ;  /* 0x000000ffff387224 */ /* 0x000fe200078e00a8 */
[----:B------:R-:W2:Y:S01]  /*1dc10*/  LDL.LU.64 R170, [R1+0x20d0] ;  /* 0x0020d00001aa7983 */ /* 0x000ea20000300a00 */
[----:B------:R-:W-:-:S03]  /*1dc20*/  IMAD.MOV.U32 R57, RZ, RZ, R169 ;  /* 0x000000ffff397224 */ /* 0x000fc600078e00a9 */
[----:B------:R-:W2:Y:S04]  /*1dc30*/  LDL.LU.64 R168, [R1+0x20c8] ;  /* 0x0020c80001a87983 */ /* 0x000ea80000300a00 */
[----:B------:R-:W-:Y:S04]  /*1dc40*/  STL [R1+0x1ffc], R245 ;  /* 0x001ffcf501007387 */ /* 0x000fe80000100800 */
[----:B------:R1:W-:Y:S01]  /*1dc50*/  STL [R1+0x1ff8], R244 ;  /* 0x001ff8f401007387 */ /* 0x0003e20000100800 */
[----:B------:R-:W-:Y:S02]  /*1dc60*/  IMAD.MOV.U32 R48, RZ, RZ, R236 ;  /* 0x000000ffff307224 */ /* 0x000fe400078e00ec */
[----:B------:R-:W-:Y:S01]  /*1dc70*/  IMAD.MOV.U32 R236, RZ, RZ, R39 ;  /* 0x000000ffffec7224 */ /* 0x000fe200078e0027 */
[----:B-1----:R-:W4:Y:S04]  /*1dc80*/  LDL.LU R244, [R1+0x150] ;  /* 0x0001500001f47983 */ /* 0x002f280000300800 */
[----:B------:R-:W4:Y:S04]  /*1dc90*/  LDL.LU R245, [R1+0x154] ;  /* 0x0001540001f57983 */ /* 0x000f280000300800 */
[----:B------:R-:W4:Y:S04]  /*1dca0*/  LDL.LU R246, [R1+0x158] ;  /* 0x0001580001f67983 */ /* 0x000f280000300800 */
[----:B------:R-:W3:Y:S04]  /*1dcb0*/  LDL.LU R38, [R1+0x20c4] ;  /* 0x0020c40001267983 */ /* 0x000ee80000300800 */
[----:B------:R-:W-:Y:S04]  /*1dcc0*/  STL [R1+0x1ff4], R57 ;  /* 0x001ff43901007387 */ /* 0x000fe80000100800 */
[----:B------:R-:W-:Y:S04]  /*1dcd0*/  STL [R1+0x1ff0], R56 ;  /* 0x001ff03801007387 */ /* 0x000fe80000100800 */
[----:B------:R-:W3:Y:S01]  /*1dce0*/  LDL.LU R39, [R1+0x20c0] ;  /* 0x0020c00001277983 */ /* 0x000ee20000300800 */
[----:B------:R-:W-:Y:S01]  /*1dcf0*/  IMAD.MOV.U32 R53, RZ, RZ, R239 ;  /* 0x000000ffff357224 */ /* 0x000fe200078e00ef */
[----:B------:R-:W-:Y:S01]  /*1dd00*/  MOV R52, R238 ;  /* 0x000000ee00347202 */ /* 0x000fe20000000f00 */
[----:B------:R-:W-:-:S02]  /*1dd10*/  IMAD.MOV.U32 R49, RZ, RZ, R237 ;  /* 0x000000ffff317224 */ /* 0x000fc400078e00ed */
[----:B------:R-:W2:Y:S01]  /*1dd20*/  LDL.LU R237, [R1+0x144] ;  /* 0x0001440001ed7983 */ /* 0x000ea20000300800 */
[----:B------:R-:W-:-:S03]  /*1dd30*/  IMAD.MOV.U32 R239, RZ, RZ, R250 ;  /* 0x000000ffffef7224 */ /* 0x000fc600078e00fa */
[----:B------:R-:W2:Y:S04]  /*1dd40*/  LDL.LU R238, [R1+0x148] ;  /* 0x0001480001ee7983 */ /* 0x000ea80000300800 */
[----:B------:R-:W4:Y:S04]  /*1dd50*/  LDL.LU R250, [R1+0x20bc] ;  /* 0x0020bc0001fa7983 */ /* 0x000f280000300800 */
[----:B------:R-:W-:Y:S04]  /*1dd60*/  STL [R1+0x200c], R53 ;  /* 0x00200c3501007387 */ /* 0x000fe80000100800 */
[----:B------:R-:W-:Y:S04]  /*1dd70*/  STL [R1+0x2008], R52 ;  /* 0x0020083401007387 */ /* 0x000fe80000100800 */
[----:B------:R-:W-:Y:S04]  /*1dd80*/  STL [R1+0x2004], R49 ;  /* 0x0020043101007387 */ /* 0x000fe80000100800 */
[----:B------:R-:W-:Y:S01]  /*1dd90*/  STL [R1+0x2000], R48 ;  /* 0x0020003001007387 */ /* 0x000fe20000100800 */
[----:B------:R-:W-:Y:S08]  /*1dda0*/  HMMA.1688.F32.TF32 R196, R100, R36, R196 ;  /* 0x0000002464c4723c */ /* 0x000ff000000810c4 */
[----:B---3--:R-:W-:Y:S11]  /*1ddb0*/  HMMA.1688.F32.TF32 R240, R148, R38, R240 ;  /* 0x0000002694f0723c */ /* 0x008ff600000810f0 */
[----:B------:R-:W-:Y:S11]  /*1ddc0*/  @!UPT UIADD3 URZ, URZ, URZ, URZ ;  /* 0x0000003f3f3ff290 */ /* 0x000ff6000fffe03f */
[----:B------:R-:W-:Y:S02]  /*1ddd0*/  @!UPT UIADD3 URZ, URZ, URZ, URZ ;  /* 0x0000003f3f3ff290 */ /* 0x000fe4000fffe03f */
[----:B------:R-:W-:Y:S02]  /*1dde0*/  MOV R41, R240 ;  /* 0x000000f000297202 */ /* 0x000fe40000000f00 */
[----:B------:R-:W-:Y:S02]  /*1ddf0*/  MOV R240, R251 ;  /* 0x000000fb00f07202 */ /* 0x000fe40000000f00 */
[----:B------:R-:W4:Y:S01]  /*1de00*/  LDL.LU R251, [R1+0x20b8] ;  /* 0x0020b80001fb7983 */ /* 0x000f220000300800 */
[----:B------:R-:W-:Y:S02]  /*1de10*/  IMAD.MOV.U32 R40, RZ, RZ, R241 ;  /* 0x000000ffff287224 */ /* 0x000fe400078e00f1 */
[----:B------:R-:W-:Y:S01]  /*1de20*/  IMAD.MOV.U32 R37, RZ, RZ, R242 ;  /* 0x000000ffff257224 */ /* 0x000fe200078e00f2 */
[----:B------:R-:W3:Y:S01]  /*1de30*/  LDL.LU R241, [R1+0x134] ;  /* 0x0001340001f17983 */ /* 0x000ee20000300800 */
[----:B------:R-:W-:-:S03]  /*1de40*/  IMAD.MOV.U32 R36, RZ, RZ, R243 ;  /* 0x000000ffff247224 */ /* 0x000fc600078e00f3 */
[----:B------:R-:W3:Y:S04]  /*1de50*/  LDL.LU R242, [R1+0x138] ;  /* 0x0001380001f27983 */ /* 0x000ee80000300800 */
[----:B------:R-:W3:Y:S01]  /*1de60*/  LDL.LU R243, [R1+0x13c] ;  /* 0x00013c0001f37983 */ /* 0x000ee20000300800 */
[----:B------:R-:W-:Y:S03]  /*1de70*/  HMMA.1688.F32.TF32 R100, R100, R248, R228 ;  /* 0x000000f86464723c */ /* 0x000fe600000810e4 */
[----:B------:R-:W-:Y:S04]  /*1de80*/  LDS R228, [R3+0x2080] ;  /* 0x0020800003e47984 */ /* 0x000fe80000000800 */
[----:B------:R-:W-:Y:S04]  /*1de90*/  LDS R230, [R3+0x3080] ;  /* 0x0030800003e67984 */ /* 0x000fe80000000800 */
[----:B------:R-:W-:Y:S04]  /*1dea0*/  LDS R229, [R0+0x2080] ;  /* 0x0020800000e57984 */ /* 0x000fe80000000800 */
[----:B------:R-:W2:Y:S04]  /*1deb0*/  LDS R231, [R0+0x3080] ;  /* 0x0030800000e77984 */ /* 0x000ea80000000800 */
        /* <DEDUP_REMOVED lines=8> */
[----:B------:R-:W-:Y:S01]  /*1df40*/  IMAD.MOV.U32 R56, RZ, RZ, R237 ;  /* 0x000000ffff387224 */ /* 0x000fe200078e00ed */
[----:B------:R-:W-:Y:S01]  /*1df50*/  MOV R61, R239 ;  /* 0x000000ef003d7202 */ /* 0x000fe20000000f00 */
[----:B------:R-:W-:Y:S01]  /*1df60*/  IMAD.MOV.U32 R60, RZ, RZ, R238 ;  /* 0x000000ffff3c7224 */ /* 0x000fe200078e00ee */
[----:B----4-:R-:W-:Y:S11]  /*1df70*/  HMMA.1688.F32.TF32 R148, R148, R250, R244 ;  /* 0x000000fa9494723c */ /* 0x010ff600000810f4 */
[----:B------:R-:W-:Y:S11]  /*1df80*/  @!UPT UIADD3 URZ, URZ, URZ, URZ ;  /* 0x0000003f3f3ff290 */ /* 0x000ff6000fffe03f */
[----:B------:R-:W-:Y:S02]  /*1df90*/  @!UPT UIADD3 URZ, URZ, URZ, URZ ;  /* 0x0000003f3f3ff290 */ /* 0x000fe4000fffe03f */
[----:B------:R-:W-:Y:S01]  /*1dfa0*/  IMAD.MOV.U32 R247, RZ, RZ, R148 ;  /* 0x000000fffff77224 */ /* 0x000fe200078e0094 */
[----:B------:R-:W-:Y:S01]  /*1dfb0*/  MOV R45, R151 ;  /* 0x00000097002d7202 */ /* 0x000fe20000000f00 */
[----:B------:R-:W-:Y:S01]  /*1dfc0*/  IMAD.MOV.U32 R246, RZ, RZ, R149 ;  /* 0x000000fffff67224 */ /* 0x000fe200078e0095 */
[----:B------:R-:W2:Y:S01]  /*1dfd0*/  LDL.LU R148, [R1+0xb0] ;  /* 0x0000b00001947983 */ /* 0x000ea20000300800 */
[----:B------:R-:W-:-:S03]  /*1dfe0*/  IMAD.MOV.U32 R44, RZ, RZ, R150 ;  /* 0x000000ffff2c7224 */ /* 0x000fc600078e0096 */
[----:B------:R-:W2:Y:S04]  /*1dff0*/  LDL.LU R149, [R1+0xb4] ;  /* 0x0000b40001957983 */ /* 0x000ea80000300800 */
[----:B------:R-:W2:Y:S04]  /*1e000*/  LDL.LU R150, [R1+0xb8] ;  /* 0x0000b80001967983 */ /* 0x000ea80000300800 */
[----:B------:R-:W2:Y:S04]  /*1e010*/  LDL.LU R151, [R1+0xbc] ;  /* 0x0000bc0001977983 */ /* 0x000ea80000300800 */
[----:B------:R-:W-:Y:S04]  /*1e020*/  STL [R1+0x202c], R45 ;  /* 0x00202c2d01007387 */ /* 0x000fe80000100800 */
[----:B------:R-:W-:Y:S04]  /*1e030*/  STL [R1+0x2028], R44 ;  /* 0x0020282c01007387 */ /* 0x000fe80000100800 */
[----:B------:R-:W-:Y:S04]  /*1e040*/  STL [R1+0x2024], R246 ;  /* 0x002024f601007387 */ /* 0x000fe80000100800 */
[----:B------:R4:W-:Y:S04]  /*1e050*/  STL [R1+0x2020], R247 ;  /* 0x002020f701007387 */ /* 0x0009e80000100800 */
[----:B------:R-:W4:Y:S04]  /*1e060*/  LDL.LU R236, [R1+0x80] ;  /* 0x0000800001ec7983 */ /* 0x000f280000300800 */
[----:B------:R-:W4:Y:S04]  /*1e070*/  LDL.LU R237, [R1+0x84] ;  /* 0x0000840001ed7983 */ /* 0x000f280000300800 */
[----:B------:R-:W4:Y:S04]  /*1e080*/  LDL.LU R238, [R1+0x88] ;  /* 0x0000880001ee7983 */ /* 0x000f280000300800 */
[----:B------:R-:W4:Y:S01]  /*1e090*/  LDL.LU R239, [R1+0x8c] ;  /* 0x00008c0001ef7983 */ /* 0x000f220000300800 */
[----:B---3--:R-:W-:Y:S03]  /*1e0a0*/  HMMA.1688.F32.TF32 R240, R228, R54, R240 ;  /* 0x00000036e4f0723c */ /* 0x008fe600000810f0 */
[----:B------:R-:W-:Y:S04]  /*1e0b0*/  STL [R1+0x203c], R61 ;  /* 0x00203c3d01007387 */ /* 0x000fe80000100800 */
[----:B------:R-:W-:Y:S04]  /*1e0c0*/  STL [R1+0x2038], R60 ;  /* 0x0020383c01007387 */ /* 0x000fe80000100800 */
[----:B------:R-:W-:Y:S04]  /*1e0d0*/  STL [R1+0x2034], R56 ;  /* 0x0020343801007387 */ /* 0x000fe80000100800 */
[----:B------:R-:W-:Y:S09]  /*1e0e0*/  STL [R1+0x2030], R57 ;  /* 0x0020303901007387 */ /* 0x000ff20000100800 */
[----:B------:R-:W-:-:S02]  /*1e0f0*/  IMAD.MOV.U32 R49, RZ, RZ, R240 ;  /* 0x000000ffff317224 */ /* 0x000fc400078e00f0 */
[----:B------:R-:W-:Y:S01]  /*1e100*/  IMAD.MOV.U32 R48, RZ, RZ, R241 ;  /* 0x000000ffff307224 */ /* 0x000fe200078e00f1 */
[----:B------:R-:W3:Y:S01]  /*1e110*/  LDL.LU R240, [R1+0x50] ;  /* 0x0000500001f07983 */ /* 0x000ee20000300800 */
[----:B------:R-:W-:Y:S01]  /*1e120*/  IMAD.MOV.U32 R245, RZ, RZ, R242 ;  /* 0x000000fffff57224 */ /* 0x000fe200078e00f2 */
[----:B------:R-:W-:Y:S02]  /*1e130*/  MOV R244, R243 ;  /* 0x000000f300f47202 */ /* 0x000fe40000000f00 */
[----:B------:R-:W3:Y:S04]  /*1e140*/  LDL.LU R241, [R1+0x54] ;  /* 0x0000540001f17983 */ /* 0x000ee80000300800 */
[----:B------:R-:W3:Y:S04]  /*1e150*/  LDL.LU R242, [R1+0x58] ;  /* 0x0000580001f27983 */ /* 0x000ee80000300800 */
[----:B------:R-:W3:Y:S04]  /*1e160*/  LDL.LU R243, [R1+0x5c] ;  /* 0x00005c0001f37983 */ /* 0x000ee80000300800 */
[----:B------:R1:W-:Y:S04]  /*1e170*/  STL [R1+0x204c], R244 ;  /* 0x00204cf401007387 */ /* 0x0003e80000100800 */
[----:B------:R1:W-:Y:S04]  /*1e180*/  STL [R1+0x2048], R245 ;  /* 0x002048f501007387 */ /* 0x0003e80000100800 */
[----:B------:R-:W-:Y:S04]  /*1e190*/  STL [R1+0x2044], R48 ;  /* 0x0020443001007387 */ /* 0x000fe80000100800 */
[----:B------:R-:W-:Y:S01]  /*1e1a0*/  STL [R1+0x2040], R49 ;  /* 0x0020403101007387 */ /* 0x000fe20000100800 */
[C---:B--2---:R-:W-:Y:S08]  /*1e1b0*/  HMMA.1688.F32.TF32 R148, R228.reuse, R62, R148 ;  /* 0x0000003ee494723c */ /* 0x044ff00000081094 */
[----:B----4-:R-:W-:Y:S11]  /*1e1c0*/  HMMA.1688.F32.TF32 R236, R228, R50, R236 ;  /* 0x00000032e4ec723c */ /* 0x010ff600000810ec */
[----:B------:R-:W-:Y:S05]  /*1e1d0*/  @!UPT UIADD3 URZ, URZ, URZ, URZ ;  /* 0x0000003f3f3ff290 */ /* 0x000fea000fffe03f */
[----:B-1----:R-:W-:Y:S01]  /*1e1e0*/  IMAD.MOV.U32 R40, RZ, RZ, R148 ;  /* 0x000000ffff287224 */ /* 0x002fe200078e0094 */
        /* <DEDUP_REMOVED lines=8> */
[----:B------:R-:W-:Y:S01]  /*1e270*/  STL [R1+0x2058], R53 ;  /* 0x0020583501007387 */ /* 0x000fe20000100800 */
[----:B------:R-:W-:Y:S01]  /*1e280*/  MOV R37, R239 ;  /* 0x000000ef00257202 */ /* 0x000fe20000000f00 */
[----:B------:R-:W-:-:S02]  /*1e290*/  IMAD.MOV.U32 R36, RZ, RZ, R238 ;  /* 0x000000ffff247224 */ /* 0x000fc400078e00ee */
[----:B------:R-:W-:Y:S01]  /*1e2a0*/  STL [R1+0x2054], R41 ;  /* 0x0020542901007387 */ /* 0x000fe20000100800 */
[----:B------:R-:W-:Y:S02]  /*1e2b0*/  IMAD.MOV.U32 R247, RZ, RZ, R237 ;  /* 0x000000fffff77224 */ /* 0x000fe400078e00ed */
[----:B------:R-:W-:Y:S01]  /*1e2c0*/  IMAD.MOV.U32 R246, RZ, RZ, R236 ;  /* 0x000000fffff67224 */ /* 0x000fe200078e00ec */
[----:B------:R-:W-:Y:S04]  /*1e2d0*/  STL [R1+0x2050], R40 ;  /* 0x0020502801007387 */ /* 0x000fe80000100800 */
[----:B------:R-:W4:Y:S04]  /*1e2e0*/  LDL.LU.64 R238, [R1+0x20b0] ;  /* 0x0020b00001ee7983 */ /* 0x000f280000300a00 */
[----:B------:R-:W4:Y:S04]  /*1e2f0*/  LDL.LU.64 R236, [R1+0x20a8] ;  /* 0x0020a80001ec7983 */ /* 0x000f280000300a00 */
[----:B------:R-:W-:Y:S04]  /*1e300*/  STL [R1+0x206c], R37 ;  /* 0x00206c2501007387 */ /* 0x000fe80000100800 */
[----:B------:R-:W-:Y:S01]  /*1e310*/  STL [R1+0x2068], R36 ;  /* 0x0020682401007387 */ /* 0x000fe20000100800 */
[----:B---3--:R-:W-:Y:S03]  /*1e320*/  HMMA.1688.F32.TF32 R240, R228, R46, R240 ;  /* 0x0000002ee4f0723c */ /* 0x008fe600000810f0 */
[----:B------:R-:W-:Y:S04]  /*1e330*/  STL [R1+0x2064], R247 ;  /* 0x002064f701007387 */ /* 0x000fe80000100800 */
[----:B------:R1:W-:Y:S04]  /*1e340*/  STL [R1+0x2060], R246 ;  /* 0x002060f601007387 */ /* 0x0003e80000100800 */
[----:B------:R-:W3:Y:S04]  /*1e350*/  LDL.LU R244, [R1+0x30] ;  /* 0x0000300001f47983 */ /* 0x000ee80000300800 */
[----:B------:R-:W3:Y:S09]  /*1e360*/  LDL.LU R245, [R1+0x34] ;  /* 0x0000340001f57983 */ /* 0x000ef20000300800 */
[----:B------:R-:W-:Y:S01]  /*1e370*/  IMAD.MOV.U32 R45, RZ, RZ, R242 ;  /* 0x000000ffff2d7224 */ /* 0x000fe200078e00f2 */
[----:B------:R-:W-:Y:S01]  /*1e380*/  MOV R57, R241 ;  /* 0x000000f100397202 */ /* 0x000fe20000000f00 */
[----:B------:R-:W-:-:S02]  /*1e390*/  IMAD.MOV.U32 R44, RZ, RZ, R243 ;  /* 0x000000ffff2c7224 */ /* 0x000fc400078e00f3 */
[----:B------:R-:W-:Y:S01]  /*1e3a0*/  IMAD.MOV.U32 R56, RZ, RZ, R240 ;  /* 0x000000ffff387224 */ /* 0x000fe200078e00f0 */
[----:B------:R-:W4:Y:S04]  /*1e3b0*/  LDL.LU.64 R242, [R1+0x20a0] ;  /* 0x0020a00001f27983 */ /* 0x000f280000300a00 */
[----:B------:R-:W4:Y:S01]  /*1e3c0*/  LDL.LU.64 R240, [R1+0x2098] ;  /* 0x0020980001f07983 */ /* 0x000f220000300a00 */
[----:B-1----:R-:W-:Y:S02]  /*1e3d0*/  IMAD.MOV.U32 R246, RZ, RZ, R252 ;  /* 0x000000fffff67224 */ /* 0x002fe400078e00fc */
[----:B------:R-:W-:Y:S01]  /*1e3e0*/  IMAD.MOV.U32 R247, RZ, RZ, R2 ;  /* 0x000000fffff77224 */ /* 0x000fe200078e0002 */
[----:B------:R-:W-:Y:S01]  /*1e3f0*/  HMMA.1688.F32.TF32 R28, R28, R248, R232 ;  /* 0x000000f81c1c723c */ /* 0x000fe200000810e8 */
[----:B------:R-:W-:Y:S04]  /*1e400*/  LDS R232, [R3+0x2100] ;  /* 0x0021000003e87984 */ /* 0x000fe80000000800 */
[----:B------:R-:W-:Y:S04]  /*1e410*/  LDS R234, [R3+0x3100] ;  /* 0x0031000003ea7984 */ /* 0x000fe80000000800 */
[----:B------:R-:W-:Y:S04]  /*1e420*/  LDS R233, [R0+0x2100] ;  /* 0x0021000000e97984 */ /* 0x000fe80000000800 */
[----:B------:R-:W1:Y:S04]  /*1e430*/  LDS R235, [R0+0x3100] ;  /* 0x0031000000eb7984 */ /* 0x000e680000000800 */
[----:B------:R-:W-:Y:S04]  /*1e440*/  STL [R1+0x207c], R44 ;  /* 0x00207c2c01007387 */ /* 0x000fe80000100800 */
[----:B------:R-:W-:Y:S04]  /*1e450*/  STL [R1+0x2078], R45 ;  /* 0x0020782d01007387 */ /* 0x000fe80000100800 */
[----:B------:R1:W-:Y:S04]  /*1e460*/  STL [R1+0x2074], R57 ;  /* 0x0020743901007387 */ /* 0x0003e80000100800 */
[----:B------:R1:W-:Y:S02]  /*1e470*/  STL [R1+0x2070], R56 ;  /* 0x0020703801007387 */ /* 0x0003e40000100800 */
[-C--:B-1----:R-:W-:Y:S08]  /*1e480*/  HMMA.1688.F32.TF32 R188, R232, R38.reuse, R188 ;  /* 0x00000026e8bc723c */ /* 0x082ff000000810bc */
[C---:B--2---:R-:W-:Y:S08]  /*1e490*/  HMMA.1688.F32.TF32 R148, R228.reuse, R38, R148 ;  /* 0x00000026e494723c */ /* 0x044ff00000081094 */
[----:B---3--:R-:W-:Y:S11]  /*1e4a0*/  HMMA.1688.F32.TF32 R244, R228, R42, R244 ;  /* 0x0000002ae4f4723c */ /* 0x008ff600000810f4 */
[----:B------:R-:W-:Y:S05]  /*1e4b0*/  @!UPT UIADD3 URZ, URZ, URZ, URZ ;  /* 0x0000003f3f3ff290 */ /* 0x000fea000fffe03f */
[----:B------:R-:W-:Y:S01]  /*1e4c0*/  IMAD.MOV.U32 R41, RZ, RZ, R148 ;  /* 0x000000ffff297224 */ /* 0x000fe200078e0094 */
[----:B------:R-:W-:-:S07]  /*1e4d0*/  MOV R40, R149 ;  /* 0x0000009500287202 */ /* 0x000fce0000000f00 */
[----:B------:R-:W-:Y:S01]  /*1e4e0*/  IMAD.MOV.U32 R48, RZ, RZ, R244 ;  /* 0x000000ffff307224 */ /* 0x000fe200078e00f4 */
[----:B------:R-:W-:Y:S01]  /*1e4f0*/  MOV R49, R245 ;  /* 0x000000f500317202 */ /* 0x000fe20000000f00 */
[----:B------:R-:W-:Y:S02]  /*1e500*/  IMAD.MOV.U32 R244, RZ, RZ, R150 ;  /* 0x000000fffff47224 */ /* 0x000fe400078e0096 */
[----:B------:R-:W-:Y:S02]  /*1e510*/  IMAD.MOV.U32 R245, RZ, RZ, R151 ;  /* 0x000000fffff57224 */ /* 0x000fe400078e0097 */
[----:B----4-:R-:W-:Y:S11]  /*1e520*/  HMMA.1688.F32.TF32 R148, R228, R250, R240 ;  /* 0x000000fae494723c */ /* 0x010ff600000810f0 */
[----:B------:R-:W-:Y:S11]  /*1e530*/  @!UPT UIADD3 URZ, URZ, URZ, URZ ;  /* 0x0000003f3f3ff290 */ /* 0x000ff6000fffe03f */
[----:B------:R-:W-:Y:S02]  /*1e540*/  @!UPT UIADD3 URZ, URZ, URZ, URZ ;  /* 0x0000003f3f3ff290 */ /* 0x000fe4000fffe03f */
[----:B------:R-:W-:Y:S01]  /*1e550*/  IMAD.MOV.U32 R243, RZ, RZ, R148 ;  /* 0x000000fffff37224 */ /* 0x000fe200078e0094 */
[----:B------:R-:W-:Y:S01]  /*1e560*/  MOV R242, R149 ;  /* 0x0000009500f27202 */ /* 0x000fe20000000f00 */
[----:B------:R-:W-:Y:S02]  /*1e570*/  IMAD.MOV.U32 R241, RZ, RZ, R150 ;  /* 0x000000fffff17224 */ /* 0x000fe400078e0096 */
[----:B------:R-:W-:Y:S02]  /*1e580*/  IMAD.MOV.U32 R240, RZ, RZ, R151 ;  /* 0x000000fffff07224 */ /* 0x000fe400078e0097 */
[----:B------:R-:W-:Y:S01]  /*1e590*/  HMMA.1688.F32.TF32 R148, R232, R58, R236 ;  /* 0x0000003ae894723c */ /* 0x000fe200000810ec */
[----:B------:R-:W-:Y:S02]  /*1e5a0*/  IMAD.MOV.U32 R61, RZ, RZ, R246 ;  /* 0x000000ffff3d7224 */ /* 0x000fe400078e00f6 */
[----:B------:R-:W-:-:S05]  /*1e5b0*/  IMAD.MOV.U32 R60, RZ, RZ, R247 ;  /* 0x000000ffff3c7224 */ /* 0x000fca00078e00f7 */
[C---:B------:R-:W-:Y:S11]  /*1e5c0*/  HMMA.1688.F32.TF32 R228, R232.reuse, R42, R184 ;  /* 0x0000002ae8e4723c */ /* 0x040ff600000810b8 */
[----:B------:R-:W-:Y:S05]  /*1e5d0*/  @!UPT UIADD3 URZ, URZ, URZ, URZ ;  /* 0x0000003f3f3ff290 */ /* 0x000fea000fffe03f */
[----:B------:R-:W-:Y:S01]  /*1e5e0*/  IMAD.MOV.U32 R247, RZ, RZ, R148 ;  /* 0x000000fffff77224 */ /* 0x000fe200078e0094 */
[----:B------:R-:W-:Y:S01]  /*1e5f0*/  MOV R246, R149 ;  /* 0x0000009500f67202 */ /* 0x000fe20000000f00 */
[----:B------:R-:W-:Y:S02]  /*1e600*/  IMAD.MOV.U32 R52, RZ, RZ, R150 ;  /* 0x000000ffff347224 */ /* 0x000fe400078e0096 */
[----:B------:R-:W-:Y:S02]  /*1e610*/  IMAD.MOV.U32 R53, RZ, RZ, R151 ;  /* 0x000000ffff357224 */ /* 0x000fe400078e0097 */
[----:B------:R-:W-:Y:S08]  /*1e620*/  HMMA.1688.F32.TF32 R148, R232, R54, R168 ;  /* 0x00000036e894723c */ /* 0x000ff000000810a8 */
[----:B------:R-:W-:Y:S01]  /*1e630*/  HMMA.1688.F32.TF32 R184, R152, R58, R8 ;  /* 0x0000003a98b8723c */ /* 0x000fe20000081008 */
[----:B------:R-:W-:Y:S04]  /*1e640*/  LDS R8, [R3+0x2200] ;  /* 0x0022000003087984 */ /* 0x000fe80000000800 */
[----:B------:R-:W-:Y:S04]  /*1e650*/  LDS R10, [R3+0x3200] ;  /* 0x00320000030a7984 */ /* 0x000fe80000000800 */
[----:B------:R-:W-:Y:S04]  /*1e660*/  LDS R9, [R0+0x2200] ;  /* 0x0022000000097984 */ /* 0x000fe80000000800 */
[----:B------:R-:W1:Y:S01]  /*1e670*/  LDS R11, [R0+0x3200] ;  /* 0x00320000000b7984 */ /* 0x000e620000000800 */
[----:B------:R-:W-:Y:S02]  /*1e680*/  HMMA.1688.F32.TF32 R236, R232, R46, R180 ;  /* 0x0000002ee8ec723c */ /* 0x000fe400000810b4 */
[----:B------:R-:W-:Y:S01]  /*1e690*/  IMAD.MOV.U32 R57, RZ, RZ, R148 ;  /* 0x000000ffff397224 */ /* 0x000fe200078e0094 */
[----:B------:R-:W-:Y:S01]  /*1e6a0*/  MOV R56, R149 ;  /* 0x0000009500387202 */ /* 0x000fe20000000f00 */
[----:B------:R-:W-:-:S02]  /*1e6b0*/  IMAD.MOV.U32 R37, RZ, RZ, R150 ;  /* 0x000000ffff257224 */ /* 0x000fc400078e0096 */
[----:B------:R-:W-:Y:S02]  /*1e6c0*/  IMAD.MOV.U32 R36, RZ, RZ, R151 ;  /* 0x000000ffff247224 */ /* 0x000fe400078e0097 */
[----:B------:R-:W-:Y:S01]  /*1e6d0*/  HMMA.1688.F32.TF32 R148, R232, R62, R172 ;  /* 0x0000003ee894723c */ /* 0x000fe200000810ac */
[----:B------:R-:W-:Y:S04]  /*1e6e0*/  STL [R1+0x208c], R60 ;  /* 0x00208c3c01007387 */ /* 0x000fe80000100800 */
[----:B------:R-:W-:Y:S04]  /*1e6f0*/  STL [R1+0x2088], R61 ;  /* 0x0020883d01007387 */ /* 0x000fe80000100800 */
[----:B------:R2:W-:Y:S04]  /*1e700*/  STL [R1+0x2084], R49 ;  /* 0x0020843101007387 */ /* 0x0005e80000100800 */
[----:B------:R3:W-:Y:S04]  /*1e710*/  STL [R1+0x2080], R48 ;  /* 0x0020803001007387 */ /* 0x0007e80000100800 */
[----:B------:R-:W-:Y:S04]  /*1e720*/  STL [R1+0x2094], R40 ;  /* 0x0020942801007387 */ /* 0x000fe80000100800 */
[----:B------:R-:W-:Y:S04]  /*1e730*/  STL [R1+0x2090], R41 ;  /* 0x0020902901007387 */ /* 0x000fe80000100800 */
[----:B------:R-:W-:Y:S01]  /*1e740*/  STL [R1+0x1f94], R236 ;  /* 0x001f94ec01007387 */ /* 0x000fe20000100800 */
[----:B--2---:R-:W-:Y:S01]  /*1e750*/  IMAD.MOV.U32 R49, RZ, RZ, R148 ;  /* 0x000000ffff317224 */ /* 0x004fe200078e0094 */
[----:B---3--:R-:W-:Y:S01]  /*1e760*/  MOV R48, R149 ;  /* 0x0000009500307202 */ /* 0x008fe20000000f00 */
[----:B------:R-:W-:Y:S01]  /*1e770*/  IMAD.MOV.U32 R44, RZ, RZ, R150 ;  /* 0x000000ffff2c7224 */ /* 0x000fe200078e0096 */
[----:B------:R-:W-:Y:S01]  /*1e780*/  STL [R1+0x1f90], R237 ;  /* 0x001f90ed01007387 */ /* 0x000fe20000100800 */
[----:B------:R-:W-:-:S02]  /*1e790*/  IMAD.MOV.U32 R45, RZ, RZ, R151 ;  /* 0x000000ffff2d7224 */ /* 0x000fc400078e0097 */
[----:B------:R-:W-:Y:S01]  /*1e7a0*/  HMMA.1688.F32.TF32 R148, R232, R50, R176 ;  /* 0x00000032e894723c */ /* 0x000fe200000810b0 */
[----:B------:R-:W-:Y:S04]  /*1e7b0*/  STL [R1+0x1f8c], R238 ;  /* 0x001f8cee01007387 */ /* 0x000fe80000100800 */
[----:B------:R1:W-:Y:S03]  /*1e7c0*/  STL [R1+0x1f88], R239 ;  /* 0x001f88ef01007387 */ /* 0x0003e60000100800 */
[----:B------:R-:W-:Y:S08]  /*1e7d0*/  HMMA.1688.F32.TF32 R176, R152, R62, R16 ;  /* 0x0000003e98b0723c */ /* 0x000ff00000081010 */
[C---:B-1----:R-:W-:Y:S08]  /*1e7e0*/  HMMA.1688.F32.TF32 R236, R8.reuse, R58, R224 ;  /* 0x0000003a08ec723c */ /* 0x042ff000000810e0 */
[----:B------:R-:W-:Y:S01]  /*1e7f0*/  HMMA.1688.F32.TF32 R16, R8, R54, R220 ;  /* 0x000000360810723c */ /* 0x000fe200000810dc */
[----:B------:R-:W-:Y:S04]  /*1e800*/  STL [R1+0x1fa0], R228 ;  /* 0x001fa0e401007387 */ /* 0x000fe80000100800 */
[----:B------:R-:W-:Y:S04]  /*1e810*/  STL [R1+0x1f9c], R229 ;  /* 0x001f9ce501007387 */ /* 0x000fe80000100800 */
[----:B------:R-:W-:Y:S04]  /*1e820*/  STL [R1+0x1f98], R230 ;  /* 0x001f98e601007387 */ /* 0x000fe80000100800 */
[----:B------:R1:W-:Y:S04]  /*1e830*/  STL [R1+0x1f84], R231 ;  /* 0x001f84e701007387 */ /* 0x0003e80000100800 */
[----:B------:R-:W-:Y:S01]  /*1e840*/  STL [R1+0x1fac], R188 ;  /* 0x001facbc01007387 */ /* 0x000fe20000100800 */
[----:B------:R-:W-:-:S03]  /*1e850*/  IMAD.MOV.U32 R225, RZ, RZ, R238 ;  /* 0x000000ffffe17224 */ /* 0x000fc600078e00ee */
[----:B------:R-:W-:Y:S01]  /*1e860*/  STL [R1+0x1fa8], R189 ;  /* 0x001fa8bd01007387 */ /* 0x000fe20000100800 */
[----:B------:R-:W-:-:S03]  /*1e870*/  IMAD.MOV.U32 R224, RZ, RZ, R239 ;  /* 0x000000ffffe07224 */ /* 0x000fc600078e00ef */
[----:B------:R-:W-:Y:S01]  /*1e880*/  STL [R1+0x1fa4], R190 ;  /* 0x001fa4be01007387 */ /* 0x000fe20000100800 */
[----:B------:R-:W-:Y:S01]  /*1e890*/  IMAD.MOV.U32 R238, RZ, RZ, R16 ;  /* 0x000000ffffee7224 */ /* 0x000fe200078e0010 */
[----:B------:R-:W-:Y:S01]  /*1e8a0*/  MOV R239, R17 ;  /* 0x0000001100ef7202 */ /* 0x000fe20000000f00 */
[----:B-1----:R-:W-:Y:S01]  /*1e8b0*/  IMAD.MOV.U32 R231, RZ, RZ, R18 ;  /* 0x000000ffffe77224 */ /* 0x002fe200078e0012 */
[----:B------:R1:W-:Y:S02]  /*1e8c0*/  STL [R1+0x1f80], R191 ;  /* 0x001f80bf01007387 */ /* 0x0003e40000100800 */
[----:B-1----:R-:W-:Y:S02]  /*1e8d0*/  IMAD.MOV.U32 R191, RZ, RZ, R19 ;  /* 0x000000ffffbf7224 */ /* 0x002fe400078e0013 */
[----:B------:R-:W-:Y:S01]  /*1e8e0*/  HMMA.1688.F32.TF32 R16, R8, R62, R68 ;  /* 0x0000003e0810723c */ /* 0x000fe20000081044 */
[----:B------:R-:W-:Y:S01]  /*1e8f0*/  IMAD.MOV.U32 R227, RZ, RZ, R236 ;  /* 0x000000ffffe37224 */ /* 0x000fe200078e00ec */
[----:B------:R-:W-:-:S06]  /*1e900*/  MOV R226, R237 ;  /* 0x000000ed00e27202 */ /* 0x000fcc0000000f00 */
[----:B------:R-:W-:Y:S01]  /*1e910*/  HMMA.1688.F32.TF32 R180, R152, R54, R12 ;  /* 0x0000003698b4723c */ /* 0x000fe2000008100c */
[----:B------:R-:W-:Y:S04]  /*1e920*/  LDS R12, [R3+0x2280] ;  /* 0x00228000030c7984 */ /* 0x000fe80000000800 */
[----:B------:R-:W-:Y:S04]  /*1e930*/  LDS R14, [R3+0x3280] ;  /* 0x00328000030e7984 */ /* 0x000fe80000000800 */
[----:B------:R-:W-:Y:S04]  /*1e940*/  LDS R13, [R0+0x2280] ;  /* 0x00228000000d7984 */ /* 0x000fe80000000800 */
[----:B------:R-:W1:Y:S03]  /*1e950*/  LDS R15, [R0+0x3280] ;  /* 0x00328000000f7984 */ /* 0x000e660000000800 */
[----:B------:R-:W-:Y:S01]  /*1e960*/  IMAD.MOV.U32 R229, RZ, RZ, R16 ;  /* 0x000000ffffe57224 */ /* 0x000fe200078e0010 */
[----:B------:R-:W-:Y:S01]  /*1e970*/  MOV R230, R17 ;  /* 0x0000001100e67202 */ /* 0x000fe20000000f00 */
[----:B------:R-:W-:-:S02]  /*1e980*/  IMAD.MOV.U32 R236, RZ, RZ, R18 ;  /* 0x000000ffffec7224 */ /* 0x000fc400078e0012 */
[----:B------:R-:W-:Y:S02]  /*1e990*/  IMAD.MOV.U32 R237, RZ, RZ, R19 ;  /* 0x000000ffffed7224 */ /* 0x000fe400078e0013 */
[----:B------:R-:W-:Y:S08]  /*1e9a0*/  HMMA.1688.F32.TF32 R16, R8, R50, R156 ;  /* 0x000000320810723c */ /* 0x000ff0000008109c */
[C---:B------:R-:W-:Y:S08]  /*1e9b0*/  HMMA.1688.F32.TF32 R168, R152.reuse, R46, R24 ;  /* 0x0000002e98a8723c */ /* 0x040ff00000081018 */
[----:B------:R-:W-:Y:S08]  /*1e9c0*/  HMMA.1688.F32.TF32 R172, R152, R50, R20 ;  /* 0x0000003298ac723c */ /* 0x000ff00000081014 */
[----:B------:R-:W-:Y:S01]  /*1e9d0*/  HMMA.1688.F32.TF32 R192, R232, R250, R192 ;  /* 0x000000fae8c0723c */ /* 0x000fe200000810c0 */
[----:B------:R-:W-:Y:S01]  /*1e9e0*/  IMAD.MOV.U32 R188, RZ, RZ, R16 ;  /* 0x000000ffffbc7224 */ /* 0x000fe200078e0010 */
[----:B------:R-:W-:Y:S01]  /*1e9f0*/  MOV R189, R17 ;  /* 0x0000001100bd7202 */ /* 0x000fe20000000f00 */
[----:B------:R-:W-:Y:S01]  /*1ea00*/  IMAD.MOV.U32 R190, RZ, RZ, R18 ;  /* 0x000000ffffbe7224 */ /* 0x000fe200078e0012 */
[----:B------:R-:W-:Y:S01]  /*1ea10*/  LDS R232, [R3+0x2300] ;  /* 0x0023000003e87984 */ /* 0x000fe20000000800 */
[----:B------:R-:W-:-:S03]  /*1ea20*/  IMAD.MOV.U32 R228, RZ, RZ, R19 ;  /* 0x000000ffffe47224 */ /* 0x000fc600078e0013 */
[C---:B------:R-:W-:Y:S01]  /*1ea30*/  HMMA.1688.F32.TF32 R24, R8.reuse, R46, R72 ;  /* 0x0000002e0818723c */ /* 0x040fe20000081048 */
[----:B------:R-:W-:Y:S04]  /*1ea40*/  LDS R234, [R3+0x3300] ;  /* 0x0033000003ea7984 */ /* 0x000fe80000000800 */
[----:B------:R-:W-:Y:S03]  /*1ea50*/  LDS R233, [R0+0x2300] ;  /* 0x0023000000e97984 */ /* 0x000fe60000000800 */
[C---:B------:R-:W-:Y:S01]  /*1ea60*/  HMMA.1688.F32.TF32 R20, R8.reuse, R42, R200 ;  /* 0x0000002a0814723c */ /* 0x040fe200000810c8 */
[----:B------:R-:W2:Y:S01]  /*1ea70*/  LDS R235, [R0+0x3300] ;  /* 0x0033000000eb7984 */ /* 0x000ea20000000800 */
[----:B------:R-:W-:Y:S01]  /*1ea80*/  IMAD.MOV.U32 R40, RZ, RZ, R148 ;  /* 0x000000ffff287224 */ /* 0x000fe200078e0094 */
[----:B------:R-:W-:Y:S01]  /*1ea90*/  MOV R41, R149 ;  /* 0x0000009500297202 */ /* 0x000fe20000000f00 */
[----:B------:R-:W-:Y:S01]  /*1eaa0*/  IMAD.MOV.U32 R60, RZ, RZ, R150 ;  /* 0x000000ffff3c7224 */ /* 0x000fe200078e0096 */
[----:B------:R-:W-:Y:S03]  /*1eab0*/  LDS R156, [R3+0x4180] ;  /* 0x00418000039c7984 */ /* 0x000fe60000000800 */
[C---:B------:R-:W-:Y:S01]  /*1eac0*/  HMMA.1688.F32.TF32 R16, R8.reuse, R38, R76 ;  /* 0x000000260810723c */ /* 0x040fe2000008104c */
[----:B------:R-:W-:Y:S01]  /*1ead0*/  IMAD.MOV.U32 R61, RZ, RZ, R151 ;  /* 0x000000ffff3d7224 */ /* 0x000fe200078e0097 */
[----:B------:R-:W-:Y:S04]  /*1eae0*/  LDS R158, [R3+0x5180] ;  /* 0x00518000039e7984 */ /* 0x000fe80000000800 */
[----:B------:R-:W-:Y:S02]  /*1eaf0*/  LDS R157, [R0+0x4180] ;  /* 0x00418000009d7984 */ /* 0x000fe40000000800 */
[----:B------:R-:W-:Y:S02]  /*1eb00*/  HMMA.1688.F32.TF32 R8, R8, R250, R204 ;  /* 0x000000fa0808723c */ /* 0x000fe400000810cc */
[----:B------:R-:W-:Y:S04]  /*1eb10*/  STL.64 [R1+0x1f0], R24 ;  /* 0x0001f01801007387 */ /* 0x000fe80000100a00 */
[----:B------:R-:W-:Y:S04]  /*1eb20*/  STL.64 [R1+0x1f8], R26 ;  /* 0x0001f81a01007387 */ /* 0x000fe80000100a00 */
[----:B------:R-:W-:Y:S04]  /*1eb30*/  STL.64 [R1+0x1e0], R20 ;  /* 0x0001e01401007387 */ /* 0x000fe80000100a00 */
[----:B------:R1:W-:Y:S04]  /*1eb40*/  STL.64 [R1+0x1e8], R22 ;  /* 0x0001e81601007387 */ /* 0x0003e80000100a00 */
[----:B------:R-:W-:Y:S04]  /*1eb50*/  STL.64 [R1+0x1d0], R16 ;  /* 0x0001d01001007387 */ /* 0x000fe80000100a00 */
[----:B------:R3:W-:Y:S01]  /*1eb60*/  STL.64 [R1+0x1d8], R18 ;  /* 0x0001d81201007387 */ /* 0x0007e20000100a00 */
[C---:B-1----:R-:W-:Y:S03]  /*1eb70*/  HMMA.1688.F32.TF32 R20, R12.reuse, R58, R80 ;  /* 0x0000003a0c14723c */ /* 0x042fe60000081050 */
[----:B------:R-:W-:Y:S04]  /*1eb80*/  STL.64 [R1+0x60], R8 ;  /* 0x0000600801007387 */ /* 0x000fe80000100a00 */
[----:B------:R1:W-:Y:S01]  /*1eb90*/  STL.64 [R1+0x68], R10 ;  /* 0x0000680a01007387 */ /* 0x0003e20000100a00 */
[C---:B---3--:R-:W-:Y:S03]  /*1eba0*/  HMMA.1688.F32.TF32 R16, R12.reuse, R54, R208 ;  /* 0x000000360c10723c */ /* 0x048fe600000810d0 */
[----:B------:R-:W-:Y:S05]  /*1ebb0*/  LDS R159, [R0+0x5180] ;  /* 0x00518000009f7984 */ /* 0x000fea0000000800 */
[C---:B-1----:R-:W-:Y:S07]  /*1ebc0*/  HMMA.1688.F32.TF32 R8, R12.reuse, R62, R84 ;  /* 0x0000003e0c08723c */ /* 0x042fee0000081054 */
[----:B------:R-:W-:Y:S04]  /*1ebd0*/  STL.64 [R1+0x50], R20 ;  /* 0x0000501401007387 */ /* 0x000fe80000100a00 */
[----:B------:R1:W-:Y:S04]  /*1ebe0*/  STL.64 [R1+0x58], R22 ;  /* 0x0000581601007387 */ /* 0x0003e80000100a00 */
[----:B------:R-:W-:Y:S04]  /*1ebf0*/  STL.64 [R1+0x1b0], R16 ;  /* 0x0001b01001007387 */ /* 0x000fe80000100a00 */
[----:B------:R3:W-:Y:S01]  /*1ec00*/  STL.64 [R1+0x1b8], R18 ;  /* 0x0001b81201007387 */ /* 0x0007e20000100a00 */
[C---:B-1----:R-:W-:Y:S03]  /*1ec10*/  HMMA.1688.F32.TF32 R20, R12.reuse, R50, R212 ;  /* 0x000000320c14723c */ /* 0x042fe600000810d4 */
[----:B------:R-:W-:Y:S04]  /*1ec20*/  STL.64 [R1+0x1a0], R8 ;  /* 0x0001a00801007387 */ /* 0x000fe80000100a00 */
[----:B------:R1:W-:Y:S01]  /*1ec30*/  STL.64 [R1+0x1a8], R10 ;  /* 0x0001a80a01007387 */ /* 0x0003e20000100a00 */
[----:B---3--:R-:W-:Y:S08]  /*1ec40*/  HMMA.1688.F32.TF32 R16, R12, R46, R88 ;  /* 0x0000002e0c10723c */ /* 0x008ff00000081058 */
[C---:B------:R-:W-:Y:S08]  /*1ec50*/  HMMA.1688.F32.TF32 R144, R152.reuse, R42, R144 ;  /* 0x0000002a9890723c */ /* 0x040ff00000081090 */
[----:B------:R-:W-:Y:S08]  /*1ec60*/  HMMA.1688.F32.TF32 R148, R152, R38, R32 ;  /* 0x000000269894723c */ /* 0x000ff00000081020 */
[----:B-1----:R-:W-:Y:S01]  /*1ec70*/  HMMA.1688.F32.TF32 R8, R12, R42, R92 ;  /* 0x0000002a0c08723c */ /* 0x002fe2000008105c */
[----:B------:R-:W-:Y:S04]  /*1ec80*/  STL.64 [R1+0x190], R20 ;  /* 0x0001901401007387 */ /* 0x000fe80000100a00 */
[----:B------:R-:W-:Y:S04]  /*1ec90*/  STL.64 [R1+0x198], R22 ;  /* 0x0001981601007387 */ /* 0x000fe80000100a00 */
[----:B------:R-:W-:Y:S04]  /*1eca0*/  STL.64 [R1+0x180], R16 ;  /* 0x0001801001007387 */ /* 0x000fe80000100a00 */
[----:B------:R1:W-:Y:S01]  /*1ecb0*/  STL.64 [R1+0x188], R18 ;  /* 0x0001881201007387 */ /* 0x0003e20000100a00 */
[----:B------:R-:W-:-:S02]  /*1ecc0*/  IMAD.MOV.U32 R86, RZ, RZ, R244 ;  /* 0x000000ffff567224 */ /* 0x000fc400078e00f4 */
[----:B------:R-:W-:Y:S01]  /*1ecd0*/  IMAD.MOV.U32 R87, RZ, RZ, R245 ;  /* 0x000000ffff577224 */ /* 0x000fe200078e00f5 */
[----:B------:R-:W-:Y:S04]  /*1ece0*/  LDS R88, [R3+0x4080] ;  /* 0x0040800003587984 */ /* 0x000fe80000000800 */
[----:B------:R-:W-:Y:S01]  /*1ecf0*/  LDS R90, [R3+0x5080] ;  /* 0x00508000035a7984 */ /* 0x000fe20000000800 */
[----:B-1----:R-:W-:Y:S02]  /*1ed00*/  HMMA.1688.F32.TF32 R16, R12, R38, R196 ;  /* 0x000000260c10723c */ /* 0x002fe400000810c4 */
[----:B------:R-:W-:Y:S01]  /*1ed10*/  IMAD.MOV.U32 R252, RZ, RZ, R10 ;  /* 0x000000fffffc7224 */ /* 0x000fe200078e000a */
[----:B------:R2:W-:Y:S01]  /*1ed20*/  STL.64 [R1+0x170], R8 ;  /* 0x0001700801007387 */ /* 0x0005e20000100a00 */
[----:B------:R-:W-:-:S03]  /*1ed30*/  MOV R2, R11 ;  /* 0x0000000b00027202 */ /* 0x000fc60000000f00 */
[----:B------:R-:W-:Y:S01]  /*1ed40*/  LDS R89, [R0+0x4080] ;  /* 0x0040800000597984 */ /* 0x000fe20000000800 */
[----:B------:R-:W-:Y:S03]  /*1ed50*/  HMMA.1688.F32.TF32 R12, R12, R250, R100 ;  /* 0x000000fa0c0c723c */ /* 0x000fe60000081064 */
[----:B------:R-:W-:Y:S05]  /*1ed60*/  LDS R91, [R0+0x5080] ;  /* 0x00508000005b7984 */ /* 0x000fea0000000800 */
[C---:B--2---:R-:W-:Y:S01]  /*1ed70*/  HMMA.1688.F32.TF32 R8, R232.reuse, R58, R104 ;  /* 0x0000003ae808723c */ /* 0x044fe20000081068 */
[----:B------:R-:W-:Y:S04]  /*1ed80*/  STL [R1+0x1f74], R2 ;  /* 0x001f740201007387 */ /* 0x000fe80000100800 */
[----:B------:R-:W-:Y:S04]  /*1ed90*/  STL [R1+0x1f70], R252 ;  /* 0x001f70fc01007387 */ /* 0x000fe80000100800 */
[----:B------:R-:W-:Y:S04]  /*1eda0*/  STL.64 [R1+0x160], R16 ;  /* 0x0001601001007387 */ /* 0x000fe80000100a00 */
[----:B------:R1:W-:Y:S04]  /*1edb0*/  STL.64 [R1+0x168], R18 ;  /* 0x0001681201007387 */ /* 0x0003e80000100a00 */
[----:B------:R-:W-:Y:S04]  /*1edc0*/  STL.64 [R1+0x150], R12 ;  /* 0x0001500c01007387 */ /* 0x000fe80000100a00 */
[----:B------:R2:W-:Y:S04]  /*1edd0*/  STL.64 [R1+0x158], R14 ;  /* 0x0001580e01007387 */ /* 0x0005e80000100a00 */
[----:B------:R-:W-:Y:S01]  /*1ede0*/  STL.64 [R1+0x140], R8 ;  /* 0x0001400801007387 */ /* 0x000fe20000100a00 */
[C---:B-1----:R-:W-:Y:S03]  /*1edf0*/  HMMA.1688.F32.TF32 R16, R232.reuse, R54, R108 ;  /* 0x00000036e810723c */ /* 0x042fe6000008106c */
[----:B------:R1:W-:Y:S05]  /*1ee00*/  STL.64 [R1+0x148], R10 ;  /* 0x0001480a01007387 */ /* 0x0003ea0000100a00 */
[C---:B--2---:R-:W-:Y:S08]  /*1ee10*/  HMMA.1688.F32.TF32 R12, R232.reuse, R62, R112 ;  /* 0x0000003ee80c723c */ /* 0x044ff00000081070 */
[----:B-1----:R-:W-:Y:S07]  /*1ee20*/  HMMA.1688.F32.TF32 R8, R232, R50, R116 ;  /* 0x00000032e808723c */ /* 0x002fee0000081074 */
[----:B------:R-:W-:Y:S04]  /*1ee30*/  STL.64 [R1+0x130], R16 ;  /* 0x0001301001007387 */ /* 0x000fe80000100a00 */
[----:B------:R-:W-:Y:S04]  /*1ee40*/  STL.64 [R1+0x138], R18 ;  /* 0x0001381201007387 */ /* 0x000fe80000100a00 */
[----:B------:R-:W-:Y:S04]  /*1ee50*/  STL.64 [R1+0x120], R12 ;  /* 0x0001200c01007387 */ /* 0x000fe80000100a00 */
[----:B------:R-:W-:Y:S05]  /*1ee60*/  STL.64 [R1+0x128], R14 ;  /* 0x0001280e01007387 */ /* 0x000fea0000100a00 */
[----:B------:R-:W-:-:S02]  /*1ee70*/  IMAD.MOV.U32 R252, RZ, RZ, R11 ;  /* 0x000000fffffc7224 */ /* 0x000fc400078e000b */
[----:B------:R-:W-:Y:S01]  /*1ee80*/  IMAD.MOV.U32 R2, RZ, RZ, R10 ;  /* 0x000000ffff027224 */ /* 0x000fe200078e000a */
[----:B------:R1:W-:Y:S04]  /*1ee90*/  STL.64 [R1+0x110], R8 ;  /* 0x0001100801007387 */ /* 0x0003e80000100a00 */
[----:B------:R2:W-:Y:S04]  /*1eea0*/  STL [R1+0x1f7c], R252 ;  /* 0x001f7cfc01007387 */ /* 0x0005e80000100800 */
[----:B------:R3:W-:Y:S04]  /*1eeb0*/  STL [R1+0x1f78], R2 ;  /* 0x001f780201007387 */ /* 0x0007e80000100800 */
[----:B-1----:R-:W4:Y:S01]  /*1eec0*/  LDL R8, [R1+0xfb8] ;  /* 0x000fb80001087983 */ /* 0x002f220000100800 */
[----:B------:R-:W-:Y:S03]  /*1eed0*/  HMMA.1688.F32.TF32 R152, R152, R250, R4 ;  /* 0x000000fa9898723c */ /* 0x000fe60000081004 */
[----:B------:R-:W-:Y:S04]  /*1eee0*/  LDS R4, [R3+0x2380] ;  /* 0x0023800003047984 */ /* 0x000fe80000000800 */
[----:B------:R-:W-:Y:S04]  /*1eef0*/  LDS R6, [R3+0x3380] ;  /* 0x0033800003067984 */ /* 0x000fe80000000800 */
[----:B------:R-:W-:Y:S04]  /*1ef00*/  LDS R5, [R0+0x2380] ;  /* 0x0023800000057984 */ /* 0x000fe80000000800 */
[----:B------:R-:W1:Y:S01]  /*1ef10*/  LDS R7, [R0+0x3380] ;  /* 0x0033800000077984 */ /* 0x000e620000000800 */
[----:B------:R-:W-:Y:S01]  /*1ef20*/  HMMA.1688.F32.TF32 R16, R232, R46, R120 ;  /* 0x0000002ee810723c */ /* 0x000fe20000081078 */
[----:B------:R-:W-:Y:S01]  /*1ef30*/  IMAD.MOV.U32 R104, RZ, RZ, R40 ;  /* 0x000000ffff687224 */ /* 0x000fe200078e0028 */
[----:B------:R-:W-:Y:S01]  /*1ef40*/  MOV R105, R41 ;  /* 0x0000002900697202 */ /* 0x000fe20000000f00 */
[----:B------:R-:W-:-:S02]  /*1ef50*/  IMAD.MOV.U32 R106, RZ, RZ, R60 ;  /* 0x000000ffff6a7224 */ /* 0x000fc400078e003c */
[----:B------:R-:W-:Y:S01]  /*1ef60*/  IMAD.MOV.U32 R107, RZ, RZ, R61 ;  /* 0x000000ffff6b7224 */ /* 0x000fe200078e003d */
[----:B------:R-:W-:Y:S01]  /*1ef70*/  MOV R101, R48 ;  /* 0x0000003000657202 */ /* 0x000fe20000000f00 */
[----:B------:R-:W-:Y:S01]  /*1ef80*/  IMAD.MOV.U32 R100, RZ, RZ, R49 ;  /* 0x000000ffff647224 */ /* 0x000fe200078e0031 */
[----:B------:R-:W-:Y:S01]  /*1ef90*/  HMMA.1688.F32.TF32 R12, R232, R42, R124 ;  /* 0x0000002ae80c723c */ /* 0x000fe2000008107c */
[----:B------:R-:W-:Y:S02]  /*1efa0*/  IMAD.MOV.U32 R102, RZ, RZ, R44 ;  /* 0x000000ffff667224 */ /* 0x000fe400078e002c */
[----:B------:R-:W-:Y:S01]  /*1efb0*/  IMAD.MOV.U32 R103, RZ, RZ, R45 ;  /* 0x000000ffff677224 */ /* 0x000fe200078e002d */
[----:B------:R-:W-:Y:S01]  /*1efc0*/  MOV R109, R56 ;  /* 0x00000038006d7202 */ /* 0x000fe20000000f00 */
[----:B------:R-:W-:Y:S01]  /*1efd0*/  IMAD.MOV.U32 R108, RZ, RZ, R57 ;  /* 0x000000ffff6c7224 */ /* 0x000fe200078e0039 */
[----:B------:R-:W-:Y:S01]  /*1efe0*/  MOV R93, R246 ;  /* 0x000000f6005d7202 */ /* 0x000fe20000000f00 */
[----:B------:R-:W-:Y:S01]  /*1eff0*/  IMAD.MOV.U32 R110, RZ, RZ, R37 ;  /* 0x000000ffff6e7224 */ /* 0x000fe200078e0025 */
[----:B------:R-:W-:Y:S01]  /*1f000*/  LDS R120, [R3+0x4100] ;  /* 0x0041000003787984 */ /* 0x000fe20000000800 */
[----:B------:R-:W-:-:S02]  /*1f010*/  IMAD.MOV.U32 R111, RZ, RZ, R36 ;  /* 0x000000ffff6f7224 */ /* 0x000fc400078e0024 */
[----:B------:R-:W-:Y:S01]  /*1f020*/  IMAD.MOV.U32 R92, RZ, RZ, R247 ;  /* 0x000000ffff5c7224 */ /* 0x000fe200078e00f7 */
[----:B------:R-:W-:Y:S04]  /*1f030*/  LDS R122, [R3+0x5100] ;  /* 0x00510000037a7984 */ /* 0x000fe80000000800 */
[----:B------:R-:W-:Y:S04]  /*1f040*/  STL.64 [R1+0x100], R16 ;  /* 0x0001001001007387 */ /* 0x000fe80000100a00 */
[----:B------:R-:W-:Y:S04]  /*1f050*/  STL.64 [R1+0x108], R18 ;  /* 0x0001081201007387 */ /* 0x000fe80000100a00 */
[----:B--2---:R-:W-:Y:S01]  /*1f060*/  IMAD.MOV.U32 R252, RZ, RZ, R14 ;  /* 0x000000fffffc7224 */ /* 0x004fe200078e000e */
[----:B------:R2:W-:Y:S01]  /*1f070*/  STL.64 [R1+0xf0], R12 ;  /* 0x0000f00c01007387 */ /* 0x0005e20000100a00 */
[----:B---3--:R-:W-:Y:S01]  /*1f080*/  MOV R2, R15 ;  /* 0x0000000f00027202 */ /* 0x008fe20000000f00 */
[----:B------:R-:W-:-:S02]  /*1f090*/  IMAD.MOV.U32 R94, RZ, RZ, R52 ;  /* 0x000000ffff5e7224 */ /* 0x000fc400078e0034 */
[----:B------:R-:W-:Y:S01]  /*1f0a0*/  IMAD.MOV.U32 R95, RZ, RZ, R53 ;  /* 0x000000ffff5f7224 */ /* 0x000fe200078e0035 */
[----:B------:R-:W-:Y:S01]  /*1f0b0*/  LDS R121, [R0+0x4100] ;  /* 0x0041000000797984 */ /* 0x000fe20000000800 */
[----:B-1----:R-:W-:Y:S03]  /*1f0c0*/  HMMA.1688.F32.TF32 R196, R4, R58, R140 ;  /* 0x0000003a04c4723c */ /* 0x002fe6000008108c */
[----:B------:R-:W-:Y:S01]  /*1f0d0*/  LDS R123, [R0+0x5100] ;  /* 0x00510000007b7984 */ /* 0x000fe20000000800 */
[----:B------:R-:W-:Y:S02]  /*1f0e0*/  IMAD.MOV.U32 R114, RZ, RZ, R241 ;  /* 0x000000ffff727224 */ /* 0x000fe400078e00f1 */
[----:B------:R-:W-:Y:S01]  /*1f0f0*/  IMAD.MOV.U32 R115, RZ, RZ, R240 ;  /* 0x000000ffff737224 */ /* 0x000fe200078e00f0 */
[----:B------:R-:W-:Y:S01]  /*1f100*/  LDS R58, [R3+0x5000] ;  /* 0x00500000033a7984 */ /* 0x000fe20000000800 */
[C---:B--2---:R-:W-:Y:S03]  /*1f110*/  HMMA.1688.F32.TF32 R12, R232.reuse, R38, R128 ;  /* 0x00000026e80c723c */ /* 0x044fe60000081080 */
[----:B------:R-:W-:Y:S05]  /*1f120*/  LDS R59, [R0+0x5000] ;  /* 0x00500000003b7984 */ /* 0x000fea0000000800 */
[----:B------:R-:W-:Y:S08]  /*1f130*/  HMMA.1688.F32.TF32 R232, R232, R250, R136 ;  /* 0x000000fae8e8723c */ /* 0x000ff00000081088 */
[C---:B------:R-:W-:Y:S08]  /*1f140*/  HMMA.1688.F32.TF32 R200, R4.reuse, R54, R160 ;  /* 0x0000003604c8723c */ /* 0x040ff000000810a0 */
[C---:B------:R-:W-:Y:S08]  /*1f150*/  HMMA.1688.F32.TF32 R204, R4.reuse, R62, R164 ;  /* 0x0000003e04cc723c */ /* 0x040ff000000810a4 */
[C---:B------:R-:W-:Y:S08]  /*1f160*/  HMMA.1688.F32.TF32 R208, R4.reuse, R50, R132 ;  /* 0x0000003204d0723c */ /* 0x040ff00000081084 */
[C---:B------:R-:W-:Y:S08]  /*1f170*/  HMMA.1688.F32.TF32 R212, R4.reuse, R46, R96 ;  /* 0x0000002e04d4723c */ /* 0x040ff00000081060 */
[C---:B------:R-:W-:Y:S01]  /*1f180*/  HMMA.1688.F32.TF32 R216, R4.reuse, R42, R216 ;  /* 0x0000002a04d8723c */ /* 0x040fe200000810d8 */
[----:B------:R-:W-:Y:S07]  /*1f190*/  STL.64 [R1+0x1ee8], R234 ;  /* 0x001ee8ea01007387 */ /* 0x000fee0000100a00 */
[C---:B------:R-:W-:Y:S01]  /*1f1a0*/  HMMA.1688.F32.TF32 R220, R4.reuse, R38, R64 ;  /* 0x0000002604dc723c */ /* 0x040fe20000081040 */
[----:B------:R4:W-:Y:S07]  /*1f1b0*/  STL.64 [R1+0xe0], R12 ;  /* 0x0000e00c01007387 */ /* 0x0009ee0000100a00 */
[----:B------:R-:W-:Y:S01]  /*1f1c0*/  HMMA.1688.F32.TF32 R248, R4, R250, R28 ;  /* 0x000000fa04f8723c */ /* 0x000fe2000008101c */
[----:B------:R-:W-:Y:S04]  /*1f1d0*/  STL.64 [R1+0xe8], R14 ;  /* 0x0000e80e01007387 */ /* 0x000fe80000100a00 */
[----:B------:R-:W-:Y:S04]  /*1f1e0*/  STL.64 [R1+0x1ee0], R232 ;  /* 0x001ee0e801007387 */ /* 0x000fe80000100a00 */
[----:B------:R-:W-:Y:S04]  /*1f1f0*/  STL.64 [R1+0x1ef8], R198 ;  /* 0x001ef8c601007387 */ /* 0x000fe80000100a00 */
[----:B------:R-:W-:Y:S04]  /*1f200*/  STL.64 [R1+0x1ef0], R196 ;  /* 0x001ef0c401007387 */ /* 0x000fe80000100a00 */
[----:B------:R-:W-:Y:S04]  /*1f210*/  STL.64 [R1+0x1f08], R202 ;  /* 0x001f08ca01007387 */ /* 0x000fe80000100a00 */
[----:B------:R1:W-:Y:S04]  /*1f220*/  STL.64 [R1+0x1f00], R200 ;  /* 0x001f00c801007387 */ /* 0x0003e80000100a00 */
[----:B------:R-:W-:Y:S04]  /*1f230*/  STL.64 [R1+0x1f18], R206 ;  /* 0x001f18ce01007387 */ /* 0x000fe80000100a00 */
[----:B------:R-:W-:Y:S04]  /*1f240*/  STL.64 [R1+0x1f10], R204 ;  /* 0x001f10cc01007387 */ /* 0x000fe80000100a00 */
[----:B------:R-:W-:Y:S01]  /*1f250*/  STL.64 [R1+0x1f28], R210 ;  /* 0x001f28d201007387 */ /* 0x000fe20000100a00 */
[----:B------:R-:W-:-:S03]  /*1f260*/  IMAD.U32 R4, RZ, RZ, UR4 ;  /* 0x00000004ff047e24 */ /* 0x000fc6000f8e00ff */
[----:B------:R-:W-:Y:S04]  /*1f270*/  STL.64 [R1+0x1f20], R208 ;  /* 0x001f20d001007387 */ /* 0x000fe80000100a00 */
        /* <DEDUP_REMOVED lines=8> */
[----:B------:R-:W2:Y:S04]  /*1f300*/  LDL.LU R40, [R1+0x2094] ;  /* 0x0020940001287983 */ /* 0x000ea80000300800 */
[----:B------:R-:W3:Y:S04]  /*1f310*/  LDL.LU R41, [R1+0x2090] ;  /* 0x0020900001297983 */ /* 0x000ee80000300800 */
[----:B------:R-:W3:Y:S01]  /*1f320*/  LDL.LU R60, [R1+0x208c] ;  /* 0x00208c00013c7983 */ /* 0x000ee20000300800 */
[----:B----4-:R-:W-:-:S05]  /*1f330*/  IMAD R12, R4, 0x10000, R8 ;  /* 0x00010000040c7824 */ /* 0x010fca00078e0208 */
[----:B------:R-:W-:Y:S04]  /*1f340*/  STL [R1+0x390], R12 ;  /* 0x0003900c01007387 */ /* 0x000fe80000100800 */
[----:B------:R-:W4:Y:S04]  /*1f350*/  LDL.LU R61, [R1+0x2088] ;  /* 0x00208800013d7983 */ /* 0x000f280000300800 */
        /* <DEDUP_REMOVED lines=12> */
[----:B------:R-:W2:Y:S04]  /*1f420*/  LDSM.16.M88.4 R32, [R12+0x44000] ;  /* 0x044000000c20783b */ /* 0x000ea80000000200 */
[----:B------:R-:W-:Y:S04]  /*1f430*/  LDSM.16.M88.4 R20, [R12+0x4a000] ;  /* 0x04a000000c14783b */ /* 0x000fe80000000200 */
[----:B------:R-:W-:Y:S01]  /*1f440*/  LDSM.16.M88.4 R28, [R12+0x46000] ;  /* 0x046000000c1c783b */ /* 0x000fe20000000200 */
[----:B-1----:R-:W-:Y:S01]  /*1f450*/  IMAD.MOV.U32 R200, RZ, RZ, R238 ;  /* 0x000000ffffc87224 */ /* 0x002fe200078e00ee */
[----:B------:R-:W-:Y:S01]  /*1f460*/  MOV R201, R239 ;  /* 0x000000ef00c97202 */ /* 0x000fe20000000f00 */
[----:B------:R-:W-:Y:S01]  /*1f470*/  IMAD.MOV.U32 R202, RZ, RZ, R231 ;  /* 0x000000ffffca7224 */ /* 0x000fe200078e00e7 */
[----:B------:R-:W-:Y:S01]  /*1f480*/  LDSM.16.M88.4 R8, [R12+0x40000] ;  /* 0x040000000c08783b */ /* 0x000fe20000000200 */
[----:B------:R-:W-:-:S03]  /*1f490*/  IMAD.MOV.U32 R203, RZ, RZ, R191 ;  /* 0x000000ffffcb7224 */ /* 0x000fc600078e00bf */
[----:B------:R-:W-:Y:S04]  /*1f4a0*/  LDSM.16.M88.4 R4, [R12+0x42000] ;  /* 0x042000000c04783b */ /* 0x000fe80000000200 */
[----:B------:R-:W-:Y:S04]  /*1f4b0*/  LDSM.16.M88.4 R24, [R12+0x48000] ;  /* 0x048000000c18783b */ /* 0x000fe80000000200 */
[----:B------:R-:W-:Y:S04]  /*1f4c0*/  LDSM.16.M88.4 R16, [R12+0x4c000] ;  /* 0x04c000000c10783b */ /* 0x000fe80000000200 */
[----:B------:R-:W-:Y:S01]  /*1f4d0*/  LDSM.16.M88.4 R12, [R12+0x4e000] ;  /* 0x04e000000c0c783b */ /* 0x000fe20000000200 */
[----:B--2---:R-:W-:Y:S01]  /*1f4e0*/  MOV R85, R40 ;  /* 0x0000002800557202 */ /* 0x004fe20000000f00 */
[----:B---3--:R-:W-:-:S02]  /*1f4f0*/  IMAD.MOV.U32 R84, RZ, RZ, R41 ;  /* 0x000000ffff547224 */ /* 0x008fc400078e0029 */
[----:B------:R-:W2:Y:S04]  /*1f500*/  LDL.LU R41, [R1+0x2054] ;  /* 0x0020540001297983 */ /* 0x000ea80000300800 */
[----:B------:R-:W3:Y:S04]  /*1f510*/  LDL.LU R40, [R1+0x2050] ;  /* 0x0020500001287983 */ /* 0x000ee80000300800 */
[----:B------:R-:W3:Y:S01]  /*1f520*/  LDL.LU R244, [R1+0x204c] ;  /* 0x00204c0001f47983 */ /* 0x000ee20000300800 */
[----:B------:R-:W-:-:S03]  /*1f530*/  IMAD.MOV.U32 R83, RZ, RZ, R60 ;  /* 0x000000ffff537224 */ /* 0x000fc600078e003c */
[----:B------:R-:W3:Y:S01]  /*1f540*/  LDL.LU R245, [R1+0x2048] ;  /* 0x0020480001f57983 */ /* 0x000ee20000300800 */
[----:B----4-:R-:W-:Y:S01]  /*1f550*/  IMAD.MOV.U32 R82, RZ, RZ, R61 ;  /* 0x000000ffff527224 */ /* 0x010fe200078e003d */
[----:B------:R-:W-:Y:S01]  /*1f560*/  MOV R81, R49 ;  /* 0x0000003100517202 */ /* 0x000fe20000000f00 */
[----:B------:R-:W-:Y:S02]  /*1f570*/  IMAD.MOV.U32 R80, RZ, RZ, R48 ;  /* 0x000000ffff507224 */ /* 0x000fe400078e0030 */
[----:B------:R-:W4:Y:S04]  /*1f580*/  LDL.LU R48, [R1+0x2044] ;  /* 0x0020440001307983 */ /* 0x000f280000300800 */
[----:B------:R-:W4:Y:S04]  /*1f590*/  LDL.LU R49, [R1+0x2040] ;  /* 0x0020400001317983 */ /* 0x000f280000300800 */
[----:B------:R-:W4:Y:S01]  /*1f5a0*/  LDL.LU R61, [R1+0x203c] ;  /* 0x00203c00013d7983 */ /* 0x000f220000300800 */
[----:B------:R-:W-:-:S03]  /*1f5b0*/  MOV R77, R57 ;  /* 0x00000039004d7202 */ /* 0x000fc60000000f00 */
[----:B------:R-:W4:Y:S01]  /*1f5c0*/  LDL.LU R60, [R1+0x2038] ;  /* 0x00203800013c7983 */ /* 0x000f220000300800 */
[----:B------:R-:W-:-:S03]  /*1f5d0*/  IMAD.MOV.U32 R76, RZ, RZ, R56 ;  /* 0x000000ffff4c7224 */ /* 0x000fc600078e0038 */
[----:B------:R-:W4:Y:S04]  /*1f5e0*/  LDL.LU R56, [R1+0x2034] ;  /* 0x0020340001387983 */ /* 0x000f280000300800 */
[----:B------:R-:W4:Y:S01]  /*1f5f0*/  LDL.LU R57, [R1+0x2030] ;  /* 0x0020300001397983 */ /* 0x000f220000300800 */
[----:B------:R-:W-:Y:S02]  /*1f600*/  IMAD.MOV.U32 R78, RZ, RZ, R45 ;  /* 0x000000ffff4e7224 */ /* 0x000fe400078e002d */
[----:B------:R-:W-:Y:S01]  /*1f610*/  IMAD.MOV.U32 R79, RZ, RZ, R44 ;  /* 0x000000ffff4f7224 */ /* 0x000fe200078e002c */
[----:B------:R-:W4:Y:S01]  /*1f620*/  LDL.LU R45, [R1+0x202c] ;  /* 0x00202c00012d7983 */ /* 0x000f220000300800 */
[----:B------:R-:W-:Y:S01]  /*1f630*/  IMAD.MOV.U32 R74, RZ, RZ, R36 ;  /* 0x000000ffff4a7224 */ /* 0x000fe200078e0024 */
[----:B------:R-:W-:-:S02]  /*1f640*/  MOV R73, R247 ;  /* 0x000000f700497202 */ /* 0x000fc40000000f00 */
[----:B------:R-:W4:Y:S01]  /*1f650*/  LDL.LU R44, [R1+0x2028] ;  /* 0x00202800012c7983 */ /* 0x000f220000300800 */
[----:B------:R-:W-:-:S03]  /*1f660*/  IMAD.MOV.U32 R72, RZ, RZ, R246 ;  /* 0x000000ffff487224 */ /* 0x000fc600078e00f6 */
[----:B------:R-:W4:Y:S01]  /*1f670*/  LDL.LU R246, [R1+0x2024] ;  /* 0x0020240001f67983 */ /* 0x000f220000300800 */
[----:B------:R-:W-:-:S03]  /*1f680*/  IMAD.MOV.U32 R75, RZ, RZ, R37 ;  /* 0x000000ffff4b7224 */ /* 0x000fc600078e0025 */
[----:B------:R-:W4:Y:S04]  /*1f690*/  LDL.LU R247, [R1+0x2020] ;  /* 0x0020200001f77983 */ /* 0x000f280000300800 */
[----:B------:R-:W4:Y:S01]  /*1f6a0*/  LDL.LU R36, [R1+0x201c] ;  /* 0x00201c0001247983 */ /* 0x000f220000300800 */
[----:B------:R-:W-:-:S03]  /*1f6b0*/  IMAD.MOV.U32 R70, RZ, RZ, R53 ;  /* 0x000000ffff467224 */ /* 0x000fc600078e0035 */
[----:B------:R-:W4:Y:S01]  /*1f6c0*/  LDL.LU R37, [R1+0x2018] ;  /* 0x0020180001257983 */ /* 0x000f220000300800 */
[----:B------:R-:W-:Y:S01]  /*1f6d0*/  IMAD.MOV.U32 R71, RZ, RZ, R52 ;  /* 0x000000ffff477224 */ /* 0x000fe200078e0034 */
[----:B--2---:R-:W-:Y:S01]  /*1f6e0*/  MOV R69, R41 ;  /* 0x0000002900457202 */ /* 0x004fe20000000f00 */
[----:B---3--:R-:W-:Y:S02]  /*1f6f0*/  IMAD.MOV.U32 R68, RZ, RZ, R40 ;  /* 0x000000ffff447224 */ /* 0x008fe400078e0028 */
[----:B------:R-:W2:Y:S04]  /*1f700*/  LDL.LU R40, [R1+0x2014] ;  /* 0x0020140001287983 */ /* 0x000ea80000300800 */
[----:B------:R-:W3:Y:S04]  /*1f710*/  LDL.LU R41, [R1+0x2010] ;  /* 0x0020100001297983 */ /* 0x000ee80000300800 */
[----:B------:R-:W2:Y:S01]  /*1f720*/  LDL.LU R53, [R1+0x200c] ;  /* 0x00200c0001357983 */ /* 0x000ea20000300800 */
[----:B------:R-:W-:-:S03]  /*1f730*/  IMAD.MOV.U32 R118, RZ, RZ, R245 ;  /* 0x000000ffff767224 */ /* 0x000fc600078e00f5 */
[----:B------:R-:W3:Y:S01]  /*1f740*/  LDL.LU R52, [R1+0x2008] ;  /* 0x0020080001347983 */ /* 0x000ee20000300800 */
[----:B------:R-:W-:Y:S01]  /*1f750*/  IMAD.MOV.U32 R119, RZ, RZ, R244 ;  /* 0x000000ffff777224 */ /* 0x000fe200078e00f4 */
[----:B----4-:R-:W-:Y:S01]  /*1f760*/  MOV R117, R48 ;  /* 0x0000003000757202 */ /* 0x010fe20000000f00 */
        /* <DEDUP_REMOVED lines=19> */
[----:B------:R-:W4:Y:S04]  /*1f8a0*/  LDL.LU R44, [R1+0x1fdc] ;  /* 0x001fdc00012c7983 */ /* 0x000f280000300800 */
[----:B------:R-:W4:Y:S01]  /*1f8b0*/  LDL.LU R45, [R1+0x1fd8] ;  /* 0x001fd800012d7983 */ /* 0x000f220000300800 */
[----:B--2---:R-:W-:Y:S02]  /*1f8c0*/  IMAD.MOV.U32 R235, RZ, RZ, R53 ;  /* 0x000000ffffeb7224 */ /* 0x004fe400078e0035 */
[----:B---3--:R-:W-:Y:S01]  /*1f8d0*/  IMAD.MOV.U32 R234, RZ, RZ, R52 ;  /* 0x000000ffffea7224 */ /* 0x008fe200078e0034 */
[----:B----4-:R-:W-:Y:S01]  /*1f8e0*/  MOV R233, R49 ;  /* 0x0000003100e97202 */ /* 0x010fe20000000f00 */
[----:B------:R-:W-:-:S02]  /*1f8f0*/  IMAD.MOV.U32 R232, RZ, RZ, R48 ;  /* 0x000000ffffe87224 */ /* 0x000fc400078e0030 */
[----:B------:R-:W2:Y:S04]  /*1f900*/  LDL.LU R48, [R1+0x1fd4] ;  /* 0x001fd40001307983 */ /* 0x000ea80000300800 */
[----:B------:R-:W3:Y:S04]  /*1f910*/  LDL.LU R49, [R1+0x1fd0] ;  /* 0x001fd00001317983 */ /* 0x000ee80000300800 */
[----:B------:R-:W4:Y:S01]  /*1f920*/  LDL.LU R52, [R1+0x1fcc] ;  /* 0x001fcc0001347983 */ /* 0x000f220000300800 */
[----:B------:R-:W-:-:S03]  /*1f930*/  MOV R141, R57 ;  /* 0x00000039008d7202 */ /* 0x000fc60000000f00 */
[----:B------:R-:W2:Y:S01]  /*1f940*/  LDL.LU R53, [R1+0x1fc8] ;  /* 0x001fc80001357983 */ /* 0x000ea20000300800 */
[----:B------:R-:W-:-:S03]  /*1f950*/  IMAD.MOV.U32 R140, RZ, RZ, R56 ;  /* 0x000000ffff8c7224 */ /* 0x000fc600078e0038 */
[----:B------:R-:W2:Y:S04]  /*1f960*/  LDL.LU R56, [R1+0x1fc4] ;  /* 0x001fc40001387983 */ /* 0x000ea80000300800 */
[----:B------:R-:W3:Y:S01]  /*1f970*/  LDL.LU R57, [R1+0x1fc0] ;  /* 0x001fc00001397983 */ /* 0x000ee20000300800 */
[----:B------:R-:W-:Y:S01]  /*1f980*/  HMMA.1688.F32.TF32 R100, R120, R32, R100 ;  /* 0x000000207864723c */ /* 0x000fe20000081064 */
[----:B------:R-:W-:Y:S02]  /*1f990*/  IMAD.MOV.U32 R142, RZ, RZ, R244 ;  /* 0x000000ffff8e7224 */ /* 0x000fe400078e00f4 */
[----:B------:R-:W4:Y:S01]  /*1f9a0*/  LDL.LU R244, [R1+0x1fbc] ;  /* 0x001fbc0001f47983 */ /* 0x000f220000300800 */
[----:B------:R-:W-:Y:S01]  /*1f9b0*/  IMAD.MOV.U32 R143, RZ, RZ, R245 ;  /* 0x000000ffff8f7224 */ /* 0x000fe200078e00f5 */
[----:B------:R-:W-:Y:S01]  /*1f9c0*/  MOV R197, R247 ;  /* 0x000000f700c57202 */ /* 0x000fe20000000f00 */
[----:B------:R-:W-:Y:S01]  /*1f9d0*/  IMAD.MOV.U32 R198, RZ, RZ, R61 ;  /* 0x000000ffffc67224 */ /* 0x000fe200078e003d */
[----:B------:R-:W4:Y:S01]  /*1f9e0*/  LDL.LU R245, [R1+0x1fb8] ;  /* 0x001fb80001f57983 */ /* 0x000f220000300800 */
[----:B------:R-:W-:-:S02]  /*1f9f0*/  IMAD.MOV.U32 R199, RZ, RZ, R60 ;  /* 0x000000ffffc77224 */ /* 0x000fc400078e003c */
[----:B------:R-:W-:Y:S02]  /*1fa00*/  IMAD.MOV.U32 R196, RZ, RZ, R246 ;  /* 0x000000ffffc47224 */ /* 0x000fe400078e00f6 */
[----:B------:R-:W4:Y:S01]  /*1fa10*/  LDL.LU R246, [R1+0x1fb4] ;  /* 0x001fb40001f67983 */ /* 0x000f220000300800 */
[----:B------:R-:W-:-:S03]  /*1fa20*/  IMAD.MOV.U32 R136, RZ, RZ, R41 ;  /* 0x000000ffff887224 */ /* 0x000fc600078e0029 */
[----:B------:R-:W4:Y:S01]  /*1fa30*/  LDL.LU R247, [R1+0x1fb0] ;  /* 0x001fb00001f77983 */ /* 0x000f220000300800 */
[----:B------:R-:W-:-:S06]  /*1fa40*/  MOV R137, R40 ;  /* 0x0000002800897202 */ /* 0x000fcc0000000f00 */
[----:B------:R-:W-:Y:S01]  /*1fa50*/  STL [R1+0x1edc], R103 ;  /* 0x001edc6701007387 */ /* 0x000fe20000100800 */
[----:B--2---:R-:W-:-:S03]  /*1fa60*/  MOV R241, R56 ;  /* 0x0000003800f17202 */ /* 0x004fc60000000f00 */
[----:B------:R-:W-:Y:S01]  /*1fa70*/  LDS R56, [R3+0x4000] ;  /* 0x0040000003387984 */ /* 0x000fe20000000800 */
[----:B---3--:R-:W-:-:S03]  /*1fa80*/  IMAD.MOV.U32 R240, RZ, RZ, R57 ;  /* 0x000000fffff07224 */ /* 0x008fc600078e0039 */
[----:B------:R-:W1:Y:S01]  /*1fa90*/  LDS R57, [R0+0x4000] ;  /* 0x0040000000397984 */ /* 0x000e620000000800 */
[----:B------:R-:W-:Y:S01]  /*1faa0*/  IMAD.MOV.U32 R160, RZ, RZ, R49 ;  /* 0x000000ffffa07224 */ /* 0x000fe200078e0031 */
[----:B------:R-:W-:Y:S02]  /*1fab0*/  MOV R161, R48 ;  /* 0x0000003000a17202 */ /* 0x000fe40000000f00 */
[C---:B-1----:R-:W-:Y:S07]  /*1fac0*/  HMMA.1688.F32.TF32 R48, R56.reuse, R20, R232 ;  /* 0x000000143830723c */ /* 0x042fee00000810e8 */
[----:B------:R-:W-:Y:S01]  /*1fad0*/  IMAD.MOV.U32 R232, RZ, RZ, R188 ;  /* 0x000000ffffe87224 */ /* 0x000fe200078e00bc */
[----:B------:R-:W-:Y:S01]  /*1fae0*/  MOV R233, R189 ;  /* 0x000000bd00e97202 */ /* 0x000fe20000000f00 */
[----:B------:R-:W2:Y:S01]  /*1faf0*/  LDL.LU R188, [R1+0x1fac] ;  /* 0x001fac0001bc7983 */ /* 0x000ea20000300800 */
[----:B------:R-:W-:Y:S01]  /*1fb00*/  IMAD.MOV.U32 R234, RZ, RZ, R190 ;  /* 0x000000ffffea7224 */ /* 0x000fe200078e00be */
[----:B------:R-:W-:Y:S01]  /*1fb10*/  HMMA.1688.F32.TF32 R40, R56, R28, R196 ;  /* 0x0000001c3828723c */ /* 0x000fe200000810c4 */
[----:B------:R-:W-:Y:S01]  /*1fb20*/  IMAD.MOV.U32 R235, RZ, RZ, R228 ;  /* 0x000000ffffeb7224 */ /* 0x000fe200078e00e4 */
[----:B------:R-:W2:Y:S04]  /*1fb30*/  LDL.LU R189, [R1+0x1fa8] ;  /* 0x001fa80001bd7983 */ /* 0x000ea80000300800 */
[----:B------:R-:W2:Y:S01]  /*1fb40*/  LDL.LU R190, [R1+0x1fa4] ;  /* 0x001fa40001be7983 */ /* 0x000ea20000300800 */
[----:B------:R-:W-:Y:S01]  /*1fb50*/  IMAD.MOV.U32 R196, RZ, RZ, R229 ;  /* 0x000000ffffc47224 */ /* 0x000fe200078e00e5 */
[----:B------:R-:W-:-:S02]  /*1fb60*/  MOV R197, R230 ;  /* 0x000000e600c57202 */ /* 0x000fc40000000f00 */
[----:B------:R-:W3:Y:S01]  /*1fb70*/  LDL.LU R228, [R1+0x1fa0] ;  /* 0x001fa00001e47983 */ /* 0x000ee20000300800 */
[----:B------:R-:W-:-:S03]  /*1fb80*/  IMAD.MOV.U32 R198, RZ, RZ, R236 ;  /* 0x000000ffffc67224 */ /* 0x000fc600078e00ec */
[----:B------:R-:W3:Y:S01]  /*1fb90*/  LDL.LU R229, [R1+0x1f9c] ;  /* 0x001f9c0001e57983 */ /* 0x000ee20000300800 */
[----:B------:R-:W-:-:S03]  /*1fba0*/  IMAD.MOV.U32 R199, RZ, RZ, R237 ;  /* 0x000000ffffc77224 */ /* 0x000fc600078e00ed */
[----:B------:R-:W3:Y:S04]  /*1fbb0*/  LDL.LU R230, [R1+0x1f98] ;  /* 0x001f980001e67983 */ /* 0x000ee80000300800 */
[----:B------:R-:W2:Y:S04]  /*1fbc0*/  LDL.LU R236, [R1+0x1f94] ;  /* 0x001f940001ec7983 */ /* 0x000ea80000300800 */
[----:B------:R-:W2:Y:S04]  /*1fbd0*/  LDL.LU R237, [R1+0x1f90] ;  /* 0x001f900001ed7983 */ /* 0x000ea80000300800 */
[----:B------:R-:W2:Y:S04]  /*1fbe0*/  LDL.LU R238, [R1+0x1f8c] ;  /* 0x001f8c0001ee7983 */ /* 0x000ea80000300800 */
[----:B------:R-:W2:Y:S04]  /*1fbf0*/  LDL.LU R239, [R1+0x1f88] ;  /* 0x001f880001ef7983 */ /* 0x000ea80000300800 */
[----:B------:R-:W3:Y:S04]  /*1fc00*/  LDL.LU R231, [R1+0x1f84] ;  /* 0x001f840001e77983 */ /* 0x000ee80000300800 */
[----:B------:R-:W2:Y:S01]  /*1fc10*/  LDL.LU R191, [R1+0x1f80] ;  /* 0x001f800001bf7983 */ /* 0x000ea20000300800 */
[----:B------:R-:W-:Y:S01]  /*1fc20*/  IMAD.MOV.U32 R112, RZ, RZ, R243 ;  /* 0x000000ffff707224 */ /* 0x000fe200078e00f3 */
[----:B------:R-:W-:Y:S01]  /*1fc30*/  MOV R113, R242 ;  /* 0x000000f200717202 */ /* 0x000fe20000000f00 */
[----:B------:R-:W-:-:S02]  /*1fc40*/  IMAD.MOV.U32 R242, RZ, RZ, R53 ;  /* 0x000000fffff27224 */ /* 0x000fc400078e0035 */
[----:B----4-:R-:W-:Y:S02]  /*1fc50*/  IMAD.MOV.U32 R243, RZ, RZ, R52 ;  /* 0x000000fffff37224 */ /* 0x010fe400078e0034 */
[----:B------:R-:W-:Y:S02]  /*1fc60*/  IMAD.MOV.U32 R162, RZ, RZ, R45 ;  /* 0x000000ffffa27224 */ /* 0x000fe400078e002d */
[----:B------:R-:W-:Y:S02]  /*1fc70*/  IMAD.MOV.U32 R163, RZ, RZ, R44 ;  /* 0x000000ffffa37224 */ /* 0x000fe400078e002c */
[----:B------:R-:W-:Y:S02]  /*1fc80*/  IMAD.MOV.U32 R138, RZ, RZ, R37 ;  /* 0x000000ffff8a7224 */ /* 0x000fe400078e0025 */
[----:B------:R-:W-:Y:S01]  /*1fc90*/  IMAD.MOV.U32 R139, RZ, RZ, R36 ;  /* 0x000000ffff8b7224 */ /* 0x000fe200078e0024 */
[C---:B------:R-:W-:Y:S08]  /*1fca0*/  HMMA.1688.F32.TF32 R244, R56.reuse, R8, R244 ;  /* 0x0000000838f4723c */ /* 0x040ff000000810f4 */
[C---:B------:R-:W-:Y:S08]  /*1fcb0*/  HMMA.1688.F32.TF32 R240, R56.reuse, R4, R240 ;  /* 0x0000000438f0723c */ /* 0x040ff000000810f0 */
[C---:B------:R-:W-:Y:S01]  /*1fcc0*/  HMMA.1688.F32.TF32 R36, R56.reuse, R32, R160 ;  /* 0x000000203824723c */ /* 0x040fe200000810a0 */
[----:B------:R-:W-:Y:S01]  /*1fcd0*/  IMAD.MOV.U32 R164, RZ, RZ, R227 ;  /* 0x000000ffffa47224 */ /* 0x000fe200078e00e3 */
[----:B------:R-:W-:Y:S01]  /*1fce0*/  MOV R165, R226 ;  /* 0x000000e200a57202 */ /* 0x000fe20000000f00 */
[----:B------:R-:W-:Y:S01]  /*1fcf0*/  IMAD.MOV.U32 R166, RZ, RZ, R225 ;  /* 0x000000ffffa67224 */ /* 0x000fe200078e00e1 */
[----:B------:R-:W-:Y:S04]  /*1fd00*/  LDS R160, [R3+0x4280] ;  /* 0x0042800003a07984 */ /* 0x000fe80000000800 */
[C---:B------:R-:W-:Y:S01]  /*1fd10*/  HMMA.1688.F32.TF32 R44, R56.reuse, R24, R140 ;  /* 0x00000018382c723c */ /* 0x040fe2000008108c */
[----:B------:R-:W-:Y:S01]  /*1fd20*/  IMAD.MOV.U32 R167, RZ, RZ, R224 ;  /* 0x000000ffffa77224 */ /* 0x000fe200078e00e0 */
[----:B------:R-:W-:Y:S04]  /*1fd30*/  LDS R162, [R3+0x5280] ;  /* 0x0052800003a27984 */ /* 0x000fe80000000800 */
[----:B------:R-:W-:Y:S02]  /*1fd40*/  LDS R161, [R0+0x4280] ;  /* 0x0042800000a17984 */ /* 0x000fe40000000800 */
[C---:B------:R-:W-:Y:S02]  /*1fd50*/  HMMA.1688.F32.TF32 R52, R56.reuse, R16, R136 ;  /* 0x000000103834723c */ /* 0x040fe40000081088 */
[----:B------:R-:W-:Y:S04]  /*1fd60*/  LDS R163, [R0+0x5280] ;  /* 0x0052800000a37984 */ /* 0x000fe80000000800 */
[----:B------:R-:W-:Y:S02]  /*1fd70*/  LDS R224, [R3+0x4380] ;  /* 0x0043800003e07984 */ /* 0x000fe40000000800 */
[----:B------:R-:W-:Y:S02]  /*1fd80*/  HMMA.1688.F32.TF32 R56, R56, R12, R128 ;  /* 0x0000000c3838723c */ /* 0x000fe40000081080 */
[----:B------:R-:W-:Y:S04]  /*1fd90*/  LDS R226, [R3+0x5380] ;  /* 0x0053800003e27984 */ /* 0x000fe80000000800 */
[----:B------:R-:W-:Y:S02]  /*1fda0*/  LDS R225, [R0+0x4380] ;  /* 0x0043800000e17984 */ /* 0x000fe40000000800 */
[-C--:B------:R-:W-:Y:S02]  /*1fdb0*/  HMMA.1688.F32.TF32 R60, R88, R8.reuse, R124 ;  /* 0x00000008583c723c */ /* 0x080fe4000008107c */
[----:B------:R-:W-:Y:S06]  /*1fdc0*/  LDS R227, [R0+0x5380] ;  /* 0x0053800000e37984 */ /* 0x000fec0000000800 */
[C---:B------:R-:W-:Y:S08]  /*1fdd0*/  HMMA.1688.F32.TF32 R124, R156.reuse, R8, R184 ;  /* 0x000000089c7c723c */ /* 0x040ff000000810b8 */
[C---:B------:R-:W-:Y:S08]  /*1fde0*/  HMMA.1688.F32.TF32 R128, R156.reuse, R4, R180 ;  /* 0x000000049c80723c */ /* 0x040ff000000810b4 */
        /* <DEDUP_REMOVED lines=8> */
[----:B------:R-:W-:Y:S01]  /*1fe70*/  LDS R157, [R0+0x4200] ;  /* 0x00420000009d7984 */ /* 0x000fe20000000800 */
[----:B------:R-:W-:Y:S03]  /*1fe80*/  HMMA.1688.F32.TF32 R104, R120, R28, R104 ;  /* 0x0000001c7868723c */ /* 0x000fe60000081068 */
[----:B------:R-:W1:Y:S05]  /*1fe90*/  LDS R159, [R0+0x5200] ;  /* 0x00520000009f7984 */ /* 0x000e6a0000000800 */
[C---:B------:R-:W-:Y:S08]  /*1fea0*/  HMMA.1688.F32.TF32 R64, R88.reuse, R4, R116 ;  /* 0x000000045840723c */ /* 0x040ff00000081074 */
[C---:B------:R-:W-:Y:S08]  /*1feb0*/  HMMA.1688.F32.TF32 R68, R88.reuse, R32, R68 ;  /* 0x000000205844723c */ /* 0x040ff00000081044 */
[C---:B------:R-:W-:Y:S08]  /*1fec0*/  HMMA.1688.F32.TF32 R72, R88.reuse, R28, R72 ;  /* 0x0000001c5848723c */ /* 0x040ff00000081048 */
[C---:B------:R-:W-:Y:S08]  /*1fed0*/  HMMA.1688.F32.TF32 R76, R88.reuse, R24, R76 ;  /* 0x00000018584c723c */ /* 0x040ff0000008104c */
[C---:B------:R-:W-:Y:S08]  /*1fee0*/  HMMA.1688.F32.TF32 R80, R88.reuse, R20, R80 ;  /* 0x000000145850723c */ /* 0x040ff00000081050 */
[C---:B------:R-:W-:Y:S08]  /*1fef0*/  HMMA.1688.F32.TF32 R84, R88.reuse, R16, R84 ;  /* 0x000000105854723c */ /* 0x040ff00000081054 */
[----:B------:R-:W-:Y:S08]  /*1ff00*/  HMMA.1688.F32.TF32 R88, R88, R12, R112 ;  /* 0x0000000c5858723c */ /* 0x000ff00000081070 */
[C---:B------:R-:W-:Y:S08]  /*1ff10*/  HMMA.1688.F32.TF32 R96, R120.reuse, R4, R108 ;  /* 0x000000047860723c */ /* 0x040ff0000008106c */
[C---:B------:R-:W-:Y:S01]  /*1ff20*/  HMMA.1688.F32.TF32 R92, R120.reuse, R8, R92 ;  /* 0x00000008785c723c */ /* 0x040fe2000008105c */
[----:B------:R-:W-:Y:S04]  /*1ff30*/  STL [R1+0x1ed8], R105 ;  /* 0x001ed86901007387 */ /* 0x000fe80000100800 */
[----:B------:R-:W-:Y:S04]  /*1ff40*/  STL [R1+0x1ed4], R106 ;  /* 0x001ed46a01007387 */ /* 0x000fe80000100800 */
[----:B------:R-:W-:Y:S01]  /*1ff50*/  STL [R1+0x1ed0], R107 ;  /* 0x001ed06b01007387 */ /* 0x000fe20000100800 */
[C---:B---3--:R-:W-:Y:S08]  /*1ff60*/  HMMA.1688.F32.TF32 R112, R120.reuse, R20, R228 ;  /* 0x000000147870723c */ /* 0x048ff000000810e4 */
[C---:B--2---:R-:W-:Y:S08]  /*1ff70*/  HMMA.1688.F32.TF32 R116, R120.reuse, R16, R188 ;  /* 0x000000107874723c */ /* 0x044ff000000810bc */
[C---:B------:R-:W-:Y:S08]  /*1ff80*/  HMMA.1688.F32.TF32 R108, R120.reuse, R24, R236 ;  /* 0x00000018786c723c */ /* 0x040ff000000810ec */
[----:B------:R-:W-:Y:S01]  /*1ff90*/  HMMA.1688.F32.TF32 R120, R120, R12, R192 ;  /* 0x0000000c7878723c */ /* 0x000fe200000810c0 */
[----:B------:R-:W-:Y:S04]  /*1ffa0*/  STL [R1+0x1e9c], R112 ;  /* 0x001e9c7001007387 */ /* 0x000fe80000100800 */
        /* <DEDUP_REMOVED lines=10> */
[----:B------:R1:W-:Y:S01]  /*20050*/  STL [R1+0x1eb0], R123 ;  /* 0x001eb07b01007387 */ /* 0x0003e20000100800 */
[----:B------:R-:W-:Y:S01]  /*20060*/  IMAD.MOV.U32 R230, RZ, RZ, R252 ;  /* 0x000000ffffe67224 */ /* 0x000fe200078e00fc */
[----:B------:R-:W-:-:S02]  /*20070*/  MOV R231, R2 ;  /* 0x0000000200e77202 */ /* 0x000fc40000000f00 */
[----:B------:R-:W-:Y:S04]  /*20080*/  LDS R192, [R3+0x4300] ;  /* 0x0043000003c07984 */ /* 0x000fe80000000800 */
[----:B------:R-:W-:Y:S01]  /*20090*/  LDS R194, [R3+0x5300] ;  /* 0x0053000003c27984 */ /* 0x000fe20000000800 */
[C---:B-1----:R-:W-:Y:S03]  /*200a0*/  HMMA.1688.F32.TF32 R120, R156.reuse, R8, R164 ;  /* 0x000000089c78723c */ /* 0x042fe600000810a4 */
[----:B------:R-:W-:Y:S04]  /*200b0*/  STL [R1+0x1ecc], R124 ;  /* 0x001ecc7c01007387 */ /* 0x000fe80000100800 */
[----:B------:R-:W-:Y:S04]  /*200c0*/  STL [R1+0x1ec8], R125 ;  /* 0x001ec87d01007387 */ /* 0x000fe80000100800 */
[----:B------:R-:W-:Y:S04]  /*200d0*/  STL [R1+0x1ec4], R126 ;  /* 0x001ec47e01007387 */ /* 0x000fe80000100800 */
[----:B------:R1:W-:Y:S04]  /*200e0*/  STL [R1+0x1ec0], R127 ;  /* 0x001ec07f01007387 */ /* 0x0003e80000100800 */
[----:B------:R-:W-:Y:S04]  /*200f0*/  LDS R193, [R0+0x4300] ;  /* 0x0043000000c17984 */ /* 0x000fe80000000800 */
[----:B------:R-:W2:Y:S04]  /*20100*/  LDS R195, [R0+0x5300] ;  /* 0x0053000000c37984 */ /* 0x000ea80000000800 */
[----:B------:R-:W-:Y:S04]  /*20110*/  STL.64 [R1+0xd0], R120 ;  /* 0x0000d07801007387 */ /* 0x000fe80000100a00 */
[----:B------:R3:W-:Y:S04]  /*20120*/  STL.64 [R1+0xd8], R122 ;  /* 0x0000d87a01007387 */ /* 0x0007e80000100a00 */
[----:B------:R-:W4:Y:S04]  /*20130*/  LDL.LU R236, [R1+0xe0] ;  /* 0x0000e00001ec7983 */ /* 0x000f280000300800 */
[----:B------:R-:W4:Y:S04]  /*20140*/  LDL.LU R237, [R1+0xe4] ;  /* 0x0000e40001ed7983 */ /* 0x000f280000300800 */
[----:B------:R-:W4:Y:S04]  /*20150*/  LDL.LU R238, [R1+0xe8] ;  /* 0x0000e80001ee7983 */ /* 0x000f280000300800 */
[----:B------:R-:W4:Y:S04]  /*20160*/  LDL.LU R239, [R1+0xec] ;  /* 0x0000ec0001ef7983 */ /* 0x000f280000300800 */
[----:B------:R-:W2:Y:S04]  /*20170*/  LDL.LU R228, [R1+0xf0] ;  /* 0x0000f00001e47983 */ /* 0x000ea80000300800 */
[----:B------:R-:W2:Y:S04]  /*20180*/  LDL.LU R229, [R1+0xf4] ;  /* 0x0000f40001e57983 */ /* 0x000ea80000300800 */
[----:B------:R-:W2:Y:S04]  /*20190*/  LDL.LU R252, [R1+0x1f7c] ;  /* 0x001f7c0001fc7983 */ /* 0x000ea80000300800 */
        /* <DEDUP_REMOVED lines=12> */
[----:B------:R-:W4:Y:S01]  /*20260*/  LDL.LU R175, [R1+0x15c] ;  /* 0x00015c0001af7983 */ /* 0x000f220000300800 */
[C---:B-1----:R-:W-:Y:S03]  /*20270*/  HMMA.1688.F32.TF32 R124, R156.reuse, R28, R232 ;  /* 0x0000001c9c7c723c */ /* 0x042fe600000810e8 */
[----:B------:R-:W4:Y:S04]  /*20280*/  LDL.LU R168, [R1+0x160] ;  /* 0x0001600001a87983 */ /* 0x000f280000300800 */
[----:B------:R-:W4:Y:S04]  /*20290*/  LDL.LU R169, [R1+0x164] ;  /* 0x0001640001a97983 */ /* 0x000f280000300800 */
[----:B------:R-:W4:Y:S04]  /*202a0*/  LDL.LU R170, [R1+0x168] ;  /* 0x0001680001aa7983 */ /* 0x000f280000300800 */
[----:B------:R-:W4:Y:S01]  /*202b0*/  LDL.LU R171, [R1+0x16c] ;  /* 0x00016c0001ab7983 */ /* 0x000f220000300800 */
[C---:B---3--:R-:W-:Y:S03]  /*202c0*/  HMMA.1688.F32.TF32 R120, R156.reuse, R32, R196 ;  /* 0x000000209c78723c */ /* 0x048fe600000810c4 */
        /* <DEDUP_REMOVED lines=32> */
[----:B------:R-:W-:Y:S03]  /*204d0*/  HMMA.1688.F32.TF32 R116, R156, R4, R200 ;  /* 0x000000049c74723c */ /* 0x000fe600000810c8 */
        /* <DEDUP_REMOVED lines=9> */
[----:B------:R-:W-:-:S03]  /*20570*/  IMAD.MOV.U32 R114, RZ, RZ, R118 ;  /* 0x000000ffff727224 */ /* 0x000fc600078e0076 */
[----:B------:R-:W3:Y:S01]  /*20580*/  LDL.LU R177, [R1+0x134] ;  /* 0x0001340001b17983 */ /* 0x000ee20000300800 */
[----:B------:R-:W-:-:S03]  /*20590*/  IMAD.MOV.U32 R115, RZ, RZ, R119 ;  /* 0x000000ffff737224 */ /* 0x000fc600078e0077 */
[----:B------:R-:W3:Y:S01]  /*205a0*/  LDL.LU R178, [R1+0x138] ;  /* 0x0001380001b27983 */ /* 0x000ee20000300800 */
[----:B------:R-:W-:Y:S01]  /*205b0*/  IMAD.MOV.U32 R112, RZ, RZ, R116 ;  /* 0x000000ffff707224 */ /* 0x000fe200078e0074 */
[----:B------:R-:W-:Y:S02]  /*205c0*/  MOV R113, R117 ;  /* 0x0000007500717202 */ /* 0x000fe40000000f00 */
[----:B------:R-:W3:Y:S01]  /*205d0*/  LDL.LU R179, [R1+0x13c] ;  /* 0x00013c0001b37983 */ /* 0x000ee20000300800 */
[----:B------:R-:W-:Y:S01]  /*205e0*/  IMAD.MOV.U32 R118, RZ, RZ, R122 ;  /* 0x000000ffff767224 */ /* 0x000fe200078e007a */
[----:B------:R-:W-:Y:S01]  /*205f0*/  MOV R117, R121 ;  /* 0x0000007900757202 */ /* 0x000fe20000000f00 */
[----:B------:R-:W-:Y:S01]  /*20600*/  IMAD.MOV.U32 R119, RZ, RZ, R123 ;  /* 0x000000ffff777224 */ /* 0x000fe200078e007b */
[----:B------:R-:W3:Y:S01]  /*20610*/  LDL.LU R184, [R1+0x110] ;  /* 0x0001100001b87983 */ /* 0x000ee20000300800 */
[----:B------:R-:W-:Y:S01]  /*20620*/  IMAD.MOV.U32 R116, RZ, RZ, R120 ;  /* 0x000000ffff747224 */ /* 0x000fe200078e0078 */
[----:B------:R-:W-:Y:S01]  /*20630*/  MOV R121, R125 ;  /* 0x0000007d00797202 */ /* 0x000fe20000000f00 */
[----:B------:R-:W-:Y:S01]  /*20640*/  IMAD.MOV.U32 R122, RZ, RZ, R126 ;  /* 0x000000ffff7a7224 */ /* 0x000fe200078e007e */
[----:B------:R-:W3:Y:S01]  /*20650*/  LDL.LU R185, [R1+0x114] ;  /* 0x0001140001b97983 */ /* 0x000ee20000300800 */
[----:B------:R-:W-:-:S02]  /*20660*/  IMAD.MOV.U32 R123, RZ, RZ, R127 ;  /* 0x000000ffff7b7224 */ /* 0x000fc400078e007f */
[----:B------:R-:W-:Y:S02]  /*20670*/  IMAD.MOV.U32 R120, RZ, RZ, R124 ;  /* 0x000000ffff787224 */ /* 0x000fe400078e007c */
[----:B--2---:R-:W-:Y:S02]  /*20680*/  IMAD.MOV.U32 R187, RZ, RZ, R252 ;  /* 0x000000ffffbb7224 */ /* 0x004fe400078e00fc */
[----:B----4-:R-:W-:Y:S02]  /*20690*/  IMAD.MOV.U32 R186, RZ, RZ, R2 ;  /* 0x000000ffffba7224 */ /* 0x010fe400078e0002 */
[----:B------:R-:W2:Y:S04]  /*206a0*/  LDL.LU R2, [R1+0x1f74] ;  /* 0x001f740001027983 */ /* 0x000ea80000300800 */
[----:B------:R-:W4:Y:S01]  /*206b0*/  LDL.LU R252, [R1+0x1f70] ;  /* 0x001f700001fc7983 */ /* 0x000f220000300800 */
[----:B---3--:R-:W-:Y:S08]  /*206c0*/  HMMA.1688.F32.TF32 R196, R160, R28, R196 ;  /* 0x0000001ca0c4723c */ /* 0x008ff000000810c4 */
[C---:B------:R-:W-:Y:S08]  /*206d0*/  HMMA.1688.F32.TF32 R248, R156.reuse, R24, R248 ;  /* 0x000000189cf8723c */ /* 0x040ff000000810f8 */
[----:B------:R-:W-:Y:S08]  /*206e0*/  HMMA.1688.F32.TF32 R220, R156, R20, R220 ;  /* 0x000000149cdc723c */ /* 0x000ff000000810dc */
[----:B------:R-:W-:Y:S08]  /*206f0*/  HMMA.1688.F32.TF32 R204, R160, R4, R204 ;  /* 0x00000004a0cc723c */ /* 0x000ff000000810cc */
[----:B------:R-:W-:Y:S01]  /*20700*/  IMAD.MOV.U32 R126, RZ, RZ, R250 ;  /* 0x000000ffff7e7224 */ /* 0x000fe200078e00fa */
[----:B------:R-:W-:Y:S01]  /*20710*/  MOV R125, R249 ;  /* 0x000000f9007d7202 */ /* 0x000fe20000000f00 */
[----:B------:R-:W-:-:S02]  /*20720*/  IMAD.MOV.U32 R127, RZ, RZ, R251 ;  /* 0x000000ffff7f7224 */ /* 0x000fc400078e00fb */
[----:B------:R-:W-:Y:S01]  /*20730*/  IMAD.MOV.U32 R124, RZ, RZ, R248 ;  /* 0x000000ffff7c7224 */ /* 0x000fe200078e00f8 */
[----:B------:R-:W3:Y:S04]  /*20740*/  LDL.LU.64 R250, [R1+0x1f68] ;  /* 0x001f680001fa7983 */ /* 0x000ee80000300a00 */
[----:B------:R-:W3:Y:S01]  /*20750*/  LDL.LU.64 R248, [R1+0x1f60] ;  /* 0x001f600001f87983 */ /* 0x000ee20000300a00 */
[C---:B------:R-:W-:Y:S08]  /*20760*/  HMMA.1688.F32.TF32 R216, R156.reuse, R16, R216 ;  /* 0x000000109cd8723c */ /* 0x040ff000000810d8 */
[----:B------:R-:W-:Y:S08]  /*20770*/  HMMA.1688.F32.TF32 R156, R156, R12, R212 ;  /* 0x0000000c9c9c723c */ /* 0x000ff000000810d4 */
[----:B------:R-:W-:Y:S01]  /*20780*/  HMMA.1688.F32.TF32 R208, R160, R8, R208 ;  /* 0x00000008a0d0723c */ /* 0x000fe200000810d0 */
[----:B------:R-:W-:Y:S01]  /*20790*/  IMAD.MOV.U32 R106, RZ, RZ, R222 ;  /* 0x000000ffff6a7224 */ /* 0x000fe200078e00de */
[----:B------:R-:W-:Y:S01]  /*207a0*/  MOV R105, R221 ;  /* 0x000000dd00697202 */ /* 0x000fe20000000f00 */
[----:B------:R-:W-:-:S02]  /*207b0*/  IMAD.MOV.U32 R107, RZ, RZ, R223 ;  /* 0x000000ffff6b7224 */ /* 0x000fc400078e00df */
[----:B------:R-:W-:Y:S01]  /*207c0*/  IMAD.MOV.U32 R103, RZ, RZ, R220 ;  /* 0x000000ffff677224 */ /* 0x000fe200078e00dc */
[----:B------:R-:W3:Y:S04]  /*207d0*/  LDL.LU.64 R222, [R1+0x1f58] ;  /* 0x001f580001de7983 */ /* 0x000ee80000300a00 */
[----:B------:R-:W3:Y:S01]  /*207e0*/  LDL.LU.64 R220, [R1+0x1f50] ;  /* 0x001f500001dc7983 */ /* 0x000ee20000300a00 */
[C---:B------:R-:W-:Y:S03]  /*207f0*/  HMMA.1688.F32.TF32 R200, R160.reuse, R32, R200 ;  /* 0x00000020a0c8723c */ /* 0x040fe600000810c8 */
[----:B------:R-:W-:Y:S04]  /*20800*/  STL.64 [R1+0x70], R216 ;  /* 0x000070d801007387 */ /* 0x000fe80000100a00 */
[----:B------:R1:W-:Y:S04]  /*20810*/  STL.64 [R1+0x78], R218 ;  /* 0x000078da01007387 */ /* 0x0003e80000100a00 */
[----:B-1----:R-:W3:Y:S04]  /*20820*/  LDL.LU.64 R218, [R1+0x1f48] ;  /* 0x001f480001da7983 */ /* 0x002ee80000300a00 */
[----:B------:R-:W3:Y:S04]  /*20830*/  LDL.LU.64 R216, [R1+0x1f40] ;  /* 0x001f400001d87983 */ /* 0x000ee80000300a00 */
[----:B------:R-:W3:Y:S04]  /*20840*/  LDL.LU.64 R214, [R1+0x1f38] ;  /* 0x001f380001d67983 */ /* 0x000ee80000300a00 */
[----:B------:R-:W3:Y:S04]  /*20850*/  LDL.LU.64 R212, [R1+0x1f30] ;  /* 0x001f300001d47983 */ /* 0x000ee80000300a00 */
[----:B------:R1:W-:Y:S04]  /*20860*/  STL.64 [R1+0x60], R156 ;  /* 0x0000609c01007387 */ /* 0x0003e80000100a00 */
[----:B------:R-:W-:Y:S04]  /*20870*/  STL.64 [R1+0x68], R158 ;  /* 0x0000689e01007387 */ /* 0x000fe80000100a00 */
[----:B-1----:R-:W3:Y:S04]  /*20880*/  LDL.LU R156, [R1+0x170] ;  /* 0x00017000019c7983 */ /* 0x002ee80000300800 */
[----:B------:R-:W3:Y:S04]  /*20890*/  LDL.LU R157, [R1+0x174] ;  /* 0x00017400019d7983 */ /* 0x000ee80000300800 */
[----:B------:R-:W-:Y:S04]  /*208a0*/  STL.64 [R1+0x50], R208 ;  /* 0x000050d001007387 */ /* 0x000fe80000100a00 */
[----:B------:R1:W-:Y:S04]  /*208b0*/  STL.64 [R1+0x58], R210 ;  /* 0x000058d201007387 */ /* 0x0003e80000100a00 */
[----:B-1----:R-:W3:Y:S04]  /*208c0*/  LDL.LU.64 R210, [R1+0x1f28] ;  /* 0x001f280001d27983 */ /* 0x002ee80000300a00 */
[----:B------:R-:W3:Y:S04]  /*208d0*/  LDL.LU.64 R208, [R1+0x1f20] ;  /* 0x001f200001d07983 */ /* 0x000ee80000300a00 */
        /* <DEDUP_REMOVED lines=11> */
[----:B------:R-:W3:Y:S01]  /*20990*/  LDL.LU.64 R196, [R1+0x1ef0] ;  /* 0x001ef00001c47983 */ /* 0x000ee20000300a00 */
[----:B------:R-:W-:Y:S11]  /*209a0*/  HMMA.1688.F32.TF32 R232, R160, R24, R232 ;  /* 0x00000018a0e8723c */ /* 0x000ff600000810e8 */
[----:B------:R-:W-:Y:S11]  /*209b0*/  @!UPT UIADD3 URZ, URZ, URZ, URZ ;  /* 0x0000003f3f3ff290 */ /* 0x000ff6000fffe03f */
[----:B------:R-:W-:Y:S01]  /*209c0*/  @!UPT UIADD3 URZ, URZ, URZ, URZ ;  /* 0x0000003f3f3ff290 */ /* 0x000fe2000fffe03f */
[----:B------:R-:W-:Y:S04]  /*209d0*/  STL.64 [R1+0x10], R232 ;  /* 0x000010e801007387 */ /* 0x000fe80000100a00 */
[----:B------:R1:W-:Y:S04]  /*209e0*/  STL.64 [R1+0x18], R234 ;  /* 0x000018ea01007387 */ /* 0x0003e80000100a00 */
[----:B-1----:R-:W3:Y:S04]  /*209f0*/  LDL.LU.64 R234, [R1+0x1ee8] ;  /* 0x001ee80001ea7983 */ /* 0x002ee80000300a00 */
[----:B------:R-:W3:Y:S01]  /*20a00*/  LDL.LU.64 R232, [R1+0x1ee0] ;  /* 0x001ee00001e87983 */ /* 0x000ee20000300a00 */
[----:B----4-:R-:W-:Y:S01]  /*20a10*/  IMAD.MOV.U32 R158, RZ, RZ, R252 ;  /* 0x000000ffff9e7224 */ /* 0x010fe200078e00fc */
[----:B--2---:R-:W-:Y:S01]  /*20a20*/  MOV R159, R2 ;  /* 0x00000002009f7202 */ /* 0x004fe20000000f00 */
[C---:B---3--:R-:W-:Y:S08]  /*20a30*/  HMMA.1688.F32.TF32 R248, R224.reuse, R12, R248 ;  /* 0x0000000ce0f8723c */ /* 0x048ff000000810f8 */
        /* <DEDUP_REMOVED lines=10> */
[----:B------:R-:W1:Y:S01]  /*20ae0*/  LDS R227, [R0+0x7000] ;  /* 0x0070000000e37984 */ /* 0x000e620000000800 */
[----:B------:R-:W-:Y:S08]  /*20af0*/  HMMA.1688.F32.TF32 R156, R160, R20, R156 ;  /* 0x00000014a09c723c */ /* 0x000ff0000008109c */
[----:B------:R-:W-:Y:S08]  /*20b00*/  HMMA.1688.F32.TF32 R164, R192, R8, R164 ;  /* 0x00000008c0a4723c */ /* 0x000ff000000810a4 */
[----:B-1----:R-:W-:Y:S07]  /*20b10*/  HMMA.1688.F32.TF32 R36, R224, R34, R36 ;  /* 0x00000022e024723c */ /* 0x002fee0000081024 */
[----:B------:R-:W-:Y:S04]  /*20b20*/  STL.64 [R1], R156 ;  /* 0x0000009c01007387 */ /* 0x000fe80000100a00 */
[----:B------:R1:W-:Y:S02]  /*20b30*/  STL.64 [R1+0x8], R158 ;  /* 0x0000089e01007387 */ /* 0x0003e40000100a00 */
[C---:B-1----:R-:W-:Y:S08]  /*20b40*/  HMMA.1688.F32.TF32 R156, R160.reuse, R16, R168 ;  /* 0x00000010a09c723c */ /* 0x042ff000000810a8 */
[----:B------:R-:W-:Y:S08]  /*20b50*/  HMMA.1688.F32.TF32 R160, R160, R12, R172 ;  /* 0x0000000ca0a0723c */ /* 0x000ff000000810ac */
[C---:B------:R-:W-:Y:S08]  /*20b60*/  HMMA.1688.F32.TF32 R168, R192.reuse, R4, R176 ;  /* 0x00000004c0a8723c */ /* 0x040ff000000810b0 */
[C---:B------:R-:W-:Y:S08]  /*20b70*/  HMMA.1688.F32.TF32 R172, R192.reuse, R32, R180 ;  /* 0x00000020c0ac723c */ /* 0x040ff000000810b4 */
[C---:B------:R-:W-:Y:S08]  /*20b80*/  HMMA.1688.F32.TF32 R176, R192.reuse, R28, R184 ;  /* 0x0000001cc0b0723c */ /* 0x040ff000000810b8 */
[C---:B------:R-:W-:Y:S07]  /*20b90*/  HMMA.1688.F32.TF32 R180, R192.reuse, R24, R188 ;  /* 0x00000018c0b4723c */ /* 0x040fee00000810bc */
[----:B------:R-:W-:Y:S01]  /*20ba0*/  IMAD.MOV.U32 R25, RZ, RZ, R36 ;  /* 0x000000ffff197224 */ /* 0x000fe200078e0024 */
[----:B------:R-:W-:Y:S01]  /*20bb0*/  HMMA.1688.F32.TF32 R184, R192, R20, R228 ;  /* 0x00000014c0b8723c */ /* 0x000fe200000810e4 */
[----:B------:R-:W-:Y:S01]  /*20bc0*/  IMAD.MOV.U32 R24, RZ, RZ, R37 ;  /* 0x000000ffff187224 */ /* 0x000fe200078e0025 */
[----:B------:R-:W-:Y:S05]  /*20bd0*/  STL [R1+0x1e8c], R163 ;  /* 0x001e8ca301007387 */ /* 0x000fea0000100800 */
[----:B------:R-:W-:Y:S01]  /*20be0*/  IMAD.MOV.U32 R21, RZ, RZ, R38 ;  /* 0x000000ffff157224 */ /* 0x000fe200078e0026 */
[----:B------:R-:W-:Y:S01]  /*20bf0*/  MOV R20, R39 ;  /* 0x0000002700147202 */ /* 0x000fe20000000f00 */
[----:B------:R-:W-:Y:S01]  /*20c00*/  LDS R228, [R3+0x6080] ;  /* 0x0060800003e47984 */ /* 0x000fe20000000800 */
[C---:B------:R-:W-:Y:S03]  /*20c10*/  HMMA.1688.F32.TF32 R36, R224.reuse, R30, R40 ;  /* 0x0000001ee024723c */ /* 0x040fe60000081028 */
[----:B------:R-:W-:Y:S04]  /*20c20*/  STL [R1+0x1e88], R164 ;  /* 0x001e88a401007387 */ /* 0x000fe80000100800 */
[----:B------:R-:W-:Y:S04]  /*20c30*/  STL [R1+0x1e84], R165 ;  /* 0x001e84a501007387 */ /* 0x000fe80000100800 */
[----:B------:R-:W-:Y:S04]  /*20c40*/  STL [R1+0x1e80], R166 ;  /* 0x001e80a601007387 */ /* 0x000fe80000100800 */
[----:B------:R1:W-:Y:S04]  /*20c50*/  STL [R1+0x1e7c], R167 ;  /* 0x001e7ca701007387 */ /* 0x0003e80000100800 */
[----:B------:R-:W-:Y:S04]  /*20c60*/  LDS R230, [R3+0x7080] ;  /* 0x0070800003e67984 */ /* 0x000fe80000000800 */
[----:B------:R-:W-:Y:S01]  /*20c70*/  LDS R229, [R0+0x6080] ;  /* 0x0060800000e57984 */ /* 0x000fe20000000800 */
[----:B------:R-:W-:Y:S01]  /*20c80*/  IMAD.MOV.U32 R33, RZ, RZ, R36 ;  /* 0x000000ffff217224 */ /* 0x000fe200078e0024 */
[C---:B-1----:R-:W-:Y:S01]  /*20c90*/  HMMA.1688.F32.TF32 R164, R224.reuse, R10, R244 ;  /* 0x0000000ae0a4723c */ /* 0x042fe200000810f4 */
[----:B------:R-:W-:Y:S01]  /*20ca0*/  IMAD.MOV.U32 R32, RZ, RZ, R37 ;  /* 0x000000ffff207224 */ /* 0x000fe200078e0025 */
[----:B------:R-:W-:Y:S01]  /*20cb0*/  MOV R28, R39 ;  /* 0x00000027001c7202 */ /* 0x000fe20000000f00 */
[----:B------:R-:W-:Y:S01]  /*20cc0*/  IMAD.MOV.U32 R29, RZ, RZ, R38 ;  /* 0x000000ffff1d7224 */ /* 0x000fe200078e0026 */
[----:B------:R-:W1:Y:S04]  /*20cd0*/  LDS R231, [R0+0x7080] ;  /* 0x0070800000e77984 */ /* 0x000e680000000800 */
[C---:B------:R-:W-:Y:S11]  /*20ce0*/  HMMA.1688.F32.TF32 R36, R224.reuse, R26, R44 ;  /* 0x0000001ae024723c */ /* 0x040ff6000008102c */
[----:B------:R-:W-:Y:S05]  /*20cf0*/  @!UPT UIADD3 URZ, URZ, URZ, URZ ;  /* 0x0000003f3f3ff290 */ /* 0x000fea000fffe03f */
[----:B------:R-:W-:Y:S01]  /*20d00*/  IMAD.MOV.U32 R9, RZ, RZ, R164 ;  /* 0x000000ffff097224 */ /* 0x000fe200078e00a4 */
[----:B------:R-:W-:Y:S01]  /*20d10*/  MOV R4, R167 ;  /* 0x000000a700047202 */ /* 0x000fe20000000f00 */
[----:B------:R-:W-:Y:S02]  /*20d20*/  IMAD.MOV.U32 R8, RZ, RZ, R165 ;  /* 0x000000ffff087224 */ /* 0x000fe400078e00a5 */
[----:B------:R-:W-:Y:S02]  /*20d30*/  IMAD.MOV.U32 R5, RZ, RZ, R166 ;  /* 0x000000ffff057224 */ /* 0x000fe400078e00a6 */
[----:B------:R-:W-:Y:S02]  /*20d40*/  HMMA.1688.F32.TF32 R164, R224, R6, R240 ;  /* 0x00000006e0a4723c */ /* 0x000fe400000810f0 */
[----:B------:R-:W-:Y:S01]  /*20d50*/  IMAD.MOV.U32 R247, RZ, RZ, R36 ;  /* 0x000000fffff77224 */ /* 0x000fe200078e0024 */
[----:B------:R-:W-:Y:S01]  /*20d60*/  MOV R244, R39 ;  /* 0x0000002700f47202 */ /* 0x000fe20000000f00 */
[----:B------:R-:W-:-:S02]  /*20d70*/  IMAD.MOV.U32 R246, RZ, RZ, R37 ;  /* 0x000000fffff67224 */ /* 0x000fc400078e0025 */
[----:B------:R-:W-:Y:S02]  /*20d80*/  IMAD.MOV.U32 R245, RZ, RZ, R38 ;  /* 0x000000fffff57224 */ /* 0x000fe400078e0026 */
[----:B------:R-:W-:Y:S01]  /*20d90*/  HMMA.1688.F32.TF32 R36, R224, R22, R48 ;  /* 0x00000016e024723c */ /* 0x000fe20000081030 */
[----:B------:R2:W-:Y:S04]  /*20da0*/  STL [R1+0x1e78], R170 ;  /* 0x001e78aa01007387 */ /* 0x0005e80000100800 */
[----:B------:R3:W-:Y:S03]  /*20db0*/  STL [R1+0x1e74], R171 ;  /* 0x001e74ab01007387 */ /* 0x0007e60000100800 */
[C---:B------:R-:W-:Y:S01]  /*20dc0*/  HMMA.1688.F32.TF32 R188, R192.reuse, R16, R236 ;  /* 0x00000010c0bc723c */ /* 0x040fe200000810ec */
[----:B------:R-:W-:Y:S04]  /*20dd0*/  LDS R236, [R3+0x6180] ;  /* 0x0061800003ec7984 */ /* 0x000fe80000000800 */
[----:B------:R-:W-:Y:S03]  /*20de0*/  LDS R238, [R3+0x7180] ;  /* 0x0071800003ee7984 */ /* 0x000fe60000000800 */
[----:B------:R-:W-:Y:S08]  /*20df0*/  HMMA.1688.F32.TF32 R192, R192, R12, R232 ;  /* 0x0000000cc0c0723c */ /* 0x000ff000000810e8 */
[----:B--2---:R-:W-:Y:S01]  /*20e00*/  IMAD.MOV.U32 R170, RZ, RZ, R37 ;  /* 0x000000ffffaa7224 */ /* 0x004fe200078e0025 */
[----:B------:R-:W-:Y:S01]  /*20e10*/  MOV R12, R167 ;  /* 0x000000a7000c7202 */ /* 0x000fe20000000f00 */
[----:B------:R-:W-:Y:S01]  /*20e20*/  IMAD.MOV.U32 R167, RZ, RZ, R36 ;  /* 0x000000ffffa77224 */ /* 0x000fe200078e0024 */
[----:B------:R-:W-:Y:S01]  /*20e30*/  MOV R252, R39 ;  /* 0x0000002700fc7202 */ /* 0x000fe20000000f00 */
[----:B---3--:R-:W-:Y:S01]  /*20e40*/  IMAD.MOV.U32 R171, RZ, RZ, R38 ;  /* 0x000000ffffab7224 */ /* 0x008fe200078e0026 */
[----:B------:R-:W-:Y:S01]  /*20e50*/  HMMA.1688.F32.TF32 R44, R224, R14, R56 ;  /* 0x0000000ee02c723c */ /* 0x000fe20000081038 */
[----:B------:R-:W-:Y:S01]  /*20e60*/  IMAD.MOV.U32 R17, RZ, RZ, R164 ;  /* 0x000000ffff117224 */ /* 0x000fe200078e00a4 */
[----:B------:R-:W-:Y:S01]  /*20e70*/  LDS R232, [R3+0x6100] ;  /* 0x0061000003e87984 */ /* 0x000fe20000000800 */
[----:B------:R-:W-:-:S02]  /*20e80*/  IMAD.MOV.U32 R16, RZ, RZ, R165 ;  /* 0x000000ffff107224 */ /* 0x000fc400078e00a5 */
[----:B------:R-:W-:Y:S01]  /*20e90*/  IMAD.MOV.U32 R13, RZ, RZ, R166 ;  /* 0x000000ffff0d7224 */ /* 0x000fe200078e00a6 */
[----:B------:R-:W-:Y:S02]  /*20ea0*/  LDS R234, [R3+0x7100] ;  /* 0x0071000003ea7984 */ /* 0x000fe40000000800 */
[----:B------:R-:W-:Y:S02]  /*20eb0*/  HMMA.1688.F32.TF32 R36, R224, R18, R52 ;  /* 0x00000012e024723c */ /* 0x000fe40000081034 */
[----:B------:R-:W-:Y:S04]  /*20ec0*/  LDS R233, [R0+0x6100] ;  /* 0x0061000000e97984 */ /* 0x000fe80000000800 */
[----:B------:R-:W2:Y:S02]  /*20ed0*/  LDS R235, [R0+0x7100] ;  /* 0x0071000000eb7984 */ /* 0x000ea40000000800 */
[----:B-1----:R-:W-:Y:S02]  /*20ee0*/  HMMA.1688.F32.TF32 R40, R228, R10, R60 ;  /* 0x0000000ae428723c */ /* 0x002fe4000008103c */
[----:B------:R-:W-:Y:S04]  /*20ef0*/  LDS R237, [R0+0x6180] ;  /* 0x0061800000ed7984 */ /* 0x000fe80000000800 */
[----:B------:R-:W1:Y:S04]  /*20f00*/  LDS R239, [R0+0x7180] ;  /* 0x0071800000ef7984 */ /* 0x000e680000000800 */
[----:B------:R-:W-:Y:S04]  /*20f10*/  STL.64 [R1+0x170], R44 ;  /* 0x0001702c01007387 */ /* 0x000fe80000100a00 */
[----:B------:R-:W-:Y:S02]  /*20f20*/  LDS R224, [R3+0x6380] ;  /* 0x0063800003e07984 */ /* 0x000fe40000000800 */
[----:B------:R-:W-:Y:S01]  /*20f30*/  IMAD.MOV.U32 R163, RZ, RZ, R36 ;  /* 0x000000ffffa37224 */ /* 0x000fe200078e0024 */
[----:B------:R-:W-:Y:S01]  /*20f40*/  MOV R166, R39 ;  /* 0x0000002700a67202 */ /* 0x000fe20000000f00 */
[----:B------:R-:W-:Y:S01]  /*20f50*/  IMAD.MOV.U32 R164, RZ, RZ, R37 ;  /* 0x000000ffffa47224 */ /* 0x000fe200078e0025 */
[----:B------:R-:W-:Y:S01]  /*20f60*/  LDS R226, [R3+0x7380] ;  /* 0x0073800003e27984 */ /* 0x000fe20000000800 */
[----:B------:R-:W-:-:S02]  /*20f70*/  IMAD.MOV.U32 R165, RZ, RZ, R38 ;  /* 0x000000ffffa57224 */ /* 0x000fc400078e0026 */
[C---:B------:R-:W-:Y:S01]  /*20f80*/  HMMA.1688.F32.TF32 R36, R228.reuse, R6, R64 ;  /* 0x00000006e424723c */ /* 0x040fe20000081040 */
[----:B------:R3:W-:Y:S04]  /*20f90*/  STL.64 [R1+0x178], R46 ;  /* 0x0001782e01007387 */ /* 0x0007e80000100a00 */
[----:B------:R-:W-:Y:S04]  /*20fa0*/  STL.64 [R1+0x160], R40 ;  /* 0x0001602801007387 */ /* 0x000fe80000100a00 */
[----:B------:R4:W-:Y:S01]  /*20fb0*/  STL.64 [R1+0x168], R42 ;  /* 0x0001682a01007387 */ /* 0x0009e20000100a00 */
[C---:B---3--:R-:W-:Y:S03]  /*20fc0*/  HMMA.1688.F32.TF32 R44, R228.reuse, R34, R68 ;  /* 0x00000022e42c723c */ /* 0x048fe60000081044 */
[----:B------:R-:W-:Y:S04]  /*20fd0*/  LDS R225, [R0+0x6380] ;  /* 0x0063800000e17984 */ /* 0x000fe80000000800 */
[----:B------:R-:W-:Y:S01]  /*20fe0*/  LDS R227, [R0+0x7380] ;  /* 0x0073800000e37984 */ /* 0x000fe20000000800 */
[C---:B----4-:R-:W-:Y:S05]  /*20ff0*/  HMMA.1688.F32.TF32 R40, R228.reuse, R30, R72 ;  /* 0x0000001ee428723c */ /* 0x050fea0000081048 */
[----:B------:R-:W-:Y:S04]  /*21000*/  STL.64 [R1+0x150], R36 ;  /* 0x0001502401007387 */ /* 0x000fe80000100a00 */
[----:B------:R3:W-:Y:S02]  /*21010*/  STL.64 [R1+0x158], R38 ;  /* 0x0001582601007387 */ /* 0x0007e40000100a00 */
[C---:B---3--:R-:W-:Y:S04]  /*21020*/  HMMA.1688.F32.TF32 R36, R228.reuse, R26, R76 ;  /* 0x0000001ae424723c */ /* 0x048fe8000008104c */
[----:B------:R-:W-:Y:S04]  /*21030*/  STL.64 [R1+0x140], R44 ;  /* 0x0001402c01007387 */ /* 0x000fe80000100a00 */
[----:B------:R3:W-:Y:S04]  /*21040*/  STL.64 [R1+0x148], R46 ;  /* 0x0001482e01007387 */ /* 0x0007e80000100a00 */
[----:B------:R-:W-:Y:S04]  /*21050*/  STL.64 [R1+0x130], R40 ;  /* 0x0001302801007387 */ /* 0x000fe80000100a00 */
[----:B------:R4:W-:Y:S01]  /*21060*/  STL.64 [R1+0x138], R42 ;  /* 0x0001382a01007387 */ /* 0x0009e20000100a00 */
[C---:B---3--:R-:W-:Y:S06]  /*21070*/  HMMA.1688.F32.TF32 R44, R228.reuse, R22, R80 ;  /* 0x00000016e42c723c */ /* 0x048fec0000081050 */
[----:B------:R-:W-:Y:S02]  /*21080*/  STL.64 [R1+0x120], R36 ;  /* 0x0001202401007387 */ /* 0x000fe40000100a00 */
[----:B----4-:R-:W-:Y:S02]  /*21090*/  HMMA.1688.F32.TF32 R40, R228, R18, R84 ;  /* 0x00000012e428723c */ /* 0x010fe40000081054 */
[----:B------:R3:W-:Y:S06]  /*210a0*/  STL.64 [R1+0x128], R38 ;  /* 0x0001282601007387 */ /* 0x0007ec0000100a00 */
[----:B--2---:R-:W-:Y:S01]  /*210b0*/  HMMA.1688.F32.TF32 R240, R232, R10, R92 ;  /* 0x0000000ae8f0723c */ /* 0x004fe2000008105c */
[----:B------:R-:W-:Y:S04]  /*210c0*/  LDS R92, [R3+0x6200] ;  /* 0x00620000035c7984 */ /* 0x000fe80000000800 */
[----:B------:R-:W-:Y:S03]  /*210d0*/  LDS R94, [R3+0x7200] ;  /* 0x00720000035e7984 */ /* 0x000fe60000000800 */
[----:B---3--:R-:W-:Y:S01]  /*210e0*/  HMMA.1688.F32.TF32 R36, R228, R14, R88 ;  /* 0x0000000ee424723c */ /* 0x008fe20000081058 */
[----:B------:R-:W-:Y:S04]  /*210f0*/  STL.64 [R1+0x110], R44 ;  /* 0x0001102c01007387 */ /* 0x000fe80000100a00 */
[----:B------:R-:W-:Y:S03]  /*21100*/  STL.64 [R1+0x118], R46 ;  /* 0x0001182e01007387 */ /* 0x000fe60000100a00 */
[----:B------:R-:W-:Y:S01]  /*21110*/  HMMA.1688.F32.TF32 R96, R232, R6, R96 ;  /* 0x00000006e860723c */ /* 0x000fe20000081060 */
[----:B------:R-:W-:Y:S04]  /*21120*/  LDS R93, [R0+0x6200] ;  /* 0x00620000005d7984 */ /* 0x000fe80000000800 */
[----:B------:R-:W2:Y:S03]  /*21130*/  LDS R95, [R0+0x7200] ;  /* 0x00720000005f7984 */ /* 0x000ea60000000800 */
[----:B-1----:R-:W-:Y:S01]  /*21140*/  HMMA.1688.F32.TF32 R68, R236, R34, R132 ;  /* 0x00000022ec44723c */ /* 0x002fe20000081084 */
[----:B------:R-:W-:Y:S04]  /*21150*/  LDS R228, [R3+0x6300] ;  /* 0x0063000003e47984 */ /* 0x000fe80000000800 */
[----:B------:R-:W-:Y:S04]  /*21160*/  LDS R230, [R3+0x7300] ;  /* 0x0073000003e67984 */ /* 0x000fe80000000800 */
[----:B------:R-:W-:Y:S04]  /*21170*/  STL.64 [R1+0xe0], R36 ;  /* 0x0000e02401007387 */ /* 0x000fe80000100a00 */
[----:B------:R-:W-:Y:S04]  /*21180*/  STL.64 [R1+0x100], R40 ;  /* 0x0001002801007387 */ /* 0x000fe80000100a00 */
[----:B------:R-:W-:Y:S04]  /*21190*/  STL.64 [R1+0x108], R42 ;  /* 0x0001082a01007387 */ /* 0x000fe80000100a00 */
[----:B------:R-:W-:Y:S04]  /*211a0*/  STL [R1+0xe8], R38 ;  /* 0x0000e82601007387 */ /* 0x000fe80000100800 */
[----:B------:R1:W-:Y:S04]  /*211b0*/  STL [R1+0x1e50], R240 ;  /* 0x001e50f001007387 */ /* 0x0003e80000100800 */
[----:B------:R3:W-:Y:S04]  /*211c0*/  STL [R1+0x1e4c], R241 ;  /* 0x001e4cf101007387 */ /* 0x0007e80000100800 */
[----:B------:R4:W-:Y:S01]  /*211d0*/  STL [R1+0x1e48], R242 ;  /* 0x001e48f201007387 */ /* 0x0009e20000100800 */
[----:B-1----:R-:W-:-:S03]  /*211e0*/  IMAD.MOV.U32 R240, RZ, RZ, R103 ;  /* 0x000000fffff07224 */ /* 0x002fc600078e0067 */
[----:B------:R1:W-:Y:S01]  /*211f0*/  STL [R1+0x1e44], R243 ;  /* 0x001e44f301007387 */ /* 0x0003e20000100800 */
[----:B---3--:R-:W-:-:S03]  /*21200*/  IMAD.MOV.U32 R241, RZ, RZ, R105 ;  /* 0x000000fffff17224 */ /* 0x008fc600078e0069 */
[----:B------:R-:W3:Y:S01]  /*21210*/  LDL.LU R103, [R1+0x1edc] ;  /* 0x001edc0001677983 */ /* 0x000ee20000300800 */
[----:B----4-:R-:W-:-:S03]  /*21220*/  MOV R242, R106 ;  /* 0x0000006a00f27202 */ /* 0x010fc60000000f00 */
[----:B------:R-:W4:Y:S01]  /*21230*/  LDL.LU R105, [R1+0x1ed8] ;  /* 0x001ed80001697983 */ /* 0x000f220000300800 */
[----:B-1----:R-:W-:-:S03]  /*21240*/  IMAD.MOV.U32 R243, RZ, RZ, R107 ;  /* 0x000000fffff37224 */ /* 0x002fc600078e006b */
[----:B------:R-:W4:Y:S04]  /*21250*/  LDL.LU R106, [R1+0x1ed4] ;  /* 0x001ed400016a7983 */ /* 0x000f280000300800 */
[----:B------:R-:W4:Y:S01]  /*21260*/  LDL.LU R107, [R1+0x1ed0] ;  /* 0x001ed000016b7983 */ /* 0x000f220000300800 */
[----:B------:R-:W-:-:S03]  /*21270*/  IMAD.MOV.U32 R2, RZ, RZ, R39 ;  /* 0x000000ffff027224 */ /* 0x000fc600078e0027 */
[----:B------:R1:W-:Y:S04]  /*21280*/  STL [R1+0x1e30], R96 ;  /* 0x001e306001007387 */ /* 0x0003e80000100800 */
[----:B------:R-:W-:Y:S04]  /*21290*/  STL [R1+0x1e2c], R97 ;  /* 0x001e2c6101007387 */ /* 0x000fe80000100800 */
[----:B------:R2:W-:Y:S04]  /*212a0*/  STL [R1+0x1e28], R98 ;  /* 0x001e286201007387 */ /* 0x0005e80000100800 */
[----:B------:R2:W-:Y:S01]  /*212b0*/  STL [R1+0x1e24], R99 ;  /* 0x001e246301007387 */ /* 0x0005e20000100800 */
[----:B------:R-:W-:Y:S01]  /*212c0*/  HMMA.1688.F32.TF32 R44, R232, R26, R108 ;  /* 0x0000001ae82c723c */ /* 0x000fe2000008106c */
[----:B-1----:R-:W-:-:S02]  /*212d0*/  IMAD.MOV.U32 R96, RZ, RZ, R120 ;  /* 0x000000ffff607224 */ /* 0x002fc400078e0078 */
[----:B------:R-:W-:Y:S04]  /*212e0*/  LDS R229, [R0+0x6300] ;  /* 0x0063000000e57984 */ /* 0x000fe80000000800 */
[----:B------:R-:W-:Y:S01]  /*212f0*/  IMAD.MOV.U32 R108, RZ, RZ, R124 ;  /* 0x000000ffff6c7224 */ /* 0x000fe200078e007c */
[----:B------:R-:W-:Y:S01]  /*21300*/  MOV R110, R126 ;  /* 0x0000007e006e7202 */ /* 0x000fe20000000f00 */
[----:B------:R-:W-:Y:S01]  /*21310*/  IMAD.MOV.U32 R109, RZ, RZ, R125 ;  /* 0x000000ffff6d7224 */ /* 0x000fe200078e007d */
[----:B------:R-:W-:Y:S01]  /*21320*/  HMMA.1688.F32.TF32 R64, R236, R6, R128 ;  /* 0x00000006ec40723c */ /* 0x000fe20000081080 */
[----:B------:R-:W-:Y:S01]  /*21330*/  IMAD.MOV.U32 R111, RZ, RZ, R127 ;  /* 0x000000ffff6f7224 */ /* 0x000fe200078e007f */
[----:B--2---:R-:W-:Y:S01]  /*21340*/  MOV R98, R122 ;  /* 0x0000007a00627202 */ /* 0x004fe20000000f00 */
[----:B------:R-:W-:Y:S01]  /*21350*/  IMAD.MOV.U32 R97, RZ, RZ, R121 ;  /* 0x000000ffff617224 */ /* 0x000fe200078e0079 */
[----:B------:R-:W-:Y:S01]  /*21360*/  LDS R231, [R0+0x7300] ;  /* 0x0073000000e77984 */ /* 0x000fe20000000800 */
[----:B------:R-:W-:-:S03]  /*21370*/  IMAD.MOV.U32 R99, RZ, RZ, R123 ;  /* 0x000000ffff637224 */ /* 0x000fc600078e007b */
[C---:B---3--:R-:W-:Y:S08]  /*21380*/  HMMA.1688.F32.TF32 R36, R232.reuse, R34, R100 ;  /* 0x00000022e824723c */ /* 0x048ff00000081064 */
[----:B----4-:R-:W-:Y:S11]  /*21390*/  HMMA.1688.F32.TF32 R40, R232, R30, R104 ;  /* 0x0000001ee828723c */ /* 0x010ff60000081068 */
[----:B------:R-:W-:Y:S04]  /*213a0*/  @!UPT UIADD3 URZ, URZ, URZ, URZ ;  /* 0x0000003f3f3ff290 */ /* 0x000fe8000fffe03f */
[----:B------:R1:W-:Y:S04]  /*213b0*/  STL [R1+0x1e1c], R36 ;  /* 0x001e1c2401007387 */ /* 0x0003e80000100800 */
[----:B------:R2:W-:Y:S04]  /*213c0*/  STL [R1+0x1e18], R37 ;  /* 0x001e182501007387 */ /* 0x0005e80000100800 */
[----:B------:R3:W-:Y:S04]  /*213d0*/  STL [R1+0x1e14], R38 ;  /* 0x001e142601007387 */ /* 0x0007e80000100800 */
[----:B------:R2:W-:Y:S04]  /*213e0*/  STL [R1+0x1e10], R39 ;  /* 0x001e102701007387 */ /* 0x0005e80000100800 */
[----:B------:R-:W-:Y:S04]  /*213f0*/  STL [R1+0x1e3c], R40 ;  /* 0x001e3c2801007387 */ /* 0x000fe80000100800 */
[----:B------:R-:W-:Y:S04]  /*21400*/  STL [R1+0x1e38], R41 ;  /* 0x001e382901007387 */ /* 0x000fe80000100800 */
[----:B------:R-:W-:Y:S04]  /*21410*/  STL [R1+0x1e34], R42 ;  /* 0x001e342a01007387 */ /* 0x000fe80000100800 */
[----:B------:R1:W-:Y:S04]  /*21420*/  STL [R1+0x1e20], R43 ;  /* 0x001e202b01007387 */ /* 0x0003e80000100800 */
[----:B------:R-:W2:Y:S04]  /*21430*/  LDL.LU R124, [R1+0x1ecc] ;  /* 0x001ecc00017c7983 */ /* 0x000ea80000300800 */
[----:B------:R-:W2:Y:S04]  /*21440*/  LDL.LU R125, [R1+0x1ec8] ;  /* 0x001ec800017d7983 */ /* 0x000ea80000300800 */
[----:B------:R-:W2:Y:S04]  /*21450*/  LDL.LU R126, [R1+0x1ec4] ;  /* 0x001ec400017e7983 */ /* 0x000ea80000300800 */
[----:B------:R-:W2:Y:S01]  /*21460*/  LDL.LU R127, [R1+0x1ec0] ;  /* 0x001ec000017f7983 */ /* 0x000ea20000300800 */
[----:B------:R-:W-:-:S03]  /*21470*/  IMAD.MOV.U32 R100, RZ, RZ, R116 ;  /* 0x000000ffff647224 */ /* 0x000fc600078e0074 */
[----:B------:R-:W2:Y:S01]  /*21480*/  LDL.LU R120, [R1+0x1ebc] ;  /* 0x001ebc0001787983 */ /* 0x000ea20000300800 */
[----:B------:R-:W-:-:S03]  /*21490*/  IMAD.MOV.U32 R101, RZ, RZ, R117 ;  /* 0x000000ffff657224 */ /* 0x000fc600078e0075 */
[----:B------:R-:W2:Y:S01]  /*214a0*/  LDL.LU R121, [R1+0x1eb8] ;  /* 0x001eb80001797983 */ /* 0x000ea20000300800 */
[----:B------:R-:W-:-:S03]  /*214b0*/  MOV R102, R118 ;  /* 0x0000007600667202 */ /* 0x000fc60000000f00 */
[----:B------:R-:W2:Y:S01]  /*214c0*/  LDL.LU R122, [R1+0x1eb4] ;  /* 0x001eb400017a7983 */ /* 0x000ea20000300800 */
[----:B------:R-:W-:-:S03]  /*214d0*/  IMAD.MOV.U32 R103, RZ, RZ, R119 ;  /* 0x000000ffff677224 */ /* 0x000fc600078e0077 */
[----:B------:R-:W2:Y:S01]  /*214e0*/  LDL.LU R123, [R1+0x1eb0] ;  /* 0x001eb000017b7983 */ /* 0x000ea20000300800 */
[----:B-1----:R-:W-:-:S03]  /*214f0*/  IMAD.MOV.U32 R36, RZ, RZ, R112 ;  /* 0x000000ffff247224 */ /* 0x002fc600078e0070 */
[----:B------:R-:W2:Y:S02]  /*21500*/  LDL.LU R116, [R1+0x1eac] ;  /* 0x001eac0001747983 */ /* 0x000ea40000300800 */
[----:B--2---:R-:W-:Y:S02]  /*21510*/  IMAD.MOV.U32 R37, RZ, RZ, R113 ;  /* 0x000000ffff257224 */ /* 0x004fe400078e0071 */
[----:B------:R-:W2:Y:S01]  /*21520*/  LDL.LU R117, [R1+0x1ea8] ;  /* 0x001ea80001757983 */ /* 0x000ea20000300800 */
[----:B---3--:R-:W-:-:S03]  /*21530*/  MOV R38, R114 ;  /* 0x0000007200267202 */ /* 0x008fc60000000f00 */
[----:B------:R-:W2:Y:S01]  /*21540*/  LDL.LU R118, [R1+0x1ea4] ;  /* 0x001ea40001767983 */ /* 0x000ea20000300800 */
[----:B------:R-:W-:-:S03]  /*21550*/  IMAD.MOV.U32 R39, RZ, RZ, R115 ;  /* 0x000000ffff277224 */ /* 0x000fc600078e0073 */
[----:B------:R-:W2:Y:S04]  /*21560*/  LDL.LU R119, [R1+0x1ea0] ;  /* 0x001ea00001777983 */ /* 0x000ea80000300800 */
[----:B------:R-:W3:Y:S04]  /*21570*/  LDL.LU R112, [R1+0x1e9c] ;  /* 0x001e9c0001707983 */ /* 0x000ee80000300800 */
[----:B------:R-:W3:Y:S04]  /*21580*/  LDL.LU R113, [R1+0x1e98] ;  /* 0x001e980001717983 */ /* 0x000ee80000300800 */
[----:B------:R-:W3:Y:S04]  /*21590*/  LDL.LU R114, [R1+0x1e94] ;  /* 0x001e940001727983 */ /* 0x000ee80000300800 */
[----:B------:R-:W3:Y:S04]  /*215a0*/  LDL.LU R115, [R1+0x1e90] ;  /* 0x001e900001737983 */ /* 0x000ee80000300800 */
[----:B------:R-:W2:Y:S04]  /*215b0*/  LDL.LU R104, [R1+0xd0] ;  /* 0x0000d00001687983 */ /* 0x000ea80000300800 */
[----:B------:R-:W2:Y:S04]  /*215c0*/  LDL.LU R105, [R1+0xd4] ;  /* 0x0000d40001697983 */ /* 0x000ea80000300800 */
[----:B------:R-:W2:Y:S04]  /*215d0*/  LDL.LU R106, [R1+0xd8] ;  /* 0x0000d800016a7983 */ /* 0x000ea80000300800 */
[----:B------:R-:W2:Y:S04]  /*215e0*/  LDL.LU R107, [R1+0xdc] ;  /* 0x0000dc00016b7983 */ /* 0x000ea80000300800 */
[----:B------:R-:W-:Y:S04]  /*215f0*/  STL [R1+0x1e5c], R44 ;  /* 0x001e5c2c01007387 */ /* 0x000fe80000100800 */
[----:B------:R-:W-:Y:S04]  /*21600*/  STL [R1+0x1e58], R45 ;  /* 0x001e582d01007387 */ /* 0x000fe80000100800 */
[----:B------:R-:W-:Y:S04]  /*21610*/  STL [R1+0x1e54], R46 ;  /* 0x001e542e01007387 */ /* 0x000fe80000100800 */
[----:B------:R-:W-:Y:S01]  /*21620*/  STL [R1+0x1e40], R47 ;  /* 0x001e402f01007387 */ /* 0x000fe20000100800 */
[----:B---3--:R-:W-:Y:S08]  /*21630*/  HMMA.1688.F32.TF32 R48, R232, R22, R112 ;  /* 0x00000016e830723c */ /* 0x008ff00000081070 */
[----:B--2---:R-:W-:Y:S11]  /*21640*/  HMMA.1688.F32.TF32 R40, R92, R10, R104 ;  /* 0x0000000a5c28723c */ /* 0x004ff60000081068 */
[----:B------:R-:W-:Y:S04]  /*21650*/  @!UPT UIADD3 URZ, URZ, URZ, URZ ;  /* 0x0000003f3f3ff290 */ /* 0x000fe8000fffe03f */
[----:B------:R1:W-:Y:S04]  /*21660*/  STL [R1+0x1e6c], R48 ;  /* 0x001e6c3001007387 */ /* 0x0003e80000100800 */
[----:B------:R2:W-:Y:S04]  /*21670*/  STL [R1+0x1e68], R49 ;  /* 0x001e683101007387 */ /* 0x0005e80000100800 */
[----:B------:R3:W-:Y:S04]  /*21680*/  STL [R1+0x1e64], R50 ;  /* 0x001e643201007387 */ /* 0x0007e80000100800 */
[----:B------:R1:W-:Y:S01]  /*21690*/  STL [R1+0x1e60], R51 ;  /* 0x001e603301007387 */ /* 0x0003e20000100800 */
[----:B------:R-:W-:Y:S01]  /*216a0*/  IMAD.MOV.U32 R107, RZ, RZ, R40 ;  /* 0x000000ffff6b7224 */ /* 0x000fe200078e0028 */
[----:B------:R-:W-:Y:S01]  /*216b0*/  MOV R105, R42 ;  /* 0x0000002a00697202 */ /* 0x000fe20000000f00 */
[----:B------:R-:W-:-:S02]  /*216c0*/  IMAD.MOV.U32 R106, RZ, RZ, R41 ;  /* 0x000000ffff6a7224 */ /* 0x000fc400078e0029 */
[----:B------:R-:W-:Y:S02]  /*216d0*/  IMAD.MOV.U32 R104, RZ, RZ, R43 ;  /* 0x000000ffff687224 */ /* 0x000fe400078e002b */
[C---:B------:R-:W-:Y:S01]  /*216e0*/  HMMA.1688.F32.TF32 R40, R92.reuse, R34, R100 ;  /* 0x000000225c28723c */ /* 0x040fe20000081064 */
[----:B------:R-:W4:Y:S04]  /*216f0*/  LDL.LU R100, [R1+0x70] ;  /* 0x0000700001647983 */ /* 0x000f280000300800 */
[----:B------:R-:W4:Y:S04]  /*21700*/  LDL.LU R101, [R1+0x74] ;  /* 0x0000740001657983 */ /* 0x000f280000300800 */
[----:B------:R-:W4:Y:S04]  /*21710*/  LDL.LU R102, [R1+0x78] ;  /* 0x0000780001667983 */ /* 0x000f280000300800 */
[----:B------:R-:W4:Y:S01]  /*21720*/  LDL.LU R103, [R1+0x7c] ;  /* 0x00007c0001677983 */ /* 0x000f220000300800 */
[C---:B------:R-:W-:Y:S03]  /*21730*/  HMMA.1688.F32.TF32 R36, R92.reuse, R6, R36 ;  /* 0x000000065c24723c */ /* 0x040fe60000081024 */
[----:B-1----:R-:W4:Y:S04]  /*21740*/  LDL.LU R48, [R1+0x60] ;  /* 0x0000600001307983 */ /* 0x002f280000300800 */
[----:B--2---:R-:W2:Y:S01]  /*21750*/  LDL.LU R49, [R1+0x64] ;  /* 0x0000640001317983 */ /* 0x004ea20000300800 */
[----:B------:R-:W-:Y:S03]  /*21760*/  HMMA.1688.F32.TF32 R44, R92, R26, R108 ;  /* 0x0000001a5c2c723c */ /* 0x000fe6000008106c */
[----:B---3--:R-:W2:Y:S04]  /*21770*/  LDL.LU R50, [R1+0x68] ;  /* 0x0000680001327983 */ /* 0x008ea80000300800 */
[----:B------:R-:W2:Y:S09]  /*21780*/  LDL.LU R51, [R1+0x6c] ;  /* 0x00006c0001337983 */ /* 0x000eb20000300800 */
[----:B------:R-:W-:Y:S01]  /*21790*/  IMAD.MOV.U32 R135, RZ, RZ, R36 ;  /* 0x000000ffff877224 */ /* 0x000fe200078e0024 */
[----:B------:R-:W-:Y:S01]  /*217a0*/  MOV R133, R38 ;  /* 0x0000002600857202 */ /* 0x000fe20000000f00 */
[----:B------:R-:W-:Y:S01]  /*217b0*/  IMAD.MOV.U32 R134, RZ, RZ, R37 ;  /* 0x000000ffff867224 */ /* 0x000fe200078e0025 */
[----:B------:R-:W-:Y:S01]  /*217c0*/  MOV R38, R42 ;  /* 0x0000002a00267202 */ /* 0x000fe20000000f00 */
[----:B------:R-:W-:-:S02]  /*217d0*/  IMAD.MOV.U32 R132, RZ, RZ, R39 ;  /* 0x000000ffff847224 */ /* 0x000fc400078e0027 */
[----:B------:R-:W-:Y:S02]  /*217e0*/  IMAD.MOV.U32 R36, RZ, RZ, R40 ;  /* 0x000000ffff247224 */ /* 0x000fe400078e0028 */
[----:B------:R-:W-:Y:S02]  /*217f0*/  IMAD.MOV.U32 R37, RZ, RZ, R41 ;  /* 0x000000ffff257224 */ /* 0x000fe400078e0029 */
[----:B------:R-:W-:Y:S02]  /*21800*/  IMAD.MOV.U32 R39, RZ, RZ, R43 ;  /* 0x000000ffff277224 */ /* 0x000fe400078e002b */
[----:B------:R-:W-:Y:S07]  /*21810*/  HMMA.1688.F32.TF32 R40, R92, R30, R96 ;  /* 0x0000001e5c28723c */ /* 0x000fee0000081060 */
[----:B------:R-:W-:Y:S01]  /*21820*/  MOV R96, R47 ;  /* 0x0000002f00607202 */ /* 0x000fe20000000f00 */
[----:B------:R-:W-:Y:S01]  /*21830*/  HMMA.1688.F32.TF32 R60, R236, R10, R124 ;  /* 0x0000000aec3c723c */ /* 0x000fe2000008107c */
[----:B------:R-:W3:Y:S04]  /*21840*/  LDL.LU R124, [R1+0x50] ;  /* 0x00005000017c7983 */ /* 0x000ee80000300800 */
[----:B------:R-:W3:Y:S04]  /*21850*/  LDL.LU R125, [R1+0x54] ;  /* 0x00005400017d7983 */ /* 0x000ee80000300800 */
[----:B------:R-:W3:Y:S04]  /*21860*/  LDL.LU R126, [R1+0x58] ;  /* 0x00005800017e7983 */ /* 0x000ee80000300800 */
[----:B------:R-:W3:Y:S03]  /*21870*/  LDL.LU R127, [R1+0x5c] ;  /* 0x00005c00017f7983 */ /* 0x000ee60000300800 */
[----:B------:R-:W-:Y:S01]  /*21880*/  IMAD.MOV.U32 R97, RZ, RZ, R40 ;  /* 0x000000ffff617224 */ /* 0x000fe200078e0028 */
[----:B------:R-:W-:Y:S01]  /*21890*/  MOV R99, R42 ;  /* 0x0000002a00637202 */ /* 0x000fe20000000f00 */
[----:B------:R-:W-:Y:S01]  /*218a0*/  IMAD.MOV.U32 R98, RZ, RZ, R41 ;  /* 0x000000ffff627224 */ /* 0x000fe200078e0029 */
[----:B------:R-:W2:Y:S01]  /*218b0*/  LDL.LU R108, [R1+0x40] ;  /* 0x00004000016c7983 */ /* 0x000ea20000300800 */
[----:B------:R-:W-:-:S02]  /*218c0*/  IMAD.MOV.U32 R40, RZ, RZ, R44 ;  /* 0x000000ffff287224 */ /* 0x000fc400078e002c */
[----:B------:R-:W-:Y:S01]  /*218d0*/  IMAD.MOV.U32 R41, RZ, RZ, R45 ;  /* 0x000000ffff297224 */ /* 0x000fe200078e002d */
[----:B------:R-:W2:Y:S01]  /*218e0*/  LDL.LU R109, [R1+0x44] ;  /* 0x00004400016d7983 */ /* 0x000ea20000300800 */
[----:B------:R-:W-:Y:S02]  /*218f0*/  IMAD.MOV.U32 R42, RZ, RZ, R46 ;  /* 0x000000ffff2a7224 */ /* 0x000fe400078e002e */
[----:B------:R-:W-:Y:S01]  /*21900*/  HMMA.1688.F32.TF32 R44, R92, R22, R240 ;  /* 0x000000165c2c723c */ /* 0x000fe200000810f0 */
[----:B------:R-:W2:Y:S04]  /*21910*/  LDL.LU R110, [R1+0x48] ;  /* 0x00004800016e7983 */ /* 0x000ea80000300800 */
[----:B------:R-:W2:Y:S04]  /*21920*/  LDL.LU R111, [R1+0x4c] ;  /* 0x00004c00016f7983 */ /* 0x000ea80000300800 */
[----:B------:R-:W2:Y:S01]  /*21930*/  LDL.LU R112, [R1+0x30] ;  /* 0x0000300001707983 */ /* 0x000ea20000300800 */
[C---:B------:R-:W-:Y:S03]  /*21940*/  HMMA.1688.F32.TF32 R52, R232.reuse, R18, R116 ;  /* 0x00000012e834723c */ /* 0x040fe60000081074 */
[----:B------:R-:W2:Y:S04]  /*21950*/  LDL.LU R113, [R1+0x34] ;  /* 0x0000340001717983 */ /* 0x000ea80000300800 */
[----:B------:R-:W2:Y:S04]  /*21960*/  LDL.LU R114, [R1+0x38] ;  /* 0x0000380001727983 */ /* 0x000ea80000300800 */
[----:B------:R-:W2:Y:S01]  /*21970*/  LDL.LU R115, [R1+0x3c] ;  /* 0x00003c0001737983 */ /* 0x000ea20000300800 */
[----:B------:R-:W-:Y:S03]  /*21980*/  HMMA.1688.F32.TF32 R56, R232, R14, R120 ;  /* 0x0000000ee838723c */ /* 0x000fe60000081078 */
[----:B------:R-:W2:Y:S04]  /*21990*/  LDL.LU R116, [R1+0x20] ;  /* 0x0000200001747983 */ /* 0x000ea80000300800 */
[----:B------:R-:W2:Y:S04]  /*219a0*/  LDL.LU R117, [R1+0x24] ;  /* 0x0000240001757983 */ /* 0x000ea80000300800 */
[----:B------:R-:W2:Y:S01]  /*219b0*/  LDL.LU R118, [R1+0x28] ;  /* 0x0000280001767983 */ /* 0x000ea20000300800 */
[----:B------:R-:W-:-:S03]  /*219c0*/  IMAD.MOV.U32 R241, RZ, RZ, R44 ;  /* 0x000000fffff17224 */ /* 0x000fc600078e002c */
[----:B------:R-:W2:Y:S01]  /*219d0*/  LDL.LU R119, [R1+0x2c] ;  /* 0x00002c0001777983 */ /* 0x000ea20000300800 */
[----:B------:R-:W-:-:S03]  /*219e0*/  IMAD.MOV.U32 R242, RZ, RZ, R45 ;  /* 0x000000fffff27224 */ /* 0x000fc600078e002d */
[----:B------:R-:W2:Y:S01]  /*219f0*/  LDL.LU R120, [R1+0x10] ;  /* 0x0000100001787983 */ /* 0x000ea20000300800 */
[----:B------:R-:W-:-:S03]  /*21a00*/  IMAD.MOV.U32 R243, RZ, RZ, R46 ;  /* 0x000000fffff37224 */ /* 0x000fc600078e002e */
[----:B------:R-:W2:Y:S04]  /*21a10*/  LDL.LU R121, [R1+0x14] ;  /* 0x0000140001797983 */ /* 0x000ea80000300800 */
[----:B------:R-:W2:Y:S04]  /*21a20*/  LDL.LU R122, [R1+0x18] ;  /* 0x00001800017a7983 */ /* 0x000ea80000300800 */
[----:B------:R-:W2:Y:S04]  /*21a30*/  LDL.LU R123, [R1+0x1c] ;  /* 0x00001c00017b7983 */ /* 0x000ea80000300800 */
[----:B------:R-:W-:Y:S04]  /*21a40*/  LDS R232, [R3+0x6280] ;  /* 0x0062800003e87984 */ /* 0x000fe80000000800 */
[----:B------:R-:W-:Y:S04]  /*21a50*/  LDS R234, [R3+0x7280] ;  /* 0x0072800003ea7984 */ /* 0x000fe80000000800 */
[----:B------:R-:W-:Y:S04]  /*21a60*/  LDS R233, [R0+0x6280] ;  /* 0x0062800000e97984 */ /* 0x000fe80000000800 */
[----:B------:R-:W3:Y:S01]  /*21a70*/  LDS R235, [R0+0x7280] ;  /* 0x0072800000eb7984 */ /* 0x000ee20000000800 */
[----:B----4-:R-:W-:Y:S11]  /*21a80*/  HMMA.1688.F32.TF32 R100, R92, R18, R100 ;  /* 0x000000125c64723c */ /* 0x010ff60000081064 */
[----:B------:R-:W-:Y:S11]  /*21a90*/  @!UPT UIADD3 URZ, URZ, URZ, URZ ;  /* 0x0000003f3f3ff290 */ /* 0x000ff6000fffe03f */
[----:B------:R-:W-:Y:S02]  /*21aa0*/  @!UPT UIADD3 URZ, URZ, URZ, URZ ;  /* 0x0000003f3f3ff290 */ /* 0x000fe4000fffe03f */
[----:B------:R-:W-:Y:S01]  /*21ab0*/  MOV R44, R100 ;  /* 0x00000064002c7202 */ /* 0x000fe20000000f00 */
[----:B------:R-:W-:Y:S01]  /*21ac0*/  IMAD.MOV.U32 R45, RZ, RZ, R101 ;  /* 0x000000ffff2d7224 */ /* 0x000fe200078e0065 */
[----:B------:R-:W4:Y:S01]  /*21ad0*/  LDL.LU R100, [R1] ;  /* 0x0000000001647983 */ /* 0x000f220000300800 */
[----:B------:R-:W-:Y:S02]  /*21ae0*/  IMAD.MOV.U32 R46, RZ, RZ, R102 ;  /* 0x000000ffff2e7224 */ /* 0x000fe400078e0066 */
[----:B------:R-:W-:Y:S01]  /*21af0*/  IMAD.MOV.U32 R240, RZ, RZ, R103 ;  /* 0x000000fffff07224 */ /* 0x000fe200078e0067 */
[----:B------:R-:W4:Y:S04]  /*21b00*/  LDL.LU R101, [R1+0x4] ;  /* 0x0000040001657983 */ /* 0x000f280000300800 */
[----:B------:R-:W4:Y:S04]  /*21b10*/  LDL.LU R102, [R1+0x8] ;  /* 0x0000080001667983 */ /* 0x000f280000300800 */
[----:B------:R-:W4:Y:S01]  /*21b20*/  LDL.LU R103, [R1+0xc] ;  /* 0x00000c0001677983 */ /* 0x000f220000300800 */
[C---:B------:R-:W-:Y:S08]  /*21b30*/  HMMA.1688.F32.TF32 R72, R236.reuse, R30, R136 ;  /* 0x0000001eec48723c */ /* 0x040ff00000081088 */
[C---:B------:R-:W-:Y:S08]  /*21b40*/  HMMA.1688.F32.TF32 R76, R236.reuse, R26, R140 ;  /* 0x0000001aec4c723c */ /* 0x040ff0000008108c */
[C---:B------:R-:W-:Y:S08]  /*21b50*/  HMMA.1688.F32.TF32 R80, R236.reuse, R22, R144 ;  /* 0x00000016ec50723c */ /* 0x040ff00000081090 */
[C---:B------:R-:W-:Y:S08]  /*21b60*/  HMMA.1688.F32.TF32 R84, R236.reuse, R18, R148 ;  /* 0x00000012ec54723c */ /* 0x040ff00000081094 */
[----:B------:R-:W-:Y:S08]  /*21b70*/  HMMA.1688.F32.TF32 R88, R236, R14, R152 ;  /* 0x0000000eec58723c */ /* 0x000ff00000081098 */
[C---:B---3--:R-:W-:Y:S08]  /*21b80*/  HMMA.1688.F32.TF32 R236, R232.reuse, R10, R124 ;  /* 0x0000000ae8ec723c */ /* 0x048ff0000008107c */
[C---:B--2---:R-:W-:Y:S08]  /*21b90*/  HMMA.1688.F32.TF32 R108, R232.reuse, R6, R108 ;  /* 0x00000006e86c723c */ /* 0x044ff0000008106c */
[C---:B------:R-:W-:Y:S08]  /*21ba0*/  HMMA.1688.F32.TF32 R112, R232.reuse, R34, R112 ;  /* 0x00000022e870723c */ /* 0x040ff00000081070 */
[C---:B------:R-:W-:Y:S01]  /*21bb0*/  HMMA.1688.F32.TF32 R116, R232.reuse, R30, R116 ;  /* 0x0000001ee874723c */ /* 0x040fe20000081074 */
[----:B------:R-:W-:Y:S04]  /*21bc0*/  STL [R1+0x1d68], R236 ;  /* 0x001d68ec01007387 */ /* 0x000fe80000100800 */
[----:B------:R-:W-:Y:S03]  /*21bd0*/  STL [R1+0x1d64], R237 ;  /* 0x001d64ed01007387 */ /* 0x000fe60000100800 */
[C---:B------:R-:W-:Y:S01]  /*21be0*/  HMMA.1688.F32.TF32 R120, R232.reuse, R26, R120 ;  /* 0x0000001ae878723c */ /* 0x040fe20000081078 */
        /* <DEDUP_REMOVED lines=18> */
[C---:B----4-:R-:W-:Y:S08]  /*21d10*/  HMMA.1688.F32.TF32 R124, R232.reuse, R22, R100 ;  /* 0x00000016e87c723c */ /* 0x050ff00000081064 */
[----:B------:R-:W-:Y:S08]  /*21d20*/  HMMA.1688.F32.TF32 R128, R232, R18, R156 ;  /* 0x00000012e880723c */ /* 0x000ff0000008109c */
[C---:B------:R-:W-:Y:S08]  /*21d30*/  HMMA.1688.F32.TF32 R144, R228.reuse, R34, R172 ;  /* 0x00000022e490723c */ /* 0x040ff000000810ac */
[----:B------:R-:W-:Y:S01]  /*21d40*/  HMMA.1688.F32.TF32 R148, R228, R30, R176 ;  /* 0x0000001ee494723c */ /* 0x000fe200000810b0 */
[----:B------:R1:W-:Y:S04]  /*21d50*/  STL [R1+0x1db0], R124 ;  /* 0x001db07c01007387 */ /* 0x0003e80000100800 */
[----:B------:R2:W-:Y:S04]  /*21d60*/  STL [R1+0x1dac], R125 ;  /* 0x001dac7d01007387 */ /* 0x0005e80000100800 */
[----:B------:R3:W-:Y:S01]  /*21d70*/  STL [R1+0x1da8], R126 ;  /* 0x001da87e01007387 */ /* 0x0007e20000100800 */
[----:B-1----:R-:W-:-:S03]  /*21d80*/  MOV R124, R163 ;  /* 0x000000a3007c7202 */ /* 0x002fc60000000f00 */
[----:B------:R1:W-:Y:S04]  /*21d90*/  STL [R1+0x1da4], R127 ;  /* 0x001da47f01007387 */ /* 0x0003e80000100800 */
[----:B------:R-:W4:Y:S01]  /*21da0*/  LDL.LU R163, [R1+0x1e8c] ;  /* 0x001e8c0001a37983 */ /* 0x000f220000300800 */
[----:B--2---:R-:W-:Y:S02]  /*21db0*/  IMAD.MOV.U32 R125, RZ, RZ, R164 ;  /* 0x000000ffff7d7224 */ /* 0x004fe400078e00a4 */
[----:B---3--:R-:W-:Y:S01]  /*21dc0*/  IMAD.MOV.U32 R126, RZ, RZ, R165 ;  /* 0x000000ffff7e7224 */ /* 0x008fe200078e00a5 */
[----:B------:R-:W2:Y:S01]  /*21dd0*/  LDL.LU R164, [R1+0x1e88] ;  /* 0x001e880001a47983 */ /* 0x000ea20000300800 */
[----:B-1----:R-:W-:-:S03]  /*21de0*/  IMAD.MOV.U32 R127, RZ, RZ, R166 ;  /* 0x000000ffff7f7224 */ /* 0x002fc600078e00a6 */
[----:B------:R-:W2:Y:S04]  /*21df0*/  LDL.LU R165, [R1+0x1e84] ;  /* 0x001e840001a57983 */ /* 0x000ea80000300800 */
[----:B------:R-:W2:Y:S04]  /*21e00*/  LDL.LU R166, [R1+0x1e80] ;  /* 0x001e800001a67983 */ /* 0x000ea80000300800 */
[----:B------:R-:W-:Y:S04]  /*21e10*/  STL [R1+0x1dbc], R128 ;  /* 0x001dbc8001007387 */ /* 0x000fe80000100800 */
[----:B------:R-:W-:Y:S04]  /*21e20*/  STL [R1+0x1db8], R129 ;  /* 0x001db88101007387 */ /* 0x000fe80000100800 */
[----:B------:R-:W-:Y:S04]  /*21e30*/  STL [R1+0x1db4], R130 ;  /* 0x001db48201007387 */ /* 0x000fe80000100800 */
[----:B------:R-:W-:Y:S01]  /*21e40*/  STL [R1+0x1d50], R131 ;  /* 0x001d508301007387 */ /* 0x000fe20000100800 */
[----:B------:R-:W-:Y:S01]  /*21e50*/  IMAD.MOV.U32 R110, RZ, RZ, R21 ;  /* 0x000000ffff6e7224 */ /* 0x000fe200078e0015 */
[----:B------:R-:W-:Y:S01]  /*21e60*/  HMMA.1688.F32.TF32 R216, R224, R22, R216 ;  /* 0x00000016e0d8723c */ /* 0x000fe200000810d8 */
[----:B------:R-:W-:Y:S01]  /*21e70*/  IMAD.MOV.U32 R111, RZ, RZ, R20 ;  /* 0x000000ffff6f7224 */ /* 0x000fe200078e0014 */
[----:B------:R-:W-:Y:S01]  /*21e80*/  MOV R236, R17 ;  /* 0x0000001100ec7202 */ /* 0x000fe20000000f00 */
[----:B------:R-:W-:-:S02]  /*21e90*/  IMAD.MOV.U32 R237, RZ, RZ, R16 ;  /* 0x000000ffffed7224 */ /* 0x000fc400078e0010 */
[----:B------:R-:W-:-:S03]  /*21ea0*/  IMAD.MOV.U32 R238, RZ, RZ, R13 ;  /* 0x000000ffffee7224 */ /* 0x000fc600078e000d */
[----:B------:R-:W-:Y:S01]  /*21eb0*/  HMMA.1688.F32.TF32 R208, R224, R30, R208 ;  /* 0x0000001ee0d0723c */ /* 0x000fe200000810d0 */
[----:B------:R-:W-:-:S07]  /*21ec0*/  IMAD.MOV.U32 R239, RZ, RZ, R12 ;  /* 0x000000ffffef7224 */ /* 0x000fce00078e000c */
[-C--:B------:R-:W-:Y:S08]  /*21ed0*/  HMMA.1688.F32.TF32 R152, R228, R26.reuse, R180 ;  /* 0x0000001ae498723c */ /* 0x080ff000000810b4 */
[----:B------:R-:W-:Y:S08]  /*21ee0*/  HMMA.1688.F32.TF32 R212, R224, R26, R212 ;  /* 0x0000001ae0d4723c */ /* 0x000ff000000810d4 */
[----:B------:R-:W-:Y:S01]  /*21ef0*/  HMMA.1688.F32.TF32 R92, R92, R14, R48 ;  /* 0x0000000e5c5c723c */ /* 0x000fe20000081030 */
[----:B------:R-:W-:Y:S01]  /*21f00*/  MOV R112, R9 ;  /* 0x0000000900707202 */ /* 0x000fe20000000f00 */
[----:B------:R-:W-:-:S02]  /*21f10*/  IMAD.MOV.U32 R113, RZ, RZ, R8 ;  /* 0x000000ffff717224 */ /* 0x000fc400078e0008 */
[----:B------:R-:W-:Y:S02]  /*21f20*/  IMAD.MOV.U32 R114, RZ, RZ, R5 ;  /* 0x000000ffff727224 */ /* 0x000fe400078e0005 */
[----:B------:R-:W-:Y:S01]  /*21f30*/  IMAD.MOV.U32 R115, RZ, RZ, R4 ;  /* 0x000000ffff737224 */ /* 0x000fe200078e0004 */
[----:B------:R-:W-:Y:S01]  /*21f40*/  MOV R108, R25 ;  /* 0x00000019006c7202 */ /* 0x000fe20000000f00 */
[----:B------:R-:W-:Y:S01]  /*21f50*/  IMAD.MOV.U32 R109, RZ, RZ, R24 ;  /* 0x000000ffff6d7224 */ /* 0x000fe200078e0018 */
[----:B------:R-:W-:Y:S01]  /*21f60*/  MOV R116, R247 ;  /* 0x000000f700747202 */ /* 0x000fe20000000f00 */
[----:B------:R-:W-:Y:S01]  /*21f70*/  HMMA.1688.F32.TF32 R156, R228, R22, R184 ;  /* 0x00000016e49c723c */ /* 0x000fe200000810b8 */
[----:B------:R-:W-:Y:S01]  /*21f80*/  IMAD.MOV.U32 R117, RZ, RZ, R246 ;  /* 0x000000ffff757224 */ /* 0x000fe200078e00f6 */
[----:B------:R-:W-:Y:S01]  /*21f90*/  LDS R247, [R0+0x9080] ;  /* 0x0090800000f77984 */ /* 0x000fe20000000800 */
[----:B------:R-:W-:Y:S02]  /*21fa0*/  IMAD.MOV.U32 R118, RZ, RZ, R245 ;  /* 0x000000ffff767224 */ /* 0x000fe400078e00f5 */
[----:B------:R-:W-:Y:S01]  /*21fb0*/  IMAD.MOV.U32 R119, RZ, RZ, R244 ;  /* 0x000000ffff777224 */ /* 0x000fe200078e00f4 */
[----:B------:R-:W-:Y:S02]  /*21fc0*/  LDS R246, [R3+0x9080] ;  /* 0x0090800003f67984 */ /* 0x000fe40000000800 */
[C---:B------:R-:W-:Y:S02]  /*21fd0*/  HMMA.1688.F32.TF32 R176, R224.reuse, R34, R204 ;  /* 0x00000022e0b0723c */ /* 0x040fe400000810cc */
[----:B------:R-:W-:Y:S04]  /*21fe0*/  LDS R34, [R3+0x9000] ;  /* 0x0090000003227984 */ /* 0x000fe80000000800 */
[----:B------:R-:W-:Y:S02]  /*21ff0*/  LDS R35, [R0+0x9000] ;  /* 0x0090000000237984 */ /* 0x000fe40000000800 */
[----:B------:R-:W-:Y:S02]  /*22000*/  HMMA.1688.F32.TF32 R172, R224, R6, R200 ;  /* 0x00000006e0ac723c */ /* 0x000fe400000810c8 */
[----:B------:R-:W-:Y:S04]  /*22010*/  LDS R244, [R3+0x8080] ;  /* 0x0080800003f47984 */ /* 0x000fe80000000800 */
[----:B------:R-:W-:Y:S04]  /*22020*/  LDS R245, [R0+0x8080] ;  /* 0x0080800000f57984 */ /* 0x000fe80000000800 */
[----:B------:R-:W-:Y:S04]  /*22030*/  LDS R100, [R3+0x8100] ;  /* 0x0081000003647984 */ /* 0x000fe80000000800 */
[----:B------:R-:W-:Y:S04]  /*22040*/  LDS R102, [R3+0x9100] ;  /* 0x0091000003667984 */ /* 0x000fe80000000800 */
[----:B------:R-:W-:Y:S04]  /*22050*/  LDS R101, [R0+0x8100] ;  /* 0x0081000000657984 */ /* 0x000fe80000000800 */
[----:B------:R-:W-:Y:S01]  /*22060*/  LDS R103, [R0+0x9100] ;  /* 0x0091000000677984 */ /* 0x000fe20000000800 */
[----:B----4-:R-:W-:Y:S01]  /*22070*/  HMMA.1688.F32.TF32 R232, R232, R14, R160 ;  /* 0x0000000ee8e8723c */ /* 0x010fe200000810a0 */
[----:B------:R-:W-:Y:S01]  /*22080*/  MOV R48, R92 ;  /* 0x0000005c00307202 */ /* 0x000fe20000000f00 */
[----:B------:R-:W-:Y:S01]  /*22090*/  IMAD.MOV.U32 R49, RZ, RZ, R93 ;  /* 0x000000ffff317224 */ /* 0x000fe200078e005d */
[----:B------:R-:W-:Y:S01]  /*220a0*/  LDS R92, [R3+0x8180] ;  /* 0x00818000035c7984 */ /* 0x000fe20000000800 */
[----:B------:R-:W-:-:S02]  /*220b0*/  IMAD.MOV.U32 R50, RZ, RZ, R94 ;  /* 0x000000ffff327224 */ /* 0x000fc400078e005e */
[----:B------:R-:W-:Y:S01]  /*220c0*/  IMAD.MOV.U32 R51, RZ, RZ, R95 ;  /* 0x000000ffff337224 */ /* 0x000fe200078e005f */
[----:B------:R-:W-:Y:S01]  /*220d0*/  LDS R94, [R3+0x9180] ;  /* 0x00918000035e7984 */ /* 0x000fe20000000800 */
[----:B------:R-:W-:Y:S03]  /*220e0*/  HMMA.1688.F32.TF32 R160, R228, R18, R188 ;  /* 0x00000012e4a0723c */ /* 0x000fe600000810bc */
[----:B------:R-:W-:Y:S04]  /*220f0*/  LDS R93, [R0+0x8180] ;  /* 0x00818000005d7984 */ /* 0x000fe80000000800 */
[----:B------:R-:W-:Y:S04]  /*22100*/  LDS R95, [R0+0x9180] ;  /* 0x00918000005f7984 */ /* 0x000fe80000000800 */
[----:B------:R-:W-:Y:S04]  /*22110*/  LDS R200, [R3+0x8380] ;  /* 0x0083800003c87984 */ /* 0x000fe80000000800 */
[----:B------:R1:W-:Y:S04]  /*22120*/  STL [R1+0x1dcc], R232 ;  /* 0x001dcce801007387 */ /* 0x0003e80000100800 */
[----:B------:R3:W-:Y:S04]  /*22130*/  STL [R1+0x1dc8], R233 ;  /* 0x001dc8e901007387 */ /* 0x0007e80000100800 */
[----:B------:R4:W-:Y:S01]  /*22140*/  STL [R1+0x1dc4], R234 ;  /* 0x001dc4ea01007387 */ /* 0x0009e20000100800 */
[----:B-1----:R-:W-:-:S03]  /*22150*/  MOV R232, R167 ;  /* 0x000000a700e87202 */ /* 0x002fc60000000f00 */
[----:B------:R1:W-:Y:S01]  /*22160*/  STL [R1+0x1dc0], R235 ;  /* 0x001dc0eb01007387 */ /* 0x0003e20000100800 */
[----:B---3--:R-:W-:-:S03]  /*22170*/  IMAD.MOV.U32 R233, RZ, RZ, R170 ;  /* 0x000000ffffe97224 */ /* 0x008fc600078e00aa */
[----:B------:R-:W2:Y:S01]  /*22180*/  LDL.LU R167, [R1+0x1e7c] ;  /* 0x001e7c0001a77983 */ /* 0x000ea20000300800 */
[----:B----4-:R-:W-:-:S03]  /*22190*/  IMAD.MOV.U32 R234, RZ, RZ, R171 ;  /* 0x000000ffffea7224 */ /* 0x010fc600078e00ab */
[----:B------:R-:W3:Y:S04]  /*221a0*/  LDL.LU R170, [R1+0x1e78] ;  /* 0x001e780001aa7983 */ /* 0x000ee80000300800 */
[----:B------:R-:W3:Y:S01]  /*221b0*/  LDL.LU R171, [R1+0x1e74] ;  /* 0x001e740001ab7983 */ /* 0x000ee20000300800 */
[----:B-1----:R-:W-:-:S03]  /*221c0*/  IMAD.MOV.U32 R235, RZ, RZ, R252 ;  /* 0x000000ffffeb7224 */ /* 0x002fc600078e00fc */
[----:B------:R-:W4:Y:S01]  /*221d0*/  LDL.LU R252, [R1+0x1e70] ;  /* 0x001e700001fc7983 */ /* 0x000f220000300800 */
[----:B------:R-:W-:Y:S03]  /*221e0*/  HMMA.1688.F32.TF32 R16, R224, R18, R220 ;  /* 0x00000012e010723c */ /* 0x000fe600000810dc */
[----:B------:R-:W-:Y:S04]  /*221f0*/  LDS R202, [R3+0x9380] ;  /* 0x0093800003ca7984 */ /* 0x000fe80000000800 */
[----:B------:R-:W-:Y:S04]  /*22200*/  LDS R201, [R0+0x8380] ;  /* 0x0083800000c97984 */ /* 0x000fe80000000800 */
[----:B------:R-:W-:Y:S01]  /*22210*/  LDS R203, [R0+0x9380] ;  /* 0x0093800000cb7984 */ /* 0x000fe20000000800 */
[C---:B--2---:R-:W-:Y:S08]  /*22220*/  HMMA.1688.F32.TF32 R136, R228.reuse, R10, R164 ;  /* 0x0000000ae488723c */ /* 0x044ff000000810a4 */
[----:B---3--:R-:W-:Y:S01]  /*22230*/  HMMA.1688.F32.TF32 R140, R228, R6, R168 ;  /* 0x00000006e48c723c */ /* 0x008fe200000810a8 */
[----:B----4-:R-:W-:Y:S04]  /*22240*/  LDSM.16.M88.4 R20, [R252+0x40080] ;  /* 0x04008000fc14783b */ /* 0x010fe80000000200 */
[----:B------:R-:W-:Y:S04]  /*22250*/  LDSM.16.M88.4 R204, [R252+0x46080] ;  /* 0x04608000fccc783b */ /* 0x000fe80000000200 */
[----:B------:R-:W-:Y:S06]  /*22260*/  LDSM.16.M88.4 R24, [R252+0x42080] ;  /* 0x04208000fc18783b */ /* 0x000fec0000000200 */
[----:B------:R1:W-:Y:S04]  /*22270*/  STL [R1+0x1ddc], R136 ;  /* 0x001ddc8801007387 */ /* 0x0003e80000100800 */
[----:B------:R2:W-:Y:S04]  /*22280*/  STL [R1+0x1dd8], R137 ;  /* 0x001dd88901007387 */ /* 0x0005e80000100800 */
[----:B------:R3:W-:Y:S04]  /*22290*/  STL [R1+0x1dd4], R138 ;  /* 0x001dd48a01007387 */ /* 0x0007e80000100800 */
[----:B------:R2:W-:Y:S04]  /*222a0*/  STL [R1+0x1dd0], R139 ;  /* 0x001dd08b01007387 */ /* 0x0005e80000100800 */
        /* <DEDUP_REMOVED lines=13> */
[----:B------:R-:W4:Y:S04]  /*22380*/  LDL.LU R164, [R1+0x170] ;  /* 0x0001700001a47983 */ /* 0x000f280000300800 */
[----:B------:R-:W4:Y:S04]  /*22390*/  LDL.LU R165, [R1+0x174] ;  /* 0x0001740001a57983 */ /* 0x000f280000300800 */
[----:B------:R-:W4:Y:S04]  /*223a0*/  LDL.LU R166, [R1+0x178] ;  /* 0x0001780001a67983 */ /* 0x000f280000300800 */
[----:B------:R-:W4:Y:S01]  /*223b0*/  LDL.LU R167, [R1+0x17c] ;  /* 0x00017c0001a77983 */ /* 0x000f220000300800 */
[----:B-1----:R-:W-:Y:S01]  /*223c0*/  MOV R136, R33 ;  /* 0x0000002100887202 */ /* 0x002fe20000000f00 */
[----:B--2---:R-:W-:-:S02]  /*223d0*/  IMAD.MOV.U32 R137, RZ, RZ, R32 ;  /* 0x000000ffff897224 */ /* 0x004fc400078e0020 */
[----:B------:R-:W-:Y:S04]  /*223e0*/  LDS R32, [R3+0x8000] ;  /* 0x0080000003207984 */ /* 0x000fe80000000800 */
[----:B------:R-:W1:Y:S01]  /*223f0*/  LDS R33, [R0+0x8000] ;  /* 0x0080000000217984 */ /* 0x000e620000000800 */
[----:B---3--:R-:W-:Y:S01]  /*22400*/  IMAD.MOV.U32 R138, RZ, RZ, R29 ;  /* 0x000000ffff8a7224 */ /* 0x008fe200078e001d */
[----:B------:R-:W-:Y:S01]  /*22410*/  HMMA.1688.F32.TF32 R168, R224, R10, R196 ;  /* 0x0000000ae0a8723c */ /* 0x000fe200000810c4 */
[----:B------:R-:W-:Y:S01]  /*22420*/  IMAD.MOV.U32 R139, RZ, RZ, R28 ;  /* 0x000000ffff8b7224 */ /* 0x000fe200078e001c */
[----:B------:R-:W-:Y:S04]  /*22430*/  LDSM.16.M88.4 R8, [R252+0x4a080] ;  /* 0x04a08000fc08783b */ /* 0x000fe80000000200 */
[----:B------:R-:W2:Y:S02]  /*22440*/  LDSM.16.M88.4 R28, [R252+0x44080] ;  /* 0x04408000fc1c783b */ /* 0x000ea40000000200 */
[-C--:B------:R-:W-:Y:S02]  /*22450*/  HMMA.1688.F32.TF32 R228, R228, R14.reuse, R192 ;  /* 0x0000000ee4e4723c */ /* 0x080fe400000810c0 */
[----:B------:R-:W-:Y:S04]  /*22460*/  LDSM.16.M88.4 R4, [R252+0x4c080] ;  /* 0x04c08000fc04783b */ /* 0x000fe80000000200 */
[----:B------:R-:W-:Y:S02]  /*22470*/  LDSM.16.M88.4 R220, [R252+0x4e080] ;  /* 0x04e08000fcdc783b */ /* 0x000fe40000000200 */
[----:B------:R-:W-:Y:S02]  /*22480*/  HMMA.1688.F32.TF32 R224, R224, R14, R248 ;  /* 0x0000000ee0e0723c */ /* 0x000fe400000810f8 */
[----:B------:R-:W3:Y:S06]  /*22490*/  LDSM.16.M88.4 R12, [R252+0x48080] ;  /* 0x04808000fc0c783b */ /* 0x000eec0000000200 */
[C---:B-1----:R-:W-:Y:S08]  /*224a0*/  HMMA.1688.F32.TF32 R112, R32.reuse, R20, R112 ;  /* 0x000000142070723c */ /* 0x042ff00000081070 */
[C---:B------:R-:W-:Y:S08]  /*224b0*/  HMMA.1688.F32.TF32 R136, R32.reuse, R204, R136 ;  /* 0x000000cc2088723c */ /* 0x040ff00000081088 */
[----:B--2---:R-:W-:Y:S08]  /*224c0*/  HMMA.1688.F32.TF32 R140, R32, R28, R108 ;  /* 0x0000001c208c723c */ /* 0x004ff0000008106c */
[----:B------:R-:W-:-:S08]  /*224d0*/  IMAD.MOV.U32 R193, RZ, RZ, R114 ;  /* 0x000000ffffc17224 */ /* 0x000fd000078e0072 */
[----:B------:R-:W-:Y:S01]  /*224e0*/  IMAD.MOV.U32 R114, RZ, RZ, R136 ;  /* 0x000000ffff727224 */ /* 0x000fe200078e0088 */
[----:B------:R-:W-:Y:S01]  /*224f0*/  MOV R108, R137 ;  /* 0x00000089006c7202 */ /* 0x000fe20000000f00 */
[----:B------:R-:W-:Y:S02]  /*22500*/  IMAD.MOV.U32 R109, RZ, RZ, R138 ;  /* 0x000000ffff6d7224 */ /* 0x000fe400078e008a */
[----:B------:R-:W-:Y:S02]  /*22510*/  IMAD.MOV.U32 R110, RZ, RZ, R139 ;  /* 0x000000ffff6e7224 */ /* 0x000fe400078e008b */
[C---:B---3--:R-:W-:Y:S01]  /*22520*/  HMMA.1688.F32.TF32 R136, R32.reuse, R12, R116 ;  /* 0x0000000c2088723c */ /* 0x048fe20000081074 */
[----:B------:R-:W-:Y:S01]  /*22530*/  MOV R195, R112 ;  /* 0x0000007000c37202 */ /* 0x000fe20000000f00 */
[----:B------:R-:W-:Y:S11]  /*22540*/  IMAD.MOV.U32 R194, RZ, RZ, R113 ;  /* 0x000000ffffc27224 */ /* 0x000ff600078e0071 */
[----:B------:R-:W-:Y:S11]  /*22550*/  @!UPT UIADD3 URZ, URZ, URZ, URZ ;  /* 0x0000003f3f3ff290 */ /* 0x000ff6000fffe03f */
[----:B------:R-:W-:Y:S01]  /*22560*/  IMAD.MOV.U32 R118, RZ, RZ, R136 ;  /* 0x000000ffff767224 */ /* 0x000fe200078e0088 */
[----:B------:R-:W-:Y:S01]  /*22570*/  MOV R119, R137 ;  /* 0x0000008900777202 */ /* 0x000fe20000000f00 */
[----:B------:R-:W-:Y:S02]  /*22580*/  IMAD.MOV.U32 R112, RZ, RZ, R138 ;  /* 0x000000ffff707224 */ /* 0x000fe400078e008a */
[----:B------:R-:W-:Y:S02]  /*22590*/  IMAD.MOV.U32 R113, RZ, RZ, R139 ;  /* 0x000000ffff717224 */ /* 0x000fe400078e008b */
[----:B------:R-:W-:Y:S01]  /*225a0*/  HMMA.1688.F32.TF32 R136, R32, R8, R232 ;  /* 0x000000082088723c */ /* 0x000fe200000810e8 */
[----:B------:R-:W2:Y:S04]  /*225b0*/  LDL.LU R232, [R1+0x160] ;  /* 0x0001600001e87983 */ /* 0x000ea80000300800 */
[----:B------:R-:W2:Y:S04]  /*225c0*/  LDL.LU R233, [R1+0x164] ;  /* 0x0001640001e97983 */ /* 0x000ea80000300800 */
[----:B------:R-:W2:Y:S04]  /*225d0*/  LDL.LU R234, [R1+0x168] ;  /* 0x0001680001ea7983 */ /* 0x000ea80000300800 */
[----:B------:R-:W2:Y:S11]  /*225e0*/  LDL.LU R235, [R1+0x16c] ;  /* 0x00016c0001eb7983 */ /* 0x000eb60000300800 */
[----:B------:R-:W-:Y:S01]  /*225f0*/  IMAD.MOV.U32 R121, RZ, RZ, R136 ;  /* 0x000000ffff797224 */ /* 0x000fe200078e0088 */
[----:B------:R-:W-:Y:S01]  /*22600*/  MOV R122, R137 ;  /* 0x00000089007a7202 */ /* 0x000fe20000000f00 */
[----:B------:R-:W-:-:S02]  /*22610*/  IMAD.MOV.U32 R116, RZ, RZ, R138 ;  /* 0x000000ffff747224 */ /* 0x000fc400078e008a */
[----:B------:R-:W-:Y:S02]  /*22620*/  IMAD.MOV.U32 R117, RZ, RZ, R139 ;  /* 0x000000ffff757224 */ /* 0x000fe400078e008b */
[C---:B------:R-:W-:Y:S11]  /*22630*/  HMMA.1688.F32.TF32 R136, R32.reuse, R4, R124 ;  /* 0x000000042088723c */ /* 0x040ff6000008107c */
[----:B------:R-:W-:Y:S11]  /*22640*/  @!UPT UIADD3 URZ, URZ, URZ, URZ ;  /* 0x0000003f3f3ff290 */ /* 0x000ff6000fffe03f */
[----:B------:R-:W-:Y:S02]  /*22650*/  @!UPT UIADD3 URZ, URZ, URZ, URZ ;  /* 0x0000003f3f3ff290 */ /* 0x000fe4000fffe03f */
[----:B------:R-:W-:Y:S01]  /*22660*/  IMAD.MOV.U32 R125, RZ, RZ, R136 ;  /* 0x000000ffff7d7224 */ /* 0x000fe200078e0088 */
[----:B------:R-:W-:Y:S01]  /*22670*/  MOV R126, R137 ;  /* 0x00000089007e7202 */ /* 0x000fe20000000f00 */
[----:B------:R-:W3:Y:S01]  /*22680*/  LDL.LU R136, [R1+0x150] ;  /* 0x0001500001887983 */ /* 0x000ee20000300800 */
[----:B------:R-:W-:Y:S02]  /*22690*/  IMAD.MOV.U32 R127, RZ, RZ, R138 ;  /* 0x000000ffff7f7224 */ /* 0x000fe400078e008a */
[----:B------:R-:W-:Y:S01]  /*226a0*/  IMAD.MOV.U32 R120, RZ, RZ, R139 ;  /* 0x000000ffff787224 */ /* 0x000fe200078e008b */
[----:B------:R-:W3:Y:S04]  /*226b0*/  LDL.LU R137, [R1+0x154] ;  /* 0x0001540001897983 */ /* 0x000ee80000300800 */
[----:B------:R-:W3:Y:S04]  /*226c0*/  LDL.LU R138, [R1+0x158] ;  /* 0x00015800018a7983 */ /* 0x000ee80000300800 */
[----:B------:R-:W3:Y:S01]  /*226d0*/  LDL.LU R139, [R1+0x15c] ;  /* 0x00015c00018b7983 */ /* 0x000ee20000300800 */
[----:B------:R-:W-:Y:S01]  /*226e0*/  HMMA.1688.F32.TF32 R128, R32, R24, R236 ;  /* 0x000000182080723c */ /* 0x000fe200000810ec */
[----:B------:R-:W-:-:S02]  /*226f0*/  IMAD.MOV.U32 R111, RZ, RZ, R140 ;  /* 0x000000ffff6f7224 */ /* 0x000fc400078e008c */
[----:B------:R-:W3:Y:S04]  /*22700*/  LDL.LU R140, [R1+0x140] ;  /* 0x00014000018c7983 */ /* 0x000ee80000300800 */
[----:B------:R-:W-:Y:S01]  /*22710*/  MOV R236, R141 ;  /* 0x0000008d00ec7202 */ /* 0x000fe20000000f00 */
[----:B------:R-:W-:Y:S01]  /*22720*/  IMAD.MOV.U32 R237, RZ, RZ, R142 ;  /* 0x000000ffffed7224 */ /* 0x000fe200078e008e */
[----:B------:R-:W3:Y:S01]  /*22730*/  LDL.LU R141, [R1+0x144] ;  /* 0x00014400018d7983 */ /* 0x000ee20000300800 */
[----:B------:R-:W-:-:S03]  /*22740*/  IMAD.MOV.U32 R238, RZ, RZ, R143 ;  /* 0x000000ffffee7224 */ /* 0x000fc600078e008f */
        /* <DEDUP_REMOVED lines=18> */
[----:B----4-:R-:W-:Y:S03]  /*22870*/  HMMA.1688.F32.TF32 R32, R32, R220, R164 ;  /* 0x000000dc2020723c */ /* 0x010fe600000810a4 */
[----:B------:R-:W4:Y:S04]  /*22880*/  LDL.LU R164, [R1+0xe0] ;  /* 0x0000e00001a47983 */ /* 0x000f280000300800 */
[----:B------:R-:W4:Y:S04]  /*22890*/  LDL.LU R165, [R1+0xe4] ;  /* 0x0000e40001a57983 */ /* 0x000f280000300800 */
[----:B------:R-:W4:Y:S01]  /*228a0*/  LDL.LU R166, [R1+0xe8] ;  /* 0x0000e80001a67983 */ /* 0x000f220000300800 */
[----:B------:R-:W-:Y:S01]  /*228b0*/  IMAD.MOV.U32 R192, RZ, RZ, R115 ;  /* 0x000000ffffc07224 */ /* 0x000fe200078e0073 */
[----:B------:R-:W-:Y:S01]  /*228c0*/  MOV R239, R128 ;  /* 0x0000008000ef7202 */ /* 0x000fe20000000f00 */
[----:B------:R-:W-:-:S02]  /*228d0*/  IMAD.MOV.U32 R115, RZ, RZ, R129 ;  /* 0x000000ffff737224 */ /* 0x000fc400078e0081 */
[----:B------:R-:W-:-:S08]  /*228e0*/  IMAD.MOV.U32 R123, RZ, RZ, R130 ;  /* 0x000000ffff7b7224 */ /* 0x000fd000078e0082 */
[----:B------:R-:W-:Y:S01]  /*228f0*/  IMAD.MOV.U32 R128, RZ, RZ, R32 ;  /* 0x000000ffff807224 */ /* 0x000fe200078e0020 */
[----:B------:R-:W-:Y:S01]  /*22900*/  MOV R129, R33 ;  /* 0x0000002100817202 */ /* 0x000fe20000000f00 */
[----:B------:R-:W-:Y:S02]  /*22910*/  IMAD.MOV.U32 R130, RZ, RZ, R34 ;  /* 0x000000ffff827224 */ /* 0x000fe400078e0022 */
[----:B------:R-:W-:Y:S02]  /*22920*/  IMAD.MOV.U32 R124, RZ, RZ, R35 ;  /* 0x000000ffff7c7224 */ /* 0x000fe400078e0023 */
[C---:B--2---:R-:W-:Y:S11]  /*22930*/  HMMA.1688.F32.TF32 R32, R244.reuse, R20, R232 ;  /* 0x00000014f420723c */ /* 0x044ff600000810e8 */
[----:B------:R-:W-:Y:S11]  /*22940*/  @!UPT UIADD3 URZ, URZ, URZ, URZ ;  /* 0x0000003f3f3ff290 */ /* 0x000ff6000fffe03f */
[----:B------:R-:W-:Y:S02]  /*22950*/  @!UPT UIADD3 URZ, URZ, URZ, URZ ;  /* 0x0000003f3f3ff290 */ /* 0x000fe4000fffe03f */
[----:B------:R-:W-:Y:S01]  /*22960*/  MOV R232, R32 ;  /* 0x0000002000e87202 */ /* 0x000fe20000000f00 */
[----:B------:R-:W-:Y:S02]  /*22970*/  IMAD.MOV.U32 R233, RZ, RZ, R33 ;  /* 0x000000ffffe97224 */ /* 0x000fe400078e0021 */
[----:B------:R-:W-:Y:S02]  /*22980*/  IMAD.MOV.U32 R234, RZ, RZ, R34 ;  /* 0x000000ffffea7224 */ /* 0x000fe400078e0022 */
[----:B------:R-:W-:Y:S02]  /*22990*/  IMAD.MOV.U32 R235, RZ, RZ, R35 ;  /* 0x000000ffffeb7224 */ /* 0x000fe400078e0023 */
[C---:B---3--:R-:W-:Y:S11]  /*229a0*/  HMMA.1688.F32.TF32 R32, R244.reuse, R24, R136 ;  /* 0x00000018f420723c */ /* 0x048ff60000081088 */
[----:B------:R-:W-:Y:S11]  /*229b0*/  @!UPT UIADD3 URZ, URZ, URZ, URZ ;  /* 0x0000003f3f3ff290 */ /* 0x000ff6000fffe03f */
[----:B------:R-:W-:Y:S02]  /*229c0*/  @!UPT UIADD3 URZ, URZ, URZ, URZ ;  /* 0x0000003f3f3ff290 */ /* 0x000fe4000fffe03f */
[----:B------:R-:W-:Y:S01]  /*229d0*/  MOV R136, R32 ;  /* 0x0000002000887202 */ /* 0x000fe20000000f00 */
[----:B------:R-:W-:Y:S02]  /*229e0*/  IMAD.MOV.U32 R137, RZ, RZ, R33 ;  /* 0x000000ffff897224 */ /* 0x000fe400078e0021 */
[----:B------:R-:W-:Y:S02]  /*229f0*/  IMAD.MOV.U32 R138, RZ, RZ, R34 ;  /* 0x000000ffff8a7224 */ /* 0x000fe400078e0022 */
[----:B------:R-:W-:Y:S02]  /*22a00*/  IMAD.MOV.U32 R139, RZ, RZ, R35 ;  /* 0x000000ffff8b7224 */ /* 0x000fe400078e0023 */
[C---:B------:R-:W-:Y:S11]  /*22a10*/  HMMA.1688.F32.TF32 R32, R244.reuse, R28, R140 ;  /* 0x0000001cf420723c */ /* 0x040ff6000008108c */
        /* <DEDUP_REMOVED lines=13> */
[----:B------:R-:W-:Y:S01]  /*22af0*/  HMMA.1688.F32.TF32 R32, R244, R12, R148 ;  /* 0x0000000cf420723c */ /* 0x000fe20000081094 */
[----:B------:R-:W-:-:S07]  /*22b00*/  IMAD.MOV.U32 R167, RZ, RZ, R2 ;  /* 0x000000ffffa77224 */ /* 0x000fce00078e0002 */
[C---:B------:R-:W-:Y:S11]  /*22b10*/  HMMA.1688.F32.TF32 R248, R244.reuse, R4, R180 ;  /* 0x00000004f4f8723c */ /* 0x040ff600000810b4 */
[----:B------:R-:W-:Y:S05]  /*22b20*/  @!UPT UIADD3 URZ, URZ, URZ, URZ ;  /* 0x0000003f3f3ff290 */ /* 0x000fea000fffe03f */
[----:B------:R-:W-:Y:S01]  /*22b30*/  MOV R148, R32 ;  /* 0x0000002000947202 */ /* 0x000fe20000000f00 */
[----:B------:R-:W-:Y:S02]  /*22b40*/  IMAD.MOV.U32 R149, RZ, RZ, R33 ;  /* 0x000000ffff957224 */ /* 0x000fe400078e0021 */
[----:B------:R-:W-:Y:S02]  /*22b50*/  IMAD.MOV.U32 R150, RZ, RZ, R34 ;  /* 0x000000ffff967224 */ /* 0x000fe400078e0022 */
[----:B------:R-:W-:Y:S02]  /*22b60*/  IMAD.MOV.U32 R151, RZ, RZ, R35 ;  /* 0x000000ffff977224 */ /* 0x000fe400078e0023 */
[C---:B------:R-:W-:Y:S08]  /*22b70*/  HMMA.1688.F32.TF32 R32, R244.reuse, R8, R184 ;  /* 0x00000008f420723c */ /* 0x040ff000000810b8 */
[----:B----4-:R-:W-:Y:S01]  /*22b80*/  HMMA.1688.F32.TF32 R244, R244, R220, R164 ;  /* 0x000000dcf4f4723c */ /* 0x010fe200000810a4 */
[----:B------:R-:W-:Y:S01]  /*22b90*/  IMAD.MOV.U32 R188, RZ, RZ, R44 ;  /* 0x000000ffffbc7224 */ /* 0x000fe200078e002c */
[----:B------:R-:W-:Y:S01]  /*22ba0*/  MOV R190, R46 ;  /* 0x0000002e00be7202 */ /* 0x000fe20000000f00 */
[----:B------:R-:W-:-:S02]  /*22bb0*/  IMAD.MOV.U32 R189, RZ, RZ, R45 ;  /* 0x000000ffffbd7224 */ /* 0x000fc400078e002d */
[----:B------:R-:W-:Y:S02]  /*22bc0*/  IMAD.MOV.U32 R191, RZ, RZ, R240 ;  /* 0x000000ffffbf7224 */ /* 0x000fe400078e00f0 */
[----:B------:R-:W-:Y:S01]  /*22bd0*/  IMAD.MOV.U32 R184, RZ, RZ, R40 ;  /* 0x000000ffffb87224 */ /* 0x000fe200078e0028 */
[----:B------:R-:W-:Y:S01]  /*22be0*/  MOV R186, R42 ;  /* 0x0000002a00ba7202 */ /* 0x000fe20000000f00 */
[----:B------:R-:W-:Y:S02]  /*22bf0*/  IMAD.MOV.U32 R185, RZ, RZ, R41 ;  /* 0x000000ffffb97224 */ /* 0x000fe400078e0029 */
[----:B------:R-:W-:Y:S01]  /*22c00*/  IMAD.MOV.U32 R180, RZ, RZ, R36 ;  /* 0x000000ffffb47224 */ /* 0x000fe200078e0024 */
[----:B------:R-:W-:Y:S01]  /*22c10*/  MOV R182, R38 ;  /* 0x0000002600b67202 */ /* 0x000fe20000000f00 */
[----:B------:R-:W-:Y:S01]  /*22c20*/  IMAD.MOV.U32 R187, RZ, RZ, R96 ;  /* 0x000000ffffbb7224 */ /* 0x000fe200078e0060 */
[----:B------:R-:W-:Y:S01]  /*22c30*/  MOV R198, R105 ;  /* 0x0000006900c67202 */ /* 0x000fe20000000f00 */
[----:B------:R-:W-:Y:S04]  /*22c40*/  STL.64 [R1], R32 ;  /* 0x0000002001007387 */ /* 0x000fe80000100a00 */
[----:B------:R1:W-:Y:S04]  /*22c50*/  STL.64 [R1+0x1c88], R250 ;  /* 0x001c88fa01007387 */ /* 0x0003e80000100a00 */
[----:B------:R2:W-:Y:S01]  /*22c60*/  STL.64 [R1+0x1c80], R248 ;  /* 0x001c80f801007387 */ /* 0x0005e20000100a00 */
[----:B------:R-:W-:-:S02]  /*22c70*/  IMAD.MOV.U32 R181, RZ, RZ, R37 ;  /* 0x000000ffffb57224 */ /* 0x000fc400078e0025 */
[----:B------:R-:W-:Y:S01]  /*22c80*/  IMAD.MOV.U32 R183, RZ, RZ, R39 ;  /* 0x000000ffffb77224 */ /* 0x000fe200078e0027 */
[----:B------:R-:W-:Y:S01]  /*22c90*/  MOV R252, R34 ;  /* 0x0000002200fc7202 */ /* 0x000fe20000000f00 */
[----:B------:R-:W-:Y:S01]  /*22ca0*/  IMAD.MOV.U32 R196, RZ, RZ, R107 ;  /* 0x000000ffffc47224 */ /* 0x000fe200078e006b */
[----:B------:R-:W-:Y:S01]  /*22cb0*/  LDS R105, [R0+0x8200] ;  /* 0x0082000000697984 */ /* 0x000fe20000000800 */
[----:B-1----:R-:W-:Y:S01]  /*22cc0*/  MOV R250, R50 ;  /* 0x0000003200fa7202 */ /* 0x002fe20000000f00 */
[----:B------:R-:W-:Y:S02]  /*22cd0*/  IMAD.MOV.U32 R251, RZ, RZ, R51 ;  /* 0x000000fffffb7224 */ /* 0x000fe400078e0033 */
[----:B------:R-:W-:Y:S01]  /*22ce0*/  LDS R107, [R0+0x9200] ;  /* 0x00920000006b7984 */ /* 0x000fe20000000800 */
[----:B--2---:R-:W-:-:S03]  /*22cf0*/  IMAD.MOV.U32 R248, RZ, RZ, R48 ;  /* 0x000000fffff87224 */ /* 0x004fc600078e0030 */
[----:B------:R-:W2:Y:S01]  /*22d00*/  LDL.LU R48, [R1+0x1e6c] ;  /* 0x001e6c0001307983 */ /* 0x000ea20000300800 */
[----:B------:R-:W-:-:S03]  /*22d10*/  IMAD.MOV.U32 R249, RZ, RZ, R49 ;  /* 0x000000fffff97224 */ /* 0x000fc600078e0031 */
[----:B------:R-:W2:Y:S04]  /*22d20*/  LDL.LU R49, [R1+0x1e68] ;  /* 0x001e680001317983 */ /* 0x000ea80000300800 */
[----:B------:R-:W2:Y:S04]  /*22d30*/  LDL.LU R50, [R1+0x1e64] ;  /* 0x001e640001327983 */ /* 0x000ea80000300800 */
[----:B------:R-:W2:Y:S04]  /*22d40*/  LDL.LU R51, [R1+0x1e60] ;  /* 0x001e600001337983 */ /* 0x000ea80000300800 */
[----:B------:R-:W3:Y:S04]  /*22d50*/  LDL.LU R44, [R1+0x1e5c] ;  /* 0x001e5c00012c7983 */ /* 0x000ee80000300800 */
[----:B------:R-:W3:Y:S04]  /*22d60*/  LDL.LU R45, [R1+0x1e58] ;  /* 0x001e5800012d7983 */ /* 0x000ee80000300800 */
[----:B------:R-:W3:Y:S04]  /*22d70*/  LDL.LU R46, [R1+0x1e54] ;  /* 0x001e5400012e7983 */ /* 0x000ee80000300800 */
[----:B------:R-:W4:Y:S04]  /*22d80*/  LDL.LU R240, [R1+0x1e50] ;  /* 0x001e500001f07983 */ /* 0x000f280000300800 */
[----:B------:R1:W-:Y:S04]  /*22d90*/  STL.64 [R1+0x1c98], R246 ;  /* 0x001c98f601007387 */ /* 0x0003e80000100a00 */
[----:B------:R1:W-:Y:S01]  /*22da0*/  STL.64 [R1+0x1c90], R244 ;  /* 0x001c90f401007387 */ /* 0x0003e20000100a00 */
[----:B------:R-:W-:-:S02]  /*22db0*/  IMAD.MOV.U32 R197, RZ, RZ, R106 ;  /* 0x000000ffffc57224 */ /* 0x000fc400078e006a */
[----:B------:R-:W-:Y:S01]  /*22dc0*/  IMAD.MOV.U32 R199, RZ, RZ, R104 ;  /* 0x000000ffffc77224 */ /* 0x000fe200078e0068 */
[----:B------:R-:W-:Y:S01]  /*22dd0*/  LDS R106, [R3+0x9200] ;  /* 0x00920000036a7984 */ /* 0x000fe20000000800 */
[----:B-1----:R-:W-:Y:S01]  /*22de0*/  MOV R246, R243 ;  /* 0x000000f300f67202 */ /* 0x002fe20000000f00 */
[----:B------:R-:W-:Y:S02]  /*22df0*/  IMAD.MOV.U32 R247, RZ, RZ, R47 ;  /* 0x000000fffff77224 */ /* 0x000fe400078e002f */
[----:B------:R-:W1:Y:S01]  /*22e00*/  LDS R104, [R3+0x8200] ;  /* 0x0082000003687984 */ /* 0x000e620000000800 */
[----:B------:R-:W-:-:S03]  /*22e10*/  IMAD.MOV.U32 R244, RZ, RZ, R241 ;  /* 0x000000fffff47224 */ /* 0x000fc600078e00f1 */
[----:B------:R-:W4:Y:S01]  /*22e20*/  LDL.LU R241, [R1+0x1e4c] ;  /* 0x001e4c0001f17983 */ /* 0x000f220000300800 */
[----:B------:R-:W-:-:S03]  /*22e30*/  IMAD.MOV.U32 R245, RZ, RZ, R242 ;  /* 0x000000fffff57224 */ /* 0x000fc600078e00f2 */
[----:B------:R-:W4:Y:S04]  /*22e40*/  LDL.LU R242, [R1+0x1e48] ;  /* 0x001e480001f27983 */ /* 0x000f280000300800 */
[----:B------:R-:W4:Y:S04]  /*22e50*/  LDL.LU R243, [R1+0x1e44] ;  /* 0x001e440001f37983 */ /* 0x000f280000300800 */
[----:B------:R-:W3:Y:S04]  /*22e60*/  LDL.LU R47, [R1+0x1e40] ;  /* 0x001e4000012f7983 */ /* 0x000ee80000300800 */
[----:B------:R-:W2:Y:S04]  /*22e70*/  LDL.LU R40, [R1+0x1e3c] ;  /* 0x001e3c0001287983 */ /* 0x000ea80000300800 */
[----:B------:R-:W2:Y:S04]  /*22e80*/  LDL.LU R41, [R1+0x1e38] ;  /* 0x001e380001297983 */ /* 0x000ea80000300800 */
[----:B------:R-:W2:Y:S04]  /*22e90*/  LDL.LU R42, [R1+0x1e34] ;  /* 0x001e3400012a7983 */ /* 0x000ea80000300800 */
[----:B------:R-:W2:Y:S01]  /*22ea0*/  LDL.LU R96, [R1+0x1e30] ;  /* 0x001e300001607983 */ /* 0x000ea20000300800 */
[----:B------:R-:W-:Y:S01]  /*22eb0*/  IMAD.MOV.U32 R2, RZ, RZ, R35 ;  /* 0x000000ffff027224 */ /* 0x000fe200078e0023 */
[C---:B------:R-:W-:Y:S02]  /*22ec0*/  HMMA.1688.F32.TF32 R52, R100.reuse, R4, R52 ;  /* 0x000000046434723c */ /* 0x040fe40000081034 */
[----:B------:R-:W-:Y:S04]  /*22ed0*/  LDS R164, [R3+0x8300] ;  /* 0x0083000003a47984 */ /* 0x000fe80000000800 */
[----:B------:R-:W-:Y:S02]  /*22ee0*/  LDS R166, [R3+0x9300] ;  /* 0x0093000003a67984 */ /* 0x000fe40000000800 */
[C---:B------:R-:W-:Y:S02]  /*22ef0*/  HMMA.1688.F32.TF32 R56, R100.reuse, R220, R56 ;  /* 0x000000dc6438723c */ /* 0x040fe40000081038 */
[----:B------:R-:W-:Y:S04]  /*22f00*/  LDS R165, [R0+0x8300] ;  /* 0x0083000000a57984 */ /* 0x000fe80000000800 */
[----:B------:R-:W1:Y:S02]  /*22f10*/  LDS R167, [R0+0x9300] ;  /* 0x0093000000a77984 */ /* 0x000e640000000800 */
[----:B----4-:R-:W-:Y:S11]  /*22f20*/  HMMA.1688.F32.TF32 R240, R100, R20, R240 ;  /* 0x0000001464f0723c */ /* 0x010ff600000810f0 */
[----:B------:R-:W-:Y:S11]  /*22f30*/  @!UPT UIADD3 URZ, URZ, URZ, URZ ;  /* 0x0000003f3f3ff290 */ /* 0x000ff6000fffe03f */
[----:B------:R-:W-:Y:S01]  /*22f40*/  @!UPT UIADD3 URZ, URZ, URZ, URZ ;  /* 0x0000003f3f3ff290 */ /* 0x000fe2000fffe03f */
[----:B------:R4:W-:Y:S04]  /*22f50*/  STL.64 [R1+0x1ca8], R242 ;  /* 0x001ca8f201007387 */ /* 0x0009e80000100a00 */
[----:B------:R1:W-:Y:S01]  /*22f60*/  STL.64 [R1+0x1ca0], R240 ;  /* 0x001ca0f001007387 */ /* 0x0003e20000100a00 */
[----:B----4-:R-:W-:Y:S01]  /*22f70*/  MOV R242, R99 ;  /* 0x0000006300f27202 */ /* 0x010fe20000000f00 */
[----:B------:R-:W-:Y:S02]  /*22f80*/  IMAD.MOV.U32 R243, RZ, RZ, R43 ;  /* 0x000000fffff37224 */ /* 0x000fe400078e002b */
[----:B-1----:R-:W-:Y:S02]  /*22f90*/  IMAD.MOV.U32 R240, RZ, RZ, R97 ;  /* 0x000000fffff07224 */ /* 0x002fe400078e0061 */
[----:B------:R-:W4:Y:S01]  /*22fa0*/  LDL.LU R97, [R1+0x1e2c] ;  /* 0x001e2c0001617983 */ /* 0x000f220000300800 */
[----:B------:R-:W-:-:S03]  /*22fb0*/  IMAD.MOV.U32 R241, RZ, RZ, R98 ;  /* 0x000000fffff17224 */ /* 0x000fc600078e0062 */
[----:B------:R-:W4:Y:S04]  /*22fc0*/  LDL.LU R98, [R1+0x1e28] ;  /* 0x001e280001627983 */ /* 0x000f280000300800 */
[----:B------:R-:W4:Y:S04]  /*22fd0*/  LDL.LU R99, [R1+0x1e24] ;  /* 0x001e240001637983 */ /* 0x000f280000300800 */
[----:B------:R-:W4:Y:S04]  /*22fe0*/  LDL.LU R43, [R1+0x1e20] ;  /* 0x001e2000012b7983 */ /* 0x000f280000300800 */
[----:B------:R-:W4:Y:S04]  /*22ff0*/  LDL.LU R36, [R1+0x1e1c] ;  /* 0x001e1c0001247983 */ /* 0x000f280000300800 */
[----:B------:R-:W4:Y:S04]  /*23000*/  LDL.LU R37, [R1+0x1e18] ;  /* 0x001e180001257983 */ /* 0x000f280000300800 */
[----:B------:R-:W4:Y:S04]  /*23010*/  LDL.LU R38, [R1+0x1e14] ;  /* 0x001e140001267983 */ /* 0x000f280000300800 */
[----:B------:R-:W4:Y:S01]  /*23020*/  LDL.LU R39, [R1+0x1e10] ;  /* 0x001e100001277983 */ /* 0x000f220000300800 */
[C---:B---3--:R-:W-:Y:S08]  /*23030*/  HMMA.1688.F32.TF32 R44, R100.reuse, R12, R44 ;  /* 0x0000000c642c723c */ /* 0x048ff0000008102c */
[----:B--2---:R-:W-:Y:S08]  /*23040*/  HMMA.1688.F32.TF32 R48, R100, R8, R48 ;  /* 0x000000086430723c */ /* 0x004ff00000081030 */
[C---:B------:R-:W-:Y:S08]  /*23050*/  HMMA.1688.F32.TF32 R60, R92.reuse, R20, R60 ;  /* 0x000000145c3c723c */ /* 0x040ff0000008103c */
        /* <DEDUP_REMOVED lines=8> */
[C---:B------:R-:W-:Y:S08]  /*230e0*/  HMMA.1688.F32.TF32 R180, R104.reuse, R28, R180 ;  /* 0x0000001c68b4723c */ /* 0x040ff000000810b4 */
[C---:B------:R-:W-:Y:S08]  /*230f0*/  HMMA.1688.F32.TF32 R184, R104.reuse, R12, R184 ;  /* 0x0000000c68b8723c */ /* 0x040ff000000810b8 */
[----:B------:R-:W-:Y:S08]  /*23100*/  HMMA.1688.F32.TF32 R188, R104, R4, R188 ;  /* 0x0000000468bc723c */ /* 0x000ff000000810bc */
[C---:B----4-:R-:W-:Y:S08]  /*23110*/  HMMA.1688.F32.TF32 R32, R100.reuse, R24, R96 ;  /* 0x000000186420723c */ /* 0x050ff00000081060 */
[C---:B------:R-:W-:Y:S08]  /*23120*/  HMMA.1688.F32.TF32 R40, R100.reuse, R204, R40 ;  /* 0x000000cc6428723c */ /* 0x040ff00000081028 */
[----:B------:R-:W-:Y:S07]  /*23130*/  HMMA.1688.F32.TF32 R36, R100, R28, R36 ;  /* 0x0000001c6424723c */ /* 0x000fee0000081024 */
[----:B------:R1:W-:Y:S04]  /*23140*/  STL.64 [R1+0x1cb8], R34 ;  /* 0x001cb82201007387 */ /* 0x0003e80000100a00 */
[----:B------:R2:W-:Y:S01]  /*23150*/  STL.64 [R1+0x1cb0], R32 ;  /* 0x001cb02001007387 */ /* 0x0005e20000100a00 */
[----:B------:R-:W-:Y:S01]  /*23160*/  IMAD.MOV.U32 R96, RZ, RZ, R135 ;  /* 0x000000ffff607224 */ /* 0x000fe200078e0087 */
[----:B------:R-:W-:Y:S01]  /*23170*/  MOV R98, R133 ;  /* 0x0000008500627202 */ /* 0x000fe20000000f00 */
[----:B------:R-:W-:-:S02]  /*23180*/  IMAD.MOV.U32 R97, RZ, RZ, R134 ;  /* 0x000000ffff617224 */ /* 0x000fc400078e0086 */
[----:B------:R-:W-:Y:S01]  /*23190*/  IMAD.MOV.U32 R99, RZ, RZ, R132 ;  /* 0x000000ffff637224 */ /* 0x000fe200078e0084 */
[C---:B------:R-:W-:Y:S01]  /*231a0*/  HMMA.1688.F32.TF32 R100, R104.reuse, R8, R244 ;  /* 0x000000086864723c */ /* 0x040fe200000810f4 */
[----:B------:R-:W-:Y:S01]  /*231b0*/  LDS R132, [R3+0x8280] ;  /* 0x0082800003847984 */ /* 0x000fe20000000800 */
[----:B-1----:R-:W-:Y:S01]  /*231c0*/  MOV R34, R138 ;  /* 0x0000008a00227202 */ /* 0x002fe20000000f00 */
[----:B------:R-:W-:Y:S02]  /*231d0*/  IMAD.MOV.U32 R35, RZ, RZ, R139 ;  /* 0x000000ffff237224 */ /* 0x000fe400078e008b */
[----:B------:R-:W-:Y:S04]  /*231e0*/  LDS R134, [R3+0x9280] ;  /* 0x0092800003867984 */ /* 0x000fe80000000800 */
[----:B------:R-:W-:Y:S04]  /*231f0*/  STL.64 [R1+0x1cc8], R38 ;  /* 0x001cc82601007387 */ /* 0x000fe80000100a00 */
[----:B------:R1:W-:Y:S04]  /*23200*/  STL.64 [R1+0x1cc0], R36 ;  /* 0x001cc02401007387 */ /* 0x0003e80000100a00 */
        /* <DEDUP_REMOVED lines=8> */
[----:B------:R-:W-:Y:S01]  /*23290*/  STL.64 [R1+0x1d18], R58 ;  /* 0x001d183a01007387 */ /* 0x000fe20000100a00 */
[C---:B------:R-:W-:Y:S03]  /*232a0*/  HMMA.1688.F32.TF32 R92, R104.reuse, R24, R96 ;  /* 0x00000018685c723c */ /* 0x040fe60000081060 */
[----:B------:R-:W-:Y:S04]  /*232b0*/  STL.64 [R1+0x1d10], R56 ;  /* 0x001d103801007387 */ /* 0x000fe80000100a00 */
[----:B------:R-:W-:Y:S01]  /*232c0*/  STL.64 [R1+0x1d28], R62 ;  /* 0x001d283e01007387 */ /* 0x000fe20000100a00 */
[C---:B------:R-:W-:Y:S03]  /*232d0*/  HMMA.1688.F32.TF32 R96, R104.reuse, R204, R240 ;  /* 0x000000cc6860723c */ /* 0x040fe600000810f0 */
[----:B------:R-:W-:Y:S04]  /*232e0*/  STL.64 [R1+0x1d20], R60 ;  /* 0x001d203c01007387 */ /* 0x000fe80000100a00 */
[----:B------:R-:W-:Y:S01]  /*232f0*/  STL.64 [R1+0x1d38], R66 ;  /* 0x001d384201007387 */ /* 0x000fe20000100a00 */
[----:B------:R-:W-:Y:S03]  /*23300*/  HMMA.1688.F32.TF32 R104, R104, R220, R248 ;  /* 0x000000dc6868723c */ /* 0x000fe600000810f8 */
[----:B------:R-:W-:Y:S04]  /*23310*/  STL.64 [R1+0x1d30], R64 ;  /* 0x001d304001007387 */ /* 0x000fe80000100a00 */
[----:B------:R3:W-:Y:S01]  /*23320*/  STL.64 [R1+0x1d48], R70 ;  /* 0x001d484601007387 */ /* 0x0007e20000100a00 */
[----:B------:R-:W-:Y:S01]  /*23330*/  IMAD.MOV.U32 R248, RZ, RZ, R148 ;  /* 0x000000fffff87224 */ /* 0x000fe200078e0094 */
[----:B------:R-:W-:Y:S01]  /*23340*/  MOV R250, R150 ;  /* 0x0000009600fa7202 */ /* 0x000fe20000000f00 */
[----:B------:R-:W-:Y:S01]  /*23350*/  IMAD.MOV.U32 R249, RZ, RZ, R149 ;  /* 0x000000fffff97224 */ /* 0x000fe200078e0095 */
[----:B------:R2:W-:Y:S01]  /*23360*/  STL.64 [R1+0x1d40], R68 ;  /* 0x001d404401007387 */ /* 0x0005e20000100a00 */
[----:B------:R-:W-:-:S03]  /*23370*/  IMAD.MOV.U32 R251, RZ, RZ, R151 ;  /* 0x000000fffffb7224 */ /* 0x000fc600078e0097 */
[----:B------:R-:W4:Y:S01]  /*23380*/  LDL.LU R148, [R1+0x1e0c] ;  /* 0x001e0c0001947983 */ /* 0x000f220000300800 */
[----:B------:R-:W-:-:S03]  /*23390*/  IMAD.MOV.U32 R244, RZ, RZ, R144 ;  /* 0x000000fffff47224 */ /* 0x000fc600078e0090 */
[----:B------:R-:W4:Y:S01]  /*233a0*/  LDL.LU R149, [R1+0x1e08] ;  /* 0x001e080001957983 */ /* 0x000f220000300800 */
[----:B------:R-:W-:-:S03]  /*233b0*/  IMAD.MOV.U32 R245, RZ, RZ, R145 ;  /* 0x000000fffff57224 */ /* 0x000fc600078e0091 */
[----:B------:R-:W4:Y:S01]  /*233c0*/  LDL.LU R150, [R1+0x1e04] ;  /* 0x001e040001967983 */ /* 0x000f220000300800 */
[----:B------:R-:W-:-:S03]  /*233d0*/  MOV R246, R146 ;  /* 0x0000009200f67202 */ /* 0x000fc60000000f00 */
[----:B------:R-:W4:Y:S01]  /*233e0*/  LDL.LU R151, [R1+0x1e00] ;  /* 0x001e000001977983 */ /* 0x000f220000300800 */
        /* <DEDUP_REMOVED lines=10> */
[----:B--2---:R-:W-:-:S03]  /*23490*/  IMAD.MOV.U32 R32, RZ, RZ, R136 ;  /* 0x000000ffff207224 */ /* 0x004fc600078e0088 */
[----:B------:R-:W2:Y:S01]  /*234a0*/  LDL.LU R141, [R1+0x1de8] ;  /* 0x001de800018d7983 */ /* 0x000ea20000300800 */
[----:B------:R-:W-:-:S03]  /*234b0*/  IMAD.MOV.U32 R33, RZ, RZ, R137 ;  /* 0x000000ffff217224 */ /* 0x000fc600078e0089 */
[----:B------:R-:W2:Y:S04]  /*234c0*/  LDL.LU R142, [R1+0x1de4] ;  /* 0x001de400018e7983 */ /* 0x000ea80000300800 */
[----:B------:R-:W2:Y:S04]  /*234d0*/  LDL.LU R143, [R1+0x1de0] ;  /* 0x001de000018f7983 */ /* 0x000ea80000300800 */
[----:B------:R-:W2:Y:S04]  /*234e0*/  LDL.LU R136, [R1+0x1ddc] ;  /* 0x001ddc0001887983 */ /* 0x000ea80000300800 */
[----:B------:R-:W2:Y:S04]  /*234f0*/  LDL.LU R137, [R1+0x1dd8] ;  /* 0x001dd80001897983 */ /* 0x000ea80000300800 */
[----:B------:R-:W2:Y:S04]  /*23500*/  LDL.LU R138, [R1+0x1dd4] ;  /* 0x001dd400018a7983 */ /* 0x000ea80000300800 */
[----:B------:R-:W2:Y:S01]  /*23510*/  LDL.LU R139, [R1+0x1dd0] ;  /* 0x001dd000018b7983 */ /* 0x000ea20000300800 */
        /* <DEDUP_REMOVED lines=12> */
[----:B-1----:R-:W-:Y:S01]  /*235e0*/  IMAD.MOV.U32 R36, RZ, RZ, R232 ;  /* 0x000000ffff247224 */ /* 0x002fe200078e00e8 */
[----:B------:R-:W-:Y:S01]  /*235f0*/  MOV R38, R234 ;  /* 0x000000ea00267202 */ /* 0x000fe20000000f00 */
[----:B------:R-:W-:Y:S01]  /*23600*/  IMAD.MOV.U32 R37, RZ, RZ, R233 ;  /* 0x000000ffff257224 */ /* 0x000fe200078e00e9 */
[----:B------:R-:W2:Y:S01]  /*23610*/  LDL.LU R232, [R1+0x1dcc] ;  /* 0x001dcc0001e87983 */ /* 0x000ea20000300800 */
[----:B------:R-:W-:Y:S01]  /*23620*/  HMMA.1688.F32.TF32 R152, R164, R12, R152 ;  /* 0x0000000ca498723c */ /* 0x000fe20000081098 */
[----:B------:R-:W-:Y:S01]  /*23630*/  IMAD.MOV.U32 R39, RZ, RZ, R235 ;  /* 0x000000ffff277224 */ /* 0x000fe200078e00eb */
[----:B---3--:R-:W-:Y:S01]  /*23640*/  MOV R70, R193 ;  /* 0x000000c100467202 */ /* 0x008fe20000000f00 */
[----:B------:R-:W3:Y:S01]  /*23650*/  LDL.LU R233, [R1+0x1dc8] ;  /* 0x001dc80001e97983 */ /* 0x000ee20000300800 */
[----:B------:R-:W-:-:S02]  /*23660*/  IMAD.MOV.U32 R68, RZ, RZ, R195 ;  /* 0x000000ffff447224 */ /* 0x000fc400078e00c3 */
[----:B------:R-:W-:Y:S01]  /*23670*/  IMAD.MOV.U32 R69, RZ, RZ, R194 ;  /* 0x000000ffff457224 */ /* 0x000fe200078e00c2 */
[----:B------:R-:W3:Y:S01]  /*23680*/  LDL.LU R234, [R1+0x1dc4] ;  /* 0x001dc40001ea7983 */ /* 0x000ee20000300800 */
[----:B------:R-:W-:Y:S01]  /*23690*/  HMMA.1688.F32.TF32 R156, R164, R8, R156 ;  /* 0x00000008a49c723c */ /* 0x000fe2000008109c */
[----:B------:R-:W-:Y:S02]  /*236a0*/  IMAD.MOV.U32 R71, RZ, RZ, R192 ;  /* 0x000000ffff477224 */ /* 0x000fe400078e00c0 */
[----:B------:R-:W3:Y:S01]  /*236b0*/  LDL.LU R235, [R1+0x1dc0] ;  /* 0x001dc00001eb7983 */ /* 0x000ee20000300800 */
[----:B------:R-:W-:-:S04]  /*236c0*/  IMAD.MOV.U32 R40, RZ, RZ, R128 ;  /* 0x000000ffff287224 */ /* 0x000fc800078e0080 */
[----:B------:R-:W-:Y:S01]  /*236d0*/  HMMA.1688.F32.TF32 R160, R164, R4, R160 ;  /* 0x00000004a4a0723c */ /* 0x000fe200000810a0 */
        /* <DEDUP_REMOVED lines=10> */
[----:B------:R-:W-:Y:S01]  /*23780*/  IMAD.MOV.U32 R44, RZ, RZ, R125 ;  /* 0x000000ffff2c7224 */ /* 0x000fe200078e007d */
[----:B------:R-:W3:Y:S01]  /*23790*/  LDL.LU R124, [R1+0x1db0] ;  /* 0x001db000017c7983 */ /* 0x000ee20000300800 */
[----:B------:R-:W-:Y:S01]  /*237a0*/  IMAD.MOV.U32 R45, RZ, RZ, R126 ;  /* 0x000000ffff2d7224 */ /* 0x000fe200078e007e */
[----:B------:R-:W-:Y:S02]  /*237b0*/  MOV R46, R127 ;  /* 0x0000007f002e7202 */ /* 0x000fe40000000f00 */
[----:B------:R-:W3:Y:S01]  /*237c0*/  LDL.LU R125, [R1+0x1dac] ;  /* 0x001dac00017d7983 */ /* 0x000ee20000300800 */
[----:B------:R-:W-:Y:S01]  /*237d0*/  IMAD.MOV.U32 R47, RZ, RZ, R120 ;  /* 0x000000ffff2f7224 */ /* 0x000fe200078e0078 */
[C---:B------:R-:W-:Y:S01]  /*237e0*/  HMMA.1688.F32.TF32 R68, R200.reuse, R22, R68 ;  /* 0x00000016c844723c */ /* 0x040fe20000081044 */
[----:B------:R-:W-:Y:S01]  /*237f0*/  IMAD.MOV.U32 R60, RZ, RZ, R111 ;  /* 0x000000ffff3c7224 */ /* 0x000fe200078e006f */
        /* <DEDUP_REMOVED lines=9> */
[----:B------:R-:W-:Y:S01]  /*23890*/  HMMA.1688.F32.TF32 R64, R200, R26, R64 ;  /* 0x0000001ac840723c */ /* 0x000fe20000081040 */
[----:B------:R-:W-:-:S02]  /*238a0*/  IMAD.MOV.U32 R51, RZ, RZ, R117 ;  /* 0x000000ffff337224 */ /* 0x000fc400078e0075 */
[----:B------:R-:W3:Y:S01]  /*238b0*/  LDL.LU R121, [R1+0x1d9c] ;  /* 0x001d9c0001797983 */ /* 0x000ee20000300800 */
[----:B------:R-:W-:Y:S01]  /*238c0*/  IMAD.MOV.U32 R56, RZ, RZ, R114 ;  /* 0x000000ffff387224 */ /* 0x000fe200078e0072 */
[----:B------:R-:W-:Y:S01]  /*238d0*/  MOV R58, R109 ;  /* 0x0000006d003a7202 */ /* 0x000fe20000000f00 */
[----:B------:R-:W-:Y:S01]  /*238e0*/  IMAD.MOV.U32 R57, RZ, RZ, R108 ;  /* 0x000000ffff397224 */ /* 0x000fe200078e006c */
[----:B------:R-:W3:Y:S01]  /*238f0*/  LDL.LU R122, [R1+0x1d98] ;  /* 0x001d9800017a7983 */ /* 0x000ee20000300800 */
[----:B------:R-:W-:Y:S02]  /*23900*/  IMAD.MOV.U32 R59, RZ, RZ, R110 ;  /* 0x000000ffff3b7224 */ /* 0x000fe400078e006e */
[----:B------:R-:W-:Y:S01]  /*23910*/  IMAD.MOV.U32 R52, RZ, RZ, R118 ;  /* 0x000000ffff347224 */ /* 0x000fe200078e0076 */
[----:B------:R-:W3:Y:S01]  /*23920*/  LDL.LU R116, [R1+0x1d94] ;  /* 0x001d940001747983 */ /* 0x000ee20000300800 */
[----:B------:R-:W-:Y:S01]  /*23930*/  IMAD.MOV.U32 R53, RZ, RZ, R119 ;  /* 0x000000ffff357224 */ /* 0x000fe200078e0077 */
[----:B------:R-:W-:-:S02]  /*23940*/  MOV R54, R112 ;  /* 0x0000007000367202 */ /* 0x000fc40000000f00 */
[----:B------:R-:W3:Y:S01]  /*23950*/  LDL.LU R117, [R1+0x1d90] ;  /* 0x001d900001757983 */ /* 0x000ee20000300800 */
[C---:B------:R-:W-:Y:S01]  /*23960*/  HMMA.1688.F32.TF32 R60, R200.reuse, R30, R60 ;  /* 0x0000001ec83c723c */ /* 0x040fe2000008103c */
[----:B------:R-:W-:Y:S02]  /*23970*/  IMAD.MOV.U32 R55, RZ, RZ, R113 ;  /* 0x000000ffff377224 */ /* 0x000fe400078e0071 */
[----:B------:R-:W3:Y:S04]  /*23980*/  LDL.LU R118, [R1+0x1d8c] ;  /* 0x001d8c0001767983 */ /* 0x000ee80000300800 */
[----:B------:R-:W3:Y:S01]  /*23990*/  LDL.LU R119, [R1+0x1d88] ;  /* 0x001d880001777983 */ /* 0x000ee20000300800 */
[C---:B------:R-:W-:Y:S03]  /*239a0*/  HMMA.1688.F32.TF32 R56, R200.reuse, R206, R56 ;  /* 0x000000cec838723c */ /* 0x040fe60000081038 */
[----:B------:R-:W3:Y:S04]  /*239b0*/  LDL.LU R112, [R1+0x1d84] ;  /* 0x001d840001707983 */ /* 0x000ee80000300800 */
[----:B------:R-:W3:Y:S04]  /*239c0*/  LDL.LU R113, [R1+0x1d80] ;  /* 0x001d800001717983 */ /* 0x000ee80000300800 */
        /* <DEDUP_REMOVED lines=15> */
[----:B------:R-:W-:Y:S04]  /*23ac0*/  STL.64 [R1+0x320], R68 ;  /* 0x0003204401007387 */ /* 0x000fe80000100a00 */
[----:B------:R1:W-:Y:S01]  /*23ad0*/  STL.64 [R1+0x328], R70 ;  /* 0x0003284601007387 */ /* 0x0003e20000100a00 */
[----:B------:R-:W-:Y:S03]  /*23ae0*/  HMMA.1688.F32.TF32 R200, R200, R222, R40 ;  /* 0x000000dec8c8723c */ /* 0x000fe60000081028 */
[----:B------:R-:W-:Y:S04]  /*23af0*/  LDS R133, [R0+0x8280] ;  /* 0x0082800000857984 */ /* 0x000fe80000000800 */
[----:B------:R-:W-:Y:S04]  /*23b00*/  LDS R135, [R0+0x9280] ;  /* 0x0092800000877984 */ /* 0x000fe80000000800 */
[----:B-1----:R-:W3:Y:S04]  /*23b10*/  LDL.LU.64 R70, [R1+0x1d48] ;  /* 0x001d480001467983 */ /* 0x002ee80000300a00 */
[----:B------:R-:W3:Y:S01]  /*23b20*/  LDL.LU.64 R68, [R1+0x1d40] ;  /* 0x001d400001447983 */ /* 0x000ee20000300a00 */
[C---:B----4-:R-:W-:Y:S08]  /*23b30*/  HMMA.1688.F32.TF32 R148, R164.reuse, R204, R148 ;  /* 0x000000cca494723c */ /* 0x050ff00000081094 */
[C---:B------:R-:W-:Y:S08]  /*23b40*/  HMMA.1688.F32.TF32 R144, R164.reuse, R28, R144 ;  /* 0x0000001ca490723c */ /* 0x040ff00000081090 */
[C---:B--2---:R-:W-:Y:S08]  /*23b50*/  HMMA.1688.F32.TF32 R140, R164.reuse, R24, R140 ;  /* 0x00000018a48c723c */ /* 0x044ff0000008108c */
[C---:B------:R-:W-:Y:S08]  /*23b60*/  HMMA.1688.F32.TF32 R136, R164.reuse, R20, R136 ;  /* 0x00000014a488723c */ /* 0x040ff00000081088 */
[----:B------:R-:W-:Y:S01]  /*23b70*/  HMMA.1688.F32.TF32 R164, R164, R220, R228 ;  /* 0x000000dca4a4723c */ /* 0x000fe200000810e4 */
[----:B------:R-:W-:Y:S04]  /*23b80*/  LDS R228, [R3+0xa080] ;  /* 0x00a0800003e47984 */ /* 0x000fe80000000800 */
[----:B------:R-:W-:Y:S04]  /*23b90*/  LDS R230, [R3+0xb080] ;  /* 0x00b0800003e67984 */ /* 0x000fe80000000800 */
[----:B------:R-:W-:Y:S04]  /*23ba0*/  LDS R229, [R0+0xa080] ;  /* 0x00a0800000e57984 */ /* 0x000fe80000000800 */
[----:B------:R-:W1:Y:S04]  /*23bb0*/  LDS R231, [R0+0xb080] ;  /* 0x00b0800000e77984 */ /* 0x000e680000000800 */
[----:B------:R-:W-:Y:S04]  /*23bc0*/  STL.64 [R1+0x310], R64 ;  /* 0x0003104001007387 */ /* 0x000fe80000100a00 */
[----:B------:R2:W-:Y:S04]  /*23bd0*/  STL.64 [R1+0x318], R66 ;  /* 0x0003184201007387 */ /* 0x0005e80000100a00 */
[----:B--2---:R-:W2:Y:S04]  /*23be0*/  LDL.LU.64 R66, [R1+0x1d38] ;  /* 0x001d380001427983 */ /* 0x004ea80000300a00 */
[----:B------:R-:W2:Y:S04]  /*23bf0*/  LDL.LU.64 R64, [R1+0x1d30] ;  /* 0x001d300001407983 */ /* 0x000ea80000300a00 */
[----:B------:R-:W-:Y:S04]  /*23c00*/  STL.64 [R1+0x300], R60 ;  /* 0x0003003c01007387 */ /* 0x000fe80000100a00 */
[----:B------:R4:W-:Y:S01]  /*23c10*/  STL.64 [R1+0x308], R62 ;  /* 0x0003083e01007387 */ /* 0x0009e20000100a00 */
[C---:B-1----:R-:W-:Y:S03]  /*23c20*/  HMMA.1688.F32.TF32 R36, R228.reuse, R22, R36 ;  /* 0x00000016e424723c */ /* 0x042fe60000081024 */
[----:B----4-:R-:W4:Y:S04]  /*23c30*/  LDL.LU.64 R62, [R1+0x1d28] ;  /* 0x001d2800013e7983 */ /* 0x010f280000300a00 */
[----:B------:R-:W4:Y:S01]  /*23c40*/  LDL.LU.64 R60, [R1+0x1d20] ;  /* 0x001d2000013c7983 */ /* 0x000f220000300a00 */
[C---:B------:R-:W-:Y:S03]  /*23c50*/  HMMA.1688.F32.TF32 R32, R228.reuse, R26, R32 ;  /* 0x0000001ae420723c */ /* 0x040fe60000081020 */
[----:B------:R-:W-:Y:S04]  /*23c60*/  STL.64 [R1+0x2f0], R56 ;  /* 0x0002f03801007387 */ /* 0x000fe80000100a00 */
[----:B------:R1:W-:Y:S04]  /*23c70*/  STL.64 [R1+0x2f8], R58 ;  /* 0x0002f83a01007387 */ /* 0x0003e80000100a00 */
[----:B-1----:R-:W2:Y:S04]  /*23c80*/  LDL.LU.64 R58, [R1+0x1d18] ;  /* 0x001d1800013a7983 */ /* 0x002ea80000300a00 */
[----:B------:R-:W2:Y:S04]  /*23c90*/  LDL.LU.64 R56, [R1+0x1d10] ;  /* 0x001d100001387983 */ /* 0x000ea80000300a00 */
        /* <DEDUP_REMOVED lines=12> */
[----:B------:R-:W2:Y:S04]  /*23d60*/  LDL.LU.64 R42, [R1+0x1cd8] ;  /* 0x001cd800012a7983 */ /* 0x000ea80000300a00 */
[----:B------:R-:W2:Y:S04]  /*23d70*/  LDL.LU.64 R40, [R1+0x1cd0] ;  /* 0x001cd00001287983 */ /* 0x000ea80000300a00 */
[----:B------:R1:W-:Y:S04]  /*23d80*/  STL.64 [R1+0x240], R200 ;  /* 0x000240c801007387 */ /* 0x0003e80000100a00 */
[----:B------:R-:W-:Y:S01]  /*23d90*/  STL.64 [R1+0x248], R202 ;  /* 0x000248ca01007387 */ /* 0x000fe20000100a00 */
[C---:B------:R-:W-:Y:S03]  /*23da0*/  HMMA.1688.F32.TF32 R240, R228.reuse, R30, R240 ;  /* 0x0000001ee4f0723c */ /* 0x040fe600000810f0 */
[----:B-1----:R-:W2:Y:S04]  /*23db0*/  LDL.LU R200, [R1] ;  /* 0x0000000001c87983 */ /* 0x002ea80000300800 */
[----:B------:R-:W2:Y:S04]  /*23dc0*/  LDL.LU R201, [R1+0x4] ;  /* 0x0000040001c97983 */ /* 0x000ea80000300800 */
[----:B------:R-:W-:Y:S04]  /*23dd0*/  STL.64 [R1+0x230], R36 ;  /* 0x0002302401007387 */ /* 0x000fe80000100a00 */
[----:B------:R1:W-:Y:S04]  /*23de0*/  STL.64 [R1+0x238], R38 ;  /* 0x0002382601007387 */ /* 0x0003e80000100a00 */
[----:B-1----:R-:W4:Y:S04]  /*23df0*/  LDL.LU.64 R38, [R1+0x1cc8] ;  /* 0x001cc80001267983 */ /* 0x002f280000300a00 */
[----:B------:R-:W4:Y:S04]  /*23e00*/  LDL.LU.64 R36, [R1+0x1cc0] ;  /* 0x001cc00001247983 */ /* 0x000f280000300a00 */
[----:B------:R-:W-:Y:S04]  /*23e10*/  STL.64 [R1+0x220], R32 ;  /* 0x0002202001007387 */ /* 0x000fe80000100a00 */
[----:B------:R1:W-:Y:S04]  /*23e20*/  STL.64 [R1+0x228], R34 ;  /* 0x0002282201007387 */ /* 0x0003e80000100a00 */
[----:B-1----:R-:W4:Y:S04]  /*23e30*/  LDL.LU.64 R34, [R1+0x1cb8] ;  /* 0x001cb80001227983 */ /* 0x002f280000300a00 */
[----:B------:R-:W4:Y:S01]  /*23e40*/  LDL.LU.64 R32, [R1+0x1cb0] ;  /* 0x001cb00001207983 */ /* 0x000f220000300a00 */
[C---:B------:R-:W-:Y:S03]  /*23e50*/  HMMA.1688.F32.TF32 R244, R228.reuse, R206, R244 ;  /* 0x000000cee4f4723c */ /* 0x040fe600000810f4 */
[----:B------:R-:W-:Y:S04]  /*23e60*/  STL.64 [R1+0x210], R240 ;  /* 0x000210f001007387 */ /* 0x000fe80000100a00 */
[----:B------:R1:W-:Y:S01]  /*23e70*/  STL.64 [R1+0x218], R242 ;  /* 0x000218f201007387 */ /* 0x0003e20000100a00 */
[----:B------:R-:W-:Y:S03]  /*23e80*/  HMMA.1688.F32.TF32 R248, R228, R14, R248 ;  /* 0x0000000ee4f8723c */ /* 0x000fe600000810f8 */
[----:B-1----:R-:W4:Y:S04]  /*23e90*/  LDL.LU.64 R242, [R1+0x1ca8] ;  /* 0x001ca80001f27983 */ /* 0x002f280000300a00 */
[----:B------:R-:W4:Y:S08]  /*23ea0*/  LDL.LU.64 R240, [R1+0x1ca0] ;  /* 0x001ca00001f07983 */ /* 0x000f300000300a00 */
        /* <DEDUP_REMOVED lines=8> */
[C---:B---3--:R-:W-:Y:S08]  /*23f30*/  HMMA.1688.F32.TF32 R192, R132.reuse, R20, R236 ;  /* 0x0000001484c0723c */ /* 0x048ff000000810ec */
[C---:B------:R-:W-:Y:S08]  /*23f40*/  HMMA.1688.F32.TF32 R108, R132.reuse, R24, R108 ;  /* 0x00000018846c723c */ /* 0x040ff0000008106c */
[C---:B------:R-:W-:Y:S08]  /*23f50*/  HMMA.1688.F32.TF32 R112, R132.reuse, R28, R112 ;  /* 0x0000001c8470723c */ /* 0x040ff00000081070 */
[C---:B------:R-:W-:Y:S08]  /*23f60*/  HMMA.1688.F32.TF32 R116, R132.reuse, R204, R116 ;  /* 0x000000cc8474723c */ /* 0x040ff00000081074 */
[C---:B------:R-:W-:Y:S08]  /*23f70*/  HMMA.1688.F32.TF32 R120, R132.reuse, R12, R120 ;  /* 0x0000000c8478723c */ /* 0x040ff00000081078 */
[C---:B------:R-:W-:Y:S08]  /*23f80*/  HMMA.1688.F32.TF32 R124, R132.reuse, R8, R124 ;  /* 0x00000008847c723c */ /* 0x040ff0000008107c */
[----:B------:R-:W-:Y:S01]  /*23f90*/  HMMA.1688.F32.TF32 R128, R132, R4, R128 ;  /* 0x000000048480723c */ /* 0x000fe20000081080 */
[----:B------:R-:W-:Y:S01]  /*23fa0*/  IMAD.MOV.U32 R202, RZ, RZ, R252 ;  /* 0x000000ffffca7224 */ /* 0x000fe200078e00fc */
[----:B------:R-:W-:Y:S01]  /*23fb0*/  LDS R236, [R3+0xa180] ;  /* 0x00a1800003ec7984 */ /* 0x000fe20000000800 */
[----:B------:R-:W-:-:S03]  /*23fc0*/  IMAD.MOV.U32 R203, RZ, RZ, R2 ;  /* 0x000000ffffcb7224 */ /* 0x000fc600078e0002 */
[----:B------:R-:W-:Y:S02]  /*23fd0*/  LDS R238, [R3+0xb180] ;  /* 0x00b1800003ee7984 */ /* 0x000fe40000000800 */
[----:B------:R-:W-:Y:S02]  /*23fe0*/  HMMA.1688.F32.TF32 R132, R132, R220, R232 ;  /* 0x000000dc8484723c */ /* 0x000fe400000810e8 */
[----:B------:R-:W-:Y:S04]  /*23ff0*/  LDS R232, [R3+0xa100] ;  /* 0x00a1000003e87984 */ /* 0x000fe80000000800 */
[----:B------:R-:W-:Y:S04]  /*24000*/  LDS R234, [R3+0xb100] ;  /* 0x00b1000003ea7984 */ /* 0x000fe80000000800 */
[----:B------:R-:W-:Y:S04]  /*24010*/  LDS R233, [R0+0xa100] ;  /* 0x00a1000000e97984 */ /* 0x000fe80000000800 */
[----:B------:R-:W4:Y:S04]  /*24020*/  LDS R235, [R0+0xb100] ;  /* 0x00b1000000eb7984 */ /* 0x000f280000000800 */
[----:B------:R-:W-:Y:S04]  /*24030*/  LDS R237, [R0+0xa180] ;  /* 0x00a1800000ed7984 */ /* 0x000fe80000000800 */
[----:B------:R-:W1:Y:S01]  /*24040*/  LDS R239, [R0+0xb180] ;  /* 0x00b1800000ef7984 */ /* 0x000e620000000800 */
[----:B--2---:R-:W-:Y:S11]  /*24050*/  HMMA.1688.F32.TF32 R200, R228, R10, R200 ;  /* 0x0000000ae4c8723c */ /* 0x004ff600000810c8 */
[----:B------:R-:W-:Y:S11]  /*24060*/  @!UPT UIADD3 URZ, URZ, URZ, URZ ;  /* 0x0000003f3f3ff290 */ /* 0x000ff6000fffe03f */
[----:B------:R-:W-:Y:S01]  /*24070*/  @!UPT UIADD3 URZ, URZ, URZ, URZ ;  /* 0x0000003f3f3ff290 */ /* 0x000fe2000fffe03f */
[----:B------:R-:W-:Y:S01]  /*24080*/  STL.64 [R1+0x1e0], R200 ;  /* 0x0001e0c801007387 */ /* 0x000fe20000100a00 */
[C---:B----4-:R-:W-:Y:S03]  /*24090*/  HMMA.1688.F32.TF32 R32, R232.reuse, R26, R32 ;  /* 0x0000001ae820723c */ /* 0x050fe60000081020 */
[----:B------:R2:W-:Y:S05]  /*240a0*/  STL.64 [R1+0x1e8], R202 ;  /* 0x0001e8ca01007387 */ /* 0x0005ea0000100a00 */
[C---:B--2---:R-:W-:Y:S11]  /*240b0*/  HMMA.1688.F32.TF32 R200, R232.reuse, R22, R240 ;  /* 0x00000016e8c8723c */ /* 0x044ff600000810f0 */
[----:B------:R-:W-:Y:S05]  /*240c0*/  @!UPT UIADD3 URZ, URZ, URZ, URZ ;  /* 0x0000003f3f3ff290 */ /* 0x000fea000fffe03f */
[----:B------:R-:W-:Y:S01]  /*240d0*/  MOV R243, R32 ;  /* 0x0000002000f37202 */ /* 0x000fe20000000f00 */
[----:B------:R-:W-:Y:S02]  /*240e0*/  IMAD.MOV.U32 R242, RZ, RZ, R33 ;  /* 0x000000fffff27224 */ /* 0x000fe400078e0021 */
[----:B------:R-:W-:Y:S02]  /*240f0*/  IMAD.MOV.U32 R241, RZ, RZ, R34 ;  /* 0x000000fffff17224 */ /* 0x000fe400078e0022 */
[----:B------:R-:W-:Y:S02]  /*24100*/  IMAD.MOV.U32 R240, RZ, RZ, R35 ;  /* 0x000000fffff07224 */ /* 0x000fe400078e0023 */
[----:B------:R-:W-:Y:S08]  /*24110*/  HMMA.1688.F32.TF32 R32, R232, R30, R36 ;  /* 0x0000001ee820723c */ /* 0x000ff00000081024 */
[C---:B------:R-:W-:Y:S08]  /*24120*/  HMMA.1688.F32.TF32 R248, R228.reuse, R6, R248 ;  /* 0x00000006e4f8723c */ /* 0x040ff000000810f8 */
[----:B------:R-:W-:Y:S08]  /*24130*/  HMMA.1688.F32.TF32 R228, R228, R222, R244 ;  /* 0x000000dee4e4723c */ /* 0x000ff000000810f4 */
[----:B------:R-:W-:Y:S01]  /*24140*/  MOV R247, R32 ;  /* 0x0000002000f77202 */ /* 0x000fe20000000f00 */
[----:B------:R-:W-:-:S02]  /*24150*/  IMAD.MOV.U32 R246, RZ, RZ, R33 ;  /* 0x000000fffff67224 */ /* 0x000fc400078e0021 */
[----:B------:R-:W-:Y:S02]  /*24160*/  IMAD.MOV.U32 R245, RZ, RZ, R34 ;  /* 0x000000fffff57224 */ /* 0x000fe400078e0022 */
[----:B------:R-:W-:Y:S02]  /*24170*/  IMAD.MOV.U32 R244, RZ, RZ, R35 ;  /* 0x000000fffff47224 */ /* 0x000fe400078e0023 */
[C---:B------:R-:W-:Y:S08]  /*24180*/  HMMA.1688.F32.TF32 R32, R232.reuse, R206, R40 ;  /* 0x000000cee820723c */ /* 0x040ff00000081028 */
[C---:B------:R-:W-:Y:S01]  /*24190*/  HMMA.1688.F32.TF32 R40, R232.reuse, R14, R44 ;  /* 0x0000000ee828723c */ /* 0x040fe2000008102c */
[----:B------:R2:W-:Y:S04]  /*241a0*/  STL.64 [R1+0x1d0], R248 ;  /* 0x0001d0f801007387 */ /* 0x0005e80000100a00 */
[----:B------:R3:W-:Y:S04]  /*241b0*/  STL.64 [R1+0x1d8], R250 ;  /* 0x0001d8fa01007387 */ /* 0x0007e80000100a00 */
[----:B------:R-:W-:Y:S01]  /*241c0*/  STL.64 [R1+0xd0], R228 ;  /* 0x0000d0e401007387 */ /* 0x000fe20000100a00 */
[----:B------:R-:W-:Y:S03]  /*241d0*/  HMMA.1688.F32.TF32 R36, R232, R10, R48 ;  /* 0x0000000ae824723c */ /* 0x000fe60000081030 */
[----:B------:R-:W-:Y:S03]  /*241e0*/  STL.64 [R1+0xd8], R230 ;  /* 0x0000d8e601007387 */ /* 0x000fe60000100a00 */
[----:B--2---:R-:W-:Y:S01]  /*241f0*/  IMAD.MOV.U32 R249, RZ, RZ, R34 ;  /* 0x000000fffff97224 */ /* 0x004fe200078e0022 */
[----:B------:R-:W-:Y:S01]  /*24200*/  STL.64 [R1+0xc0], R200 ;  /* 0x0000c0c801007387 */ /* 0x000fe20000100a00 */
[----:B---3--:R-:W-:Y:S01]  /*24210*/  MOV R251, R32 ;  /* 0x0000002000fb7202 */ /* 0x008fe20000000f00 */
[----:B------:R-:W-:-:S02]  /*24220*/  IMAD.MOV.U32 R250, RZ, RZ, R33 ;  /* 0x000000fffffa7224 */ /* 0x000fc400078e0021 */
[----:B------:R-:W-:Y:S01]  /*24230*/  STL.64 [R1+0xc8], R202 ;  /* 0x0000c8ca01007387 */ /* 0x000fe20000100a00 */
[----:B------:R-:W-:Y:S02]  /*24240*/  IMAD.MOV.U32 R248, RZ, RZ, R35 ;  /* 0x000000fffff87224 */ /* 0x000fe400078e0023 */
[C---:B------:R-:W-:Y:S01]  /*24250*/  HMMA.1688.F32.TF32 R32, R232.reuse, R6, R52 ;  /* 0x00000006e820723c */ /* 0x040fe20000081034 */
[----:B------:R-:W-:Y:S04]  /*24260*/  STL.64 [R1+0x80], R40 ;  /* 0x0000802801007387 */ /* 0x000fe80000100a00 */
[----:B------:R2:W-:Y:S04]  /*24270*/  STL.64 [R1+0x88], R42 ;  /* 0x0000882a01007387 */ /* 0x0005e80000100a00 */
[----:B------:R-:W-:Y:S04]  /*24280*/  LDS R44, [R3+0xa280] ;  /* 0x00a28000032c7984 */ /* 0x000fe80000000800 */
[----:B------:R-:W-:Y:S01]  /*24290*/  LDS R46, [R3+0xb280] ;  /* 0x00b28000032e7984 */ /* 0x000fe20000000800 */
[----:B--2---:R-:W-:Y:S03]  /*242a0*/  HMMA.1688.F32.TF32 R40, R232, R222, R56 ;  /* 0x000000dee828723c */ /* 0x004fe60000081038 */
[----:B------:R-:W-:Y:S04]  /*242b0*/  STL.64 [R1+0x70], R36 ;  /* 0x0000702401007387 */ /* 0x000fe80000100a00 */
[----:B------:R1:W-:Y:S04]  /*242c0*/  STL.64 [R1+0x78], R38 ;  /* 0x0000782601007387 */ /* 0x0003e80000100a00 */
[----:B------:R-:W-:Y:S04]  /*242d0*/  STL.64 [R1+0x60], R32 ;  /* 0x0000602001007387 */ /* 0x000fe80000100a00 */
[----:B------:R2:W-:Y:S01]  /*242e0*/  STL.64 [R1+0x68], R34 ;  /* 0x0000682201007387 */ /* 0x0005e20000100a00 */
[C---:B-1----:R-:W-:Y:S03]  /*242f0*/  HMMA.1688.F32.TF32 R36, R236.reuse, R22, R60 ;  /* 0x00000016ec24723c */ /* 0x042fe6000008103c */
[----:B------:R-:W-:Y:S04]  /*24300*/  LDS R45, [R0+0xa280] ;  /* 0x00a28000002d7984 */ /* 0x000fe80000000800 */
[----:B------:R-:W-:Y:S01]  /*24310*/  LDS R47, [R0+0xb280] ;  /* 0x00b28000002f7984 */ /* 0x000fe20000000800 */
[C---:B--2---:R-:W-:Y:S03]  /*24320*/  HMMA.1688.F32.TF32 R32, R236.reuse, R26, R64 ;  /* 0x0000001aec20723c */ /* 0x044fe60000081040 */
[----:B------:R-:W-:Y:S04]  /*24330*/  STL.64 [R1+0x50], R40 ;  /* 0x0000502801007387 */ /* 0x000fe80000100a00 */
[----:B------:R1:W-:Y:S02]  /*24340*/  STL.64 [R1+0x58], R42 ;  /* 0x0000582a01007387 */ /* 0x0003e40000100a00 */
[C---:B-1----:R-:W-:Y:S06]  /*24350*/  HMMA.1688.F32.TF32 R40, R236.reuse, R30, R68 ;  /* 0x0000001eec28723c */ /* 0x042fec0000081044 */
[----:B------:R-:W-:Y:S04]  /*24360*/  STL.64 [R1+0x40], R36 ;  /* 0x0000402401007387 */ /* 0x000fe80000100a00 */
[----:B------:R1:W-:Y:S04]  /*24370*/  STL.64 [R1+0x48], R38 ;  /* 0x0000482601007387 */ /* 0x0003e80000100a00 */
[----:B------:R-:W-:Y:S04]  /*24380*/  STL.64 [R1+0x30], R32 ;  /* 0x0000302001007387 */ /* 0x000fe80000100a00 */
[----:B------:R2:W-:Y:S05]  /*24390*/  STL.64 [R1+0x38], R34 ;  /* 0x0000382201007387 */ /* 0x0005ea0000100a00 */
[----:B------:R-:W-:Y:S04]  /*243a0*/  STL.64 [R1+0x20], R40 ;  /* 0x0000202801007387 */ /* 0x000fe80000100a00 */
[----:B------:R-:W-:Y:S04]  /*243b0*/  STL.64 [R1+0x28], R42 ;  /* 0x0000282a01007387 */ /* 0x000fe80000100a00 */
[----:B------:R-:W-:Y:S04]  /*243c0*/  LDS R40, [R3+0xa200] ;  /* 0x00a2000003287984 */ /* 0x000fe80000000800 */
[----:B------:R-:W-:Y:S04]  /*243d0*/  LDS R42, [R3+0xb200] ;  /* 0x00b20000032a7984 */ /* 0x000fe80000000800 */
[----:B------:R-:W-:Y:S04]  /*243e0*/  LDS R41, [R0+0xa200] ;  /* 0x00a2000000297984 */ /* 0x000fe80000000800 */
[----:B------:R-:W3:Y:S01]  /*243f0*/  LDS R43, [R0+0xb200] ;  /* 0x00b20000002b7984 */ /* 0x000ee20000000800 */
[C---:B-1----:R-:W-:Y:S08]  /*24400*/  HMMA.1688.F32.TF32 R36, R236.reuse, R206, R72 ;  /* 0x000000ceec24723c */ /* 0x042ff00000081048 */
[C---:B------:R-:W-:Y:S08]  /*24410*/  HMMA.1688.F32.TF32 R232, R236.reuse, R10, R80 ;  /* 0x0000000aece8723c */ /* 0x040ff00000081050 */
[C---:B--2---:R-:W-:Y:S08]  /*24420*/  HMMA.1688.F32.TF32 R32, R236.reuse, R14, R76 ;  /* 0x0000000eec20723c */ /* 0x044ff0000008104c */
[----:B------:R-:W-:Y:S01]  /*24430*/  HMMA.1688.F32.TF32 R228, R236, R6, R84 ;  /* 0x00000006ece4723c */ /* 0x000fe20000081054 */
[----:B------:R-:W-:Y:S07]  /*24440*/  STL.64 [R1+0x10], R36 ;  /* 0x0000102401007387 */ /* 0x000fee0000100a00 */
[----:B---3--:R-:W-:Y:S01]  /*24450*/  HMMA.1688.F32.TF32 R48, R40, R26, R92 ;  /* 0x0000001a2830723c */ /* 0x008fe2000008105c */
[----:B------:R-:W-:Y:S04]  /*24460*/  STL.64 [R1+0x18], R38 ;  /* 0x0000182601007387 */ /* 0x000fe80000100a00 */
[----:B------:R1:W-:Y:S04]  /*24470*/  STL [R1+0x1c70], R232 ;  /* 0x001c70e801007387 */ /* 0x0003e80000100800 */
[----:B------:R-:W-:Y:S04]  /*24480*/  STL.64 [R1], R32 ;  /* 0x0000002001007387 */ /* 0x000fe80000100a00 */
[----:B------:R-:W-:Y:S04]  /*24490*/  STL.64 [R1+0x8], R34 ;  /* 0x0000082201007387 */ /* 0x000fe80000100a00 */
[----:B------:R-:W-:Y:S04]  /*244a0*/  STL [R1+0x1c6c], R233 ;  /* 0x001c6ce901007387 */ /* 0x000fe80000100800 */
[----:B------:R-:W-:Y:S04]  /*244b0*/  STL [R1+0x1c68], R234 ;  /* 0x001c68ea01007387 */ /* 0x000fe80000100800 */
[----:B------:R-:W-:Y:S01]  /*244c0*/  STL [R1+0x1c64], R235 ;  /* 0x001c64eb01007387 */ /* 0x000fe20000100800 */
[----:B-1----:R-:W-:-:S03]  /*244d0*/  IMAD.MOV.U32 R232, RZ, RZ, R51 ;  /* 0x000000ffffe87224 */ /* 0x002fc600078e0033 */
[----:B------:R1:W-:Y:S04]  /*244e0*/  STL [R1+0x1c7c], R228 ;  /* 0x001c7ce401007387 */ /* 0x0003e80000100800 */
[----:B------:R2:W-:Y:S04]  /*244f0*/  STL [R1+0x1c78], R229 ;  /* 0x001c78e501007387 */ /* 0x0005e80000100800 */
[----:B------:R3:W-:Y:S01]  /*24500*/  STL [R1+0x1c74], R230 ;  /* 0x001c74e601007387 */ /* 0x0007e20000100800 */
[----:B-1----:R-:W-:Y:S01]  /*24510*/  MOV R228, R48 ;  /* 0x0000003000e47202 */ /* 0x002fe20000000f00 */
[----:B------:R-:W-:Y:S02]  /*24520*/  HMMA.1688.F32.TF32 R52, R40, R22, R196 ;  /* 0x000000162834723c */ /* 0x000fe400000810c4 */
[----:B------:R-:W-:Y:S01]  /*24530*/  LDS R36, [R3+0xa300] ;  /* 0x00a3000003247984 */ /* 0x000fe20000000800 */
[----:B--2---:R-:W-:-:S03]  /*24540*/  IMAD.MOV.U32 R229, RZ, RZ, R49 ;  /* 0x000000ffffe57224 */ /* 0x004fc600078e0031 */
[----:B------:R-:W-:Y:S01]  /*24550*/  LDS R38, [R3+0xb300] ;  /* 0x00b3000003267984 */ /* 0x000fe20000000800 */
[----:B---3--:R-:W-:Y:S02]  /*24560*/  IMAD.MOV.U32 R230, RZ, RZ, R50 ;  /* 0x000000ffffe67224 */ /* 0x008fe400078e0032 */
[C---:B------:R-:W-:Y:S01]  /*24570*/  HMMA.1688.F32.TF32 R48, R40.reuse, R30, R180 ;  /* 0x0000001e2830723c */ /* 0x040fe200000810b4 */
[----:B------:R1:W-:Y:S04]  /*24580*/  STL [R1+0x1c60], R231 ;  /* 0x001c60e701007387 */ /* 0x0003e80000100800 */
[----:B------:R-:W-:Y:S03]  /*24590*/  LDS R37, [R0+0xa300] ;  /* 0x00a3000000257984 */ /* 0x000fe60000000800 */
[----:B------:R-:W-:Y:S01]  /*245a0*/  HMMA.1688.F32.TF32 R56, R40, R14, R184 ;  /* 0x0000000e2838723c */ /* 0x000fe200000810b8 */
[----:B------:R-:W2:Y:S04]  /*245b0*/  LDS R39, [R0+0xb300] ;  /* 0x00b3000000277984 */ /* 0x000ea80000000800 */
[----:B------:R-:W-:Y:S04]  /*245c0*/  LDS R32, [R3+0xa380] ;  /* 0x00a3800003207984 */ /* 0x000fe80000000800 */
[----:B------:R-:W-:Y:S04]  /*245d0*/  LDS R34, [R3+0xb380] ;  /* 0x00b3800003227984 */ /* 0x000fe80000000800 */
[----:B------:R-:W-:Y:S03]  /*245e0*/  LDS R33, [R0+0xa380] ;  /* 0x00a3800000217984 */ /* 0x000fe60000000800 */
[----:B------:R-:W-:Y:S01]  /*245f0*/  MOV R233, R48 ;  /* 0x0000003000e97202 */ /* 0x000fe20000000f00 */
[----:B------:R-:W-:Y:S01]  /*24600*/  IMAD.MOV.U32 R234, RZ, RZ, R49 ;  /* 0x000000ffffea7224 */ /* 0x000fe200078e0031 */
[----:B------:R-:W3:Y:S01]  /*24610*/  LDS R35, [R0+0xb380] ;  /* 0x00b3800000237984 */ /* 0x000ee20000000800 */
[----:B------:R-:W-:-:S02]  /*24620*/  IMAD.MOV.U32 R235, RZ, RZ, R50 ;  /* 0x000000ffffeb7224 */ /* 0x000fc400078e0032 */
[----:B-1----:R-:W-:Y:S01]  /*24630*/  IMAD.MOV.U32 R231, RZ, RZ, R51 ;  /* 0x000000ffffe77224 */ /* 0x002fe200078e0033 */
[----:B------:R-:W-:Y:S01]  /*24640*/  HMMA.1688.F32.TF32 R236, R236, R222, R88 ;  /* 0x000000deecec723c */ /* 0x000fe20000081058 */
[----:B------:R-:W-:Y:S04]  /*24650*/  LDS R84, [R3+0xc080] ;  /* 0x00c0800003547984 */ /* 0x000fe80000000800 */
[----:B------:R-:W-:Y:S03]  /*24660*/  LDS R86, [R3+0xd080] ;  /* 0x00d0800003567984 */ /* 0x000fe60000000800 */
[C---:B------:R-:W-:Y:S01]  /*24670*/  HMMA.1688.F32.TF32 R48, R40.reuse, R206, R96 ;  /* 0x000000ce2830723c */ /* 0x040fe20000081060 */
[----:B------:R-:W-:Y:S04]  /*24680*/  STL.64 [R1+0x2b0], R52 ;  /* 0x0002b03401007387 */ /* 0x000fe80000100a00 */
[----:B------:R1:W-:Y:S04]  /*24690*/  STL.64 [R1+0x2b8], R54 ;  /* 0x0002b83601007387 */ /* 0x0003e80000100a00 */
[----:B------:R-:W-:Y:S04]  /*246a0*/  LDS R85, [R0+0xc080] ;  /* 0x00c0800000557984 */ /* 0x000fe80000000800 */
[----:B------:R-:W-:Y:S01]  /*246b0*/  LDS R87, [R0+0xd080] ;  /* 0x00d0800000577984 */ /* 0x000fe20000000800 */
[C---:B-1----:R-:W-:Y:S09]  /*246c0*/  HMMA.1688.F32.TF32 R52, R40.reuse, R10, R100 ;  /* 0x0000000a2834723c */ /* 0x042ff20000081064 */
[----:B------:R-:W-:Y:S04]  /*246d0*/  STL.64 [R1+0x280], R48 ;  /* 0x0002803001007387 */ /* 0x000fe80000100a00 */
[----:B------:R1:W-:Y:S02]  /*246e0*/  STL.64 [R1+0x288], R50 ;  /* 0x0002883201007387 */ /* 0x0003e40000100a00 */
[C---:B-1----:R-:W-:Y:S08]  /*246f0*/  HMMA.1688.F32.TF32 R48, R40.reuse, R6, R188 ;  /* 0x000000062830723c */ /* 0x042ff000000810bc */
[----:B------:R-:W-:Y:S01]  /*24700*/  HMMA.1688.F32.TF32 R40, R40, R222, R104 ;  /* 0x000000de2828723c */ /* 0x000fe20000081068 */
        /* <DEDUP_REMOVED lines=9> */
[C---:B----4-:R-:W-:Y:S08]  /*247a0*/  HMMA.1688.F32.TF32 R48, R44.reuse, R26, R108 ;  /* 0x0000001a2c30723c */ /* 0x050ff0000008106c */
        /* <DEDUP_REMOVED lines=8> */
[----:B----4-:R-:W-:Y:S08]  /*24830*/  HMMA.1688.F32.TF32 R48, R44, R14, R120 ;  /* 0x0000000e2c30723c */ /* 0x010ff00000081078 */
[C---:B--2---:R-:W-:Y:S08]  /*24840*/  HMMA.1688.F32.TF32 R180, R36.reuse, R10, R156 ;  /* 0x0000000a24b4723c */ /* 0x044ff0000008109c */
[----:B------:R-:W-:Y:S08]  /*24850*/  HMMA.1688.F32.TF32 R184, R36, R6, R160 ;  /* 0x0000000624b8723c */ /* 0x000ff000000810a0 */
[C---:B---3--:R-:W-:Y:S08]  /*24860*/  HMMA.1688.F32.TF32 R196, R32.reuse, R26, R172 ;  /* 0x0000001a20c4723c */ /* 0x048ff000000810ac */
[----:B------:R-:W-:Y:S01]  /*24870*/  HMMA.1688.F32.TF32 R200, R32, R30, R176 ;  /* 0x0000001e20c8723c */ /* 0x000fe200000810b0 */
[----:B------:R-:W-:-:S02]  /*24880*/  IMAD.MOV.U32 R99, RZ, RZ, R244 ;  /* 0x000000ffff637224 */ /* 0x000fc400078e00f4 */
[----:B------:R-:W-:Y:S01]  /*24890*/  IMAD.MOV.U32 R98, RZ, RZ, R245 ;  /* 0x000000ffff627224 */ /* 0x000fe200078e00f5 */
[----:B------:R-:W-:Y:S01]  /*248a0*/  MOV R96, R247 ;  /* 0x000000f700607202 */ /* 0x000fe20000000f00 */
[----:B------:R-:W-:Y:S01]  /*248b0*/  IMAD.MOV.U32 R97, RZ, RZ, R246 ;  /* 0x000000ffff617224 */ /* 0x000fe200078e00f6 */
[----:B------:R-:W-:Y:S01]  /*248c0*/  MOV R100, R251 ;  /* 0x000000fb00647202 */ /* 0x000fe20000000f00 */
[----:B------:R-:W-:Y:S01]  /*248d0*/  IMAD.MOV.U32 R103, RZ, RZ, R248 ;  /* 0x000000ffff677224 */ /* 0x000fe200078e00f8 */
[----:B-1----:R-:W-:Y:S01]  /*248e0*/  HMMA.1688.F32.TF32 R40, R44, R10, R124 ;  /* 0x0000000a2c28723c */ /* 0x002fe2000008107c */
[----:B------:R-:W-:Y:S04]  /*248f0*/  STL.64 [R1+0x180], R52 ;  /* 0x0001803401007387 */ /* 0x000fe80000100a00 */
[----:B------:R-:W-:Y:S04]  /*24900*/  STL.64 [R1+0x188], R54 ;  /* 0x0001883601007387 */ /* 0x000fe80000100a00 */
[----:B------:R-:W-:Y:S04]  /*24910*/  STL.64 [R1+0x170], R48 ;  /* 0x0001703001007387 */ /* 0x000fe80000100a00 */
[----:B------:R-:W-:Y:S01]  /*24920*/  STL.64 [R1+0x178], R50 ;  /* 0x0001783201007387 */ /* 0x000fe20000100a00 */
[----:B------:R-:W-:Y:S01]  /*24930*/  HMMA.1688.F32.TF32 R192, R32, R22, R168 ;  /* 0x0000001620c0723c */ /* 0x000fe200000810a8 */
[----:B------:R-:W-:-:S02]  /*24940*/  IMAD.MOV.U32 R102, RZ, RZ, R249 ;  /* 0x000000ffff667224 */ /* 0x000fc400078e00f9 */
[----:B------:R-:W-:Y:S01]  /*24950*/  IMAD.MOV.U32 R101, RZ, RZ, R250 ;  /* 0x000000ffff657224 */ /* 0x000fe200078e00fa */
[----:B------:R-:W-:Y:S01]  /*24960*/  MOV R92, R243 ;  /* 0x000000f3005c7202 */ /* 0x000fe20000000f00 */
[----:B------:R-:W-:Y:S01]  /*24970*/  IMAD.MOV.U32 R95, RZ, RZ, R240 ;  /* 0x000000ffff5f7224 */ /* 0x000fe200078e00f0 */
[----:B------:R-:W-:Y:S04]  /*24980*/  LDS R116, [R3+0xc100] ;  /* 0x00c1000003747984 */ /* 0x000fe80000000800 */
[----:B------:R-:W-:Y:S01]  /*24990*/  MOV R252, R42 ;  /* 0x0000002a00fc7202 */ /* 0x000fe20000000f00 */
[----:B------:R1:W-:Y:S01]  /*249a0*/  STL.64 [R1+0x160], R40 ;  /* 0x0001602801007387 */ /* 0x0003e20000100a00 */
[----:B------:R-:W-:Y:S02]  /*249b0*/  IMAD.MOV.U32 R2, RZ, RZ, R43 ;  /* 0x000000ffff027224 */ /* 0x000fe400078e002b */
[----:B------:R-:W-:Y:S01]  /*249c0*/  IMAD.MOV.U32 R94, RZ, RZ, R241 ;  /* 0x000000ffff5e7224 */ /* 0x000fe200078e00f1 */
[----:B------:R-:W-:Y:S01]  /*249d0*/  LDS R118, [R3+0xd100] ;  /* 0x00d1000003767984 */ /* 0x000fe20000000800 */
[----:B------:R-:W-:-:S03]  /*249e0*/  IMAD.MOV.U32 R93, RZ, RZ, R242 ;  /* 0x000000ffff5d7224 */ /* 0x000fc600078e00f2 */
[----:B------:R-:W-:Y:S01]  /*249f0*/  LDS R117, [R0+0xc100] ;  /* 0x00c1000000757984 */ /* 0x000fe20000000800 */
[C---:B-1----:R-:W-:Y:S03]  /*24a00*/  HMMA.1688.F32.TF32 R40, R44.reuse, R6, R128 ;  /* 0x000000062c28723c */ /* 0x042fe60000081080 */
[----:B------:R-:W-:Y:S04]  /*24a10*/  STL [R1+0x1c5c], R2 ;  /* 0x001c5c0201007387 */ /* 0x000fe80000100800 */
[----:B------:R-:W-:Y:S01]  /*24a20*/  STL [R1+0x1c58], R252 ;  /* 0x001c58fc01007387 */ /* 0x000fe20000100800 */
[----:B------:R-:W-:Y:S03]  /*24a30*/  HMMA.1688.F32.TF32 R48, R44, R222, R132 ;  /* 0x000000de2c30723c */ /* 0x000fe60000081084 */
[----:B------:R-:W-:Y:S04]  /*24a40*/  LDS R119, [R0+0xd100] ;  /* 0x00d1000000777984 */ /* 0x000fe80000000800 */
[----:B------:R-:W-:Y:S01]  /*24a50*/  LDS R52, [R3+0xc000] ;  /* 0x00c0000003347984 */ /* 0x000fe20000000800 */
[C---:B------:R-:W-:Y:S03]  /*24a60*/  HMMA.1688.F32.TF32 R44, R36.reuse, R22, R136 ;  /* 0x00000016242c723c */ /* 0x040fe60000081088 */
[----:B------:R-:W-:Y:S04]  /*24a70*/  LDS R54, [R3+0xd000] ;  /* 0x00d0000003367984 */ /* 0x000fe80000000800 */
[----:B------:R-:W-:Y:S04]  /*24a80*/  LDS R53, [R0+0xc000] ;  /* 0x00c0000000357984 */ /* 0x000fe80000000800 */
[----:B------:R-:W-:Y:S04]  /*24a90*/  STL.64 [R1+0x150], R40 ;  /* 0x0001502801007387 */ /* 0x000fe80000100a00 */
[----:B------:R1:W-:Y:S04]  /*24aa0*/  STL.64 [R1+0x158], R42 ;  /* 0x0001582a01007387 */ /* 0x0003e80000100a00 */
[----:B------:R-:W-:Y:S04]  /*24ab0*/  LDS R55, [R0+0xd000] ;  /* 0x00d0000000377984 */ /* 0x000fe80000000800 */
[----:B------:R-:W-:Y:S01]  /*24ac0*/  LDS R156, [R3+0xc280] ;  /* 0x00c28000039c7984 */ /* 0x000fe20000000800 */
[C---:B-1----:R-:W-:Y:S03]  /*24ad0*/  HMMA.1688.F32.TF32 R40, R36.reuse, R26, R140 ;  /* 0x0000001a2428723c */ /* 0x042fe6000008108c */
[----:B------:R-:W-:Y:S04]  /*24ae0*/  STL.64 [R1+0x140], R48 ;  /* 0x0001403001007387 */ /* 0x000fe80000100a00 */
[----:B------:R1:W-:Y:S04]  /*24af0*/  STL.64 [R1+0x148], R50 ;  /* 0x0001483201007387 */ /* 0x0003e80000100a00 */
[----:B------:R-:W-:Y:S04]  /*24b00*/  STL.64 [R1+0x130], R44 ;  /* 0x0001302c01007387 */ /* 0x000fe80000100a00 */
[----:B------:R2:W-:Y:S01]  /*24b10*/  STL.64 [R1+0x138], R46 ;  /* 0x0001382e01007387 */ /* 0x0005e20000100a00 */
[C---:B-1----:R-:W-:Y:S03]  /*24b20*/  HMMA.1688.F32.TF32 R48, R36.reuse, R30, R144 ;  /* 0x0000001e2430723c */ /* 0x042fe60000081090 */
[----:B------:R-:W-:Y:S04]  /*24b30*/  LDS R158, [R3+0xd280] ;  /* 0x00d28000039e7984 */ /* 0x000fe80000000800 */
[----:B------:R-:W-:Y:S01]  /*24b40*/  LDS R157, [R0+0xc280] ;  /* 0x00c28000009d7984 */ /* 0x000fe20000000800 */
[-C--:B--2---:R-:W-:Y:S03]  /*24b50*/  HMMA.1688.F32.TF32 R44, R36, R206.reuse, R148 ;  /* 0x000000ce242c723c */ /* 0x084fe60000081094 */
[----:B------:R-:W-:Y:S04]  /*24b60*/  STL.64 [R1+0x120], R40 ;  /* 0x0001202801007387 */ /* 0x000fe80000100a00 */
[----:B------:R1:W-:Y:S01]  /*24b70*/  STL.64 [R1+0x128], R42 ;  /* 0x0001282a01007387 */ /* 0x0003e20000100a00 */
[----:B------:R-:W-:Y:S03]  /*24b80*/  HMMA.1688.F32.TF32 R204, R32, R206, R208 ;  /* 0x000000ce20cc723c */ /* 0x000fe600000810d0 */
[----:B------:R-:W-:Y:S04]  /*24b90*/  LDS R148, [R3+0xc180] ;  /* 0x00c1800003947984 */ /* 0x000fe80000000800 */
[----:B------:R-:W-:Y:S01]  /*24ba0*/  LDS R150, [R3+0xd180] ;  /* 0x00d1800003967984 */ /* 0x000fe20000000800 */
[-C--:B-1----:R-:W-:Y:S03]  /*24bb0*/  HMMA.1688.F32.TF32 R40, R36, R14.reuse, R152 ;  /* 0x0000000e2428723c */ /* 0x082fe60000081098 */
[----:B------:R-:W-:Y:S04]  /*24bc0*/  STL.64 [R1+0x110], R48 ;  /* 0x0001103001007387 */ /* 0x000fe80000100a00 */
[----:B------:R-:W-:Y:S04]  /*24bd0*/  STL.64 [R1+0x118], R50 ;  /* 0x0001183201007387 */ /* 0x000fe80000100a00 */
[----:B------:R-:W-:Y:S04]  /*24be0*/  STL.64 [R1+0x100], R44 ;  /* 0x0001002c01007387 */ /* 0x000fe80000100a00 */
[----:B------:R-:W-:Y:S04]  /*24bf0*/  STL.64 [R1+0x108], R46 ;  /* 0x0001082e01007387 */ /* 0x000fe80000100a00 */
[----:B------:R-:W-:Y:S01]  /*24c00*/  STL.64 [R1+0x1bd0], R182 ;  /* 0x001bd0b601007387 */ /* 0x000fe20000100a00 */
[----:B------:R-:W-:Y:S03]  /*24c10*/  HMMA.1688.F32.TF32 R208, R32, R14, R212 ;  /* 0x0000000e20d0723c */ /* 0x000fe600000810d4 */
[----:B------:R-:W-:Y:S04]  /*24c20*/  LDS R149, [R0+0xc180] ;  /* 0x00c1800000957984 */ /* 0x000fe80000000800 */
[----:B------:R-:W-:Y:S04]  /*24c30*/  STL.64 [R1+0xf0], R40 ;  /* 0x0000f02801007387 */ /* 0x000fe80000100a00 */
[----:B------:R1:W-:Y:S04]  /*24c40*/  STL.64 [R1+0xf8], R42 ;  /* 0x0000f82a01007387 */ /* 0x0003e80000100a00 */
[----:B------:R-:W-:Y:S01]  /*24c50*/  LDS R151, [R0+0xd180] ;  /* 0x00d1800000977984 */ /* 0x000fe20000000800 */
[----:B------:R-:W-:Y:S01]  /*24c60*/  MOV R160, R233 ;  /* 0x000000e900a07202 */ /* 0x000fe20000000f00 */
[----:B------:R-:W-:-:S02]  /*24c70*/  IMAD.MOV.U32 R161, RZ, RZ, R234 ;  /* 0x000000ffffa17224 */ /* 0x000fc400078e00ea */
[----:B------:R-:W-:Y:S01]  /*24c80*/  IMAD.MOV.U32 R162, RZ, RZ, R235 ;  /* 0x000000ffffa27224 */ /* 0x000fe200078e00eb */
[----:B------:R-:W-:Y:S01]  /*24c90*/  LDS R152, [R3+0xc200] ;  /* 0x00c2000003987984 */ /* 0x000fe20000000800 */
[----:B-1----:R-:W-:Y:S01]  /*24ca0*/  HMMA.1688.F32.TF32 R40, R36, R222, R164 ;  /* 0x000000de2428723c */ /* 0x002fe200000810a4 */
[----:B------:R-:W-:Y:S02]  /*24cb0*/  IMAD.MOV.U32 R163, RZ, RZ, R231 ;  /* 0x000000ffffa37224 */ /* 0x000fe400078e00e7 */
[----:B------:R-:W-:Y:S04]  /*24cc0*/  LDS R154, [R3+0xd200] ;  /* 0x00d20000039a7984 */ /* 0x000fe80000000800 */
[----:B------:R-:W-:Y:S01]  /*24cd0*/  LDS R153, [R0+0xc200] ;  /* 0x00c2000000997984 */ /* 0x000fe20000000800 */
[C---:B------:R-:W-:Y:S03]  /*24ce0*/  HMMA.1688.F32.TF32 R212, R32.reuse, R10, R216 ;  /* 0x0000000a20d4723c */ /* 0x040fe600000810d8 */
[----:B------:R-:W-:Y:S04]  /*24cf0*/  STL.64 [R1+0x1bc8], R180 ;  /* 0x001bc8b401007387 */ /* 0x000fe80000100a00 */
[----:B------:R-:W-:Y:S01]  /*24d00*/  LDS R155, [R0+0xd200] ;  /* 0x00d20000009b7984 */ /* 0x000fe20000000800 */
[----:B------:R-:W-:Y:S03]  /*24d10*/  HMMA.1688.F32.TF32 R216, R32, R6, R16 ;  /* 0x0000000620d8723c */ /* 0x000fe60000081010 */
[----:B------:R-:W-:Y:S04]  /*24d20*/  STL.64 [R1+0x1be0], R186 ;  /* 0x001be0ba01007387 */ /* 0x000fe80000100a00 */
[----:B------:R-:W-:Y:S04]  /*24d30*/  STL.64 [R1+0x1bd8], R184 ;  /* 0x001bd8b801007387 */ /* 0x000fe80000100a00 */
[----:B------:R1:W-:Y:S04]  /*24d40*/  STL.64 [R1+0xe0], R40 ;  /* 0x0000e02801007387 */ /* 0x0003e80000100a00 */
[----:B------:R-:W2:Y:S04]  /*24d50*/  LDL R13, [R1+0x390] ;  /* 0x00039000010d7983 */ /* 0x000ea80000100800 */
        /* <DEDUP_REMOVED lines=14> */
[----:B------:R-:W3:Y:S04]  /*24e40*/  LDL.LU R76, [R1+0x1e0] ;  /* 0x0001e000014c7983 */ /* 0x000ee80000300800 */
[----:B------:R-:W3:Y:S04]  /*24e50*/  LDL.LU R77, [R1+0x1e4] ;  /* 0x0001e400014d7983 */ /* 0x000ee80000300800 */
[----:B------:R-:W3:Y:S04]  /*24e60*/  LDL.LU R78, [R1+0x1e8] ;  /* 0x0001e800014e7983 */ /* 0x000ee80000300800 */
[----:B------:R-:W3:Y:S04]  /*24e70*/  LDL.LU R79, [R1+0x1ec] ;  /* 0x0001ec00014f7983 */ /* 0x000ee80000300800 */
[----:B------:R-:W4:Y:S04]  /*24e80*/  LDL.LU R72, [R1+0x1f0] ;  /* 0x0001f00001487983 */ /* 0x000f280000300800 */
[----:B------:R-:W4:Y:S04]  /*24e90*/  LDL.LU R73, [R1+0x1f4] ;  /* 0x0001f40001497983 */ /* 0x000f280000300800 */
[----:B------:R-:W4:Y:S04]  /*24ea0*/  LDL.LU R74, [R1+0x1f8] ;  /* 0x0001f800014a7983 */ /* 0x000f280000300800 */
[----:B------:R-:W4:Y:S04]  /*24eb0*/  LDL.LU R75, [R1+0x1fc] ;  /* 0x0001fc00014b7983 */ /* 0x000f280000300800 */
        /* <DEDUP_REMOVED lines=21> */
[----:B------:R-:W3:Y:S04]  /*25010*/  LDL.LU R107, [R1+0x2dc] ;  /* 0x0002dc00016b7983 */ /* 0x000ee80000300800 */
[----:B-1----:R-:W4:Y:S04]  /*25020*/  LDL.LU R40, [R1+0x2e0] ;  /* 0x0002e00001287983 */ /* 0x002f280000300800 */
        /* <DEDUP_REMOVED lines=23> */
[----:B------:R-:W-:Y:S03]  /*251a0*/  HMMA.1688.F32.TF32 R220, R32, R222, R224 ;  /* 0x000000de20dc723c */ /* 0x000fe600000810e0 */
        /* <DEDUP_REMOVED lines=8> */
[----:B--2---:R-:W1:Y:S04]  /*25230*/  LDSM.16.M88.4 R32, [R13+0x44080] ;  /* 0x044080000d20783b */ /* 0x004e680000000200 */
[----:B------:R-:W3:Y:S04]  /*25240*/  LDSM.16.M88.4 R20, [R13+0x4a080] ;  /* 0x04a080000d14783b */ /* 0x000ee80000000200 */
[----:B------:R-:W-:Y:S04]  /*25250*/  LDSM.16.M88.4 R8, [R13+0x40080] ;  /* 0x040080000d08783b */ /* 0x000fe80000000200 */
[----:B------:R-:W-:Y:S04]  /*25260*/  LDSM.16.M88.4 R4, [R13+0x42080] ;  /* 0x042080000d04783b */ /* 0x000fe80000000200 */
[----:B------:R-:W-:Y:S04]  /*25270*/  LDSM.16.M88.4 R28, [R13+0x46080] ;  /* 0x046080000d1c783b */ /* 0x000fe80000000200 */
[----:B------:R-:W4:Y:S04]  /*25280*/  LDSM.16.M88.4 R24, [R13+0x48080] ;  /* 0x048080000d18783b */ /* 0x000f280000000200 */
[----:B------:R-:W2:Y:S04]  /*25290*/  LDSM.16.M88.4 R16, [R13+0x4c080] ;  /* 0x04c080000d10783b */ /* 0x000ea80000000200 */
[----:B------:R-:W2:Y:S04]  /*252a0*/  LDSM.16.M88.4 R12, [R13+0x4e080] ;  /* 0x04e080000d0c783b */ /* 0x000ea80000000200 */
[----:B------:R-:W4:Y:S04]  /*252b0*/  LDL.LU R88, [R1+0xc0] ;  /* 0x0000c00001587983 */ /* 0x000f280000300800 */
[----:B------:R-:W4:Y:S01]  /*252c0*/  LDL.LU R89, [R1+0xc4] ;  /* 0x0000c40001597983 */ /* 0x000f220000300800 */
[----:B-1----:R-:W-:Y:S03]  /*252d0*/  HMMA.1688.F32.TF32 R96, R116, R32, R96 ;  /* 0x000000207460723c */ /* 0x002fe60000081060 */
[----:B------:R-:W4:Y:S04]  /*252e0*/  LDL.LU R90, [R1+0xc8] ;  /* 0x0000c800015a7983 */ /* 0x000f280000300800 */
[----:B------:R-:W4:Y:S04]  /*252f0*/  LDL.LU R91, [R1+0xcc] ;  /* 0x0000cc00015b7983 */ /* 0x000f280000300800 */
[----:B------:R-:W4:Y:S04]  /*25300*/  LDL.LU R108, [R1+0xd0] ;  /* 0x0000d000016c7983 */ /* 0x000f280000300800 */
[----:B------:R-:W4:Y:S04]  /*25310*/  LDL.LU R109, [R1+0xd4] ;  /* 0x0000d400016d7983 */ /* 0x000f280000300800 */
[----:B------:R-:W4:Y:S04]  /*25320*/  LDL.LU R110, [R1+0xd8] ;  /* 0x0000d800016e7983 */ /* 0x000f280000300800 */
[----:B------:R-:W4:Y:S01]  /*25330*/  LDL.LU R111, [R1+0xdc] ;  /* 0x0000dc00016f7983 */ /* 0x000f220000300800 */
[----:B------:R-:W-:Y:S01]  /*25340*/  MOV R184, R228 ;  /* 0x000000e400b87202 */ /* 0x000fe20000000f00 */
[----:B------:R-:W-:-:S02]  /*25350*/  IMAD.MOV.U32 R185, RZ, RZ, R229 ;  /* 0x000000ffffb97224 */ /* 0x000fc400078e00e5 */
[----:B------:R-:W-:Y:S01]  /*25360*/  IMAD.MOV.U32 R186, RZ, RZ, R230 ;  /* 0x000000ffffba7224 */ /* 0x000fe200078e00e6 */
[----:B------:R-:W-:Y:S01]  /*25370*/  LDS R159, [R0+0xd280] ;  /* 0x00d28000009f7984 */ /* 0x000fe20000000800 */
[----:B------:R-:W-:-:S03]  /*25380*/  IMAD.MOV.U32 R187, RZ, RZ, R232 ;  /* 0x000000ffffbb7224 */ /* 0x000fc600078e00e8 */
[----:B------:R-:W-:Y:S04]  /*25390*/  LDS R224, [R3+0xc380] ;  /* 0x00c3800003e07984 */ /* 0x000fe80000000800 */
[----:B------:R-:W-:Y:S04]  /*253a0*/  LDS R226, [R3+0xd380] ;  /* 0x00d3800003e27984 */ /* 0x000fe80000000800 */
[----:B------:R-:W-:Y:S04]  /*253b0*/  LDS R225, [R0+0xc380] ;  /* 0x00c3800000e17984 */ /* 0x000fe80000000800 */
[----:B------:R-:W1:Y:S01]  /*253c0*/  LDS R227, [R0+0xd380] ;  /* 0x00d3800000e37984 */ /* 0x000e620000000800 */
[C---:B---3--:R-:W-:Y:S03]  /*253d0*/  HMMA.1688.F32.TF32 R44, R52.reuse, R20, R104 ;  /* 0x00000014342c723c */ /* 0x048fe60000081068 */
[----:B------:R-:W3:Y:S04]  /*253e0*/  LDL.LU R104, [R1+0x80] ;  /* 0x0000800001687983 */ /* 0x000ee80000300800 */
[----:B------:R-:W3:Y:S04]  /*253f0*/  LDL.LU R105, [R1+0x84] ;  /* 0x0000840001697983 */ /* 0x000ee80000300800 */
[----:B------:R-:W3:Y:S04]  /*25400*/  LDL.LU R106, [R1+0x88] ;  /* 0x00008800016a7983 */ /* 0x000ee80000300800 */
[----:B------:R-:W3:Y:S01]  /*25410*/  LDL.LU R107, [R1+0x8c] ;  /* 0x00008c00016b7983 */ /* 0x000ee20000300800 */
[C---:B----4-:R-:W-:Y:S08]  /*25420*/  HMMA.1688.F32.TF32 R40, R52.reuse, R24, R40 ;  /* 0x000000183428723c */ /* 0x050ff00000081028 */
[C---:B------:R-:W-:Y:S08]  /*25430*/  HMMA.1688.F32.TF32 R36, R52.reuse, R28, R112 ;  /* 0x0000001c3424723c */ /* 0x040ff00000081070 */
[C---:B------:R-:W-:Y:S08]  /*25440*/  HMMA.1688.F32.TF32 R244, R52.reuse, R4, R244 ;  /* 0x0000000434f4723c */ /* 0x040ff000000810f4 */
[C---:B------:R-:W-:Y:S08]  /*25450*/  HMMA.1688.F32.TF32 R248, R52.reuse, R8, R248 ;  /* 0x0000000834f8723c */ /* 0x040ff000000810f8 */
[C---:B------:R-:W-:Y:S08]  /*25460*/  HMMA.1688.F32.TF32 R240, R52.reuse, R32, R240 ;  /* 0x0000002034f0723c */ /* 0x040ff000000810f0 */
[C---:B--2---:R-:W-:Y:S08]  /*25470*/  HMMA.1688.F32.TF32 R48, R52.reuse, R16, R48 ;  /* 0x000000103430723c */ /* 0x044ff00000081030 */
[----:B------:R-:W-:Y:S01]  /*25480*/  HMMA.1688.F32.TF32 R52, R52, R12, R188 ;  /* 0x0000000c3434723c */ /* 0x000fe200000810bc */
[----:B------:R-:W2:Y:S04]  /*25490*/  LDL.LU R188, [R1+0x70] ;  /* 0x0000700001bc7983 */ /* 0x000ea80000300800 */
[----:B------:R-:W2:Y:S04]  /*254a0*/  LDL.LU R189, [R1+0x74] ;  /* 0x0000740001bd7983 */ /* 0x000ea80000300800 */
[----:B------:R-:W2:Y:S04]  /*254b0*/  LDL.LU R190, [R1+0x78] ;  /* 0x0000780001be7983 */ /* 0x000ea80000300800 */
[----:B------:R-:W2:Y:S04]  /*254c0*/  LDL.LU R191, [R1+0x7c] ;  /* 0x00007c0001bf7983 */ /* 0x000ea80000300800 */
        /* <DEDUP_REMOVED lines=19> */
[----:B------:R-:W4:Y:S01]  /*25600*/  LDL.LU R125, [R1+0x34] ;  /* 0x00003400017d7983 */ /* 0x000f220000300800 */
[C---:B------:R-:W-:Y:S03]  /*25610*/  HMMA.1688.F32.TF32 R56, R84.reuse, R8, R56 ;  /* 0x000000085438723c */ /* 0x040fe60000081038 */
[----:B------:R-:W4:Y:S04]  /*25620*/  LDL.LU R126, [R1+0x38] ;  /* 0x00003800017e7983 */ /* 0x000f280000300800 */
[----:B------:R-:W4:Y:S01]  /*25630*/  LDL.LU R127, [R1+0x3c] ;  /* 0x00003c00017f7983 */ /* 0x000f220000300800 */
[C---:B------:R-:W-:Y:S08]  /*25640*/  HMMA.1688.F32.TF32 R60, R84.reuse, R4, R60 ;  /* 0x00000004543c723c */ /* 0x040ff0000008103c */
[C---:B------:R-:W-:Y:S08]  /*25650*/  HMMA.1688.F32.TF32 R64, R84.reuse, R32, R64 ;  /* 0x000000205440723c */ /* 0x040ff00000081040 */
[C---:B------:R-:W-:Y:S08]  /*25660*/  HMMA.1688.F32.TF32 R68, R84.reuse, R28, R68 ;  /* 0x0000001c5444723c */ /* 0x040ff00000081044 */
[C---:B------:R-:W-:Y:S08]  /*25670*/  HMMA.1688.F32.TF32 R72, R84.reuse, R24, R72 ;  /* 0x000000185448723c */ /* 0x040ff00000081048 */
[C---:B------:R-:W-:Y:S08]  /*25680*/  HMMA.1688.F32.TF32 R76, R84.reuse, R20, R76 ;  /* 0x00000014544c723c */ /* 0x040ff0000008104c */
[C---:B------:R-:W-:Y:S08]  /*25690*/  HMMA.1688.F32.TF32 R80, R84.reuse, R16, R80 ;  /* 0x000000105450723c */ /* 0x040ff00000081050 */
[----:B------:R-:W-:Y:S01]  /*256a0*/  HMMA.1688.F32.TF32 R84, R84, R12, R108 ;  /* 0x0000000c5454723c */ /* 0x000fe2000008106c */
[----:B------:R-:W-:Y:S07]  /*256b0*/  STL [R1+0x1bc0], R101 ;  /* 0x001bc06501007387 */ /* 0x000fee0000100800 */
[C---:B------:R-:W-:Y:S01]  /*256c0*/  HMMA.1688.F32.TF32 R88, R116.reuse, R8, R88 ;  /* 0x000000087458723c */ /* 0x040fe20000081058 */
[----:B------:R-:W-:Y:S07]  /*256d0*/  STL [R1+0x1bbc], R102 ;  /* 0x001bbc6601007387 */ /* 0x000fee0000100800 */
[C---:B------:R-:W-:Y:S01]  /*256e0*/  HMMA.1688.F32.TF32 R92, R116.reuse, R4, R92 ;  /* 0x00000004745c723c */ /* 0x040fe2000008105c */
[----:B------:R-:W-:Y:S04]  /*256f0*/  STL [R1+0x1bb8], R103 ;  /* 0x001bb86701007387 */ /* 0x000fe80000100800 */
[----:B------:R-:W4:Y:S04]  /*25700*/  LDL.LU R132, [R1+0x10] ;  /* 0x0000100001847983 */ /* 0x000f280000300800 */
[----:B------:R-:W4:Y:S04]  /*25710*/  LDL.LU R133, [R1+0x14] ;  /* 0x0000140001857983 */ /* 0x000f280000300800 */
[----:B------:R-:W4:Y:S04]  /*25720*/  LDL.LU R134, [R1+0x18] ;  /* 0x0000180001867983 */ /* 0x000f280000300800 */
[----:B------:R-:W4:Y:S01]  /*25730*/  LDL.LU R135, [R1+0x1c] ;  /* 0x00001c0001877983 */ /* 0x000f220000300800 */
[C---:B---3--:R-:W-:Y:S08]  /*25740*/  HMMA.1688.F32.TF32 R104, R116.reuse, R24, R104 ;  /* 0x000000187468723c */ /* 0x048ff00000081068 */
[C---:B--2---:R-:W-:Y:S01]  /*25750*/  HMMA.1688.F32.TF32 R108, R116.reuse, R20, R188 ;  /* 0x00000014746c723c */ /* 0x044fe200000810bc */
[----:B------:R-:W2:Y:S04]  /*25760*/  LDL.LU R188, [R1] ;  /* 0x0000000001bc7983 */ /* 0x000ea80000300800 */
[----:B------:R-:W2:Y:S04]  /*25770*/  LDL.LU R189, [R1+0x4] ;  /* 0x0000040001bd7983 */ /* 0x000ea80000300800 */
[----:B------:R-:W2:Y:S04]  /*25780*/  LDL.LU R190, [R1+0x8] ;  /* 0x0000080001be7983 */ /* 0x000ea80000300800 */
[----:B------:R-:W2:Y:S01]  /*25790*/  LDL.LU R191, [R1+0xc] ;  /* 0x00000c0001bf7983 */ /* 0x000ea20000300800 */
[C---:B----4-:R-:W-:Y:S09]  /*257a0*/  HMMA.1688.F32.TF32 R112, R116.reuse, R16, R112 ;  /* 0x000000107470723c */ /* 0x050ff20000081070 */
[----:B------:R-:W-:Y:S04]  /*257b0*/  STL [R1+0x1b84], R108 ;  /* 0x001b846c01007387 */ /* 0x000fe80000100800 */
[----:B------:R-:W-:Y:S04]  /*257c0*/  STL [R1+0x1b80], R109 ;  /* 0x001b806d01007387 */ /* 0x000fe80000100800 */
[----:B------:R-:W-:Y:S01]  /*257d0*/  STL [R1+0x1b7c], R110 ;  /* 0x001b7c6e01007387 */ /* 0x000fe20000100800 */
[----:B------:R-:W-:Y:S03]  /*257e0*/  HMMA.1688.F32.TF32 R116, R116, R12, R136 ;  /* 0x0000000c7474723c */ /* 0x000fe60000081088 */
[----:B------:R-:W-:Y:S05]  /*257f0*/  STL [R1+0x1b78], R111 ;  /* 0x001b786f01007387 */ /* 0x000fea0000100800 */
[C---:B------:R-:W-:Y:S01]  /*25800*/  HMMA.1688.F32.TF32 R120, R148.reuse, R8, R120 ;  /* 0x000000089478723c */ /* 0x040fe20000081078 */
[----:B------:R-:W-:Y:S04]  /*25810*/  STL [R1+0x1b94], R112 ;  /* 0x001b947001007387 */ /* 0x000fe80000100800 */
[----:B------:R-:W-:Y:S04]  /*25820*/  STL [R1+0x1b90], R113 ;  /* 0x001b907101007387 */ /* 0x000fe80000100800 */
[----:B------:R-:W-:Y:S04]  /*25830*/  STL [R1+0x1b8c], R114 ;  /* 0x001b8c7201007387 */ /* 0x000fe80000100800 */
[----:B------:R3:W-:Y:S04]  /*25840*/  STL [R1+0x1b88], R115 ;  /* 0x001b887301007387 */ /* 0x0007e80000100800 */
[----:B------:R-:W-:Y:S04]  /*25850*/  STL [R1+0x1ba4], R116 ;  /* 0x001ba47401007387 */ /* 0x000fe80000100800 */
[----:B------:R-:W-:Y:S04]  /*25860*/  STL [R1+0x1ba0], R117 ;  /* 0x001ba07501007387 */ /* 0x000fe80000100800 */
[----:B------:R-:W-:Y:S04]  /*25870*/  STL [R1+0x1b9c], R118 ;  /* 0x001b9c7601007387 */ /* 0x000fe80000100800 */
[----:B------:R4:W-:Y:S04]  /*25880*/  STL [R1+0x1b98], R119 ;  /* 0x001b987701007387 */ /* 0x0009e80000100800 */
[----:B------:R-:W-:Y:S04]  /*25890*/  STL [R1+0x1bb4], R120 ;  /* 0x001bb47801007387 */ /* 0x000fe80000100800 */
[----:B------:R-:W-:Y:S04]  /*258a0*/  STL [R1+0x1bb0], R121 ;  /* 0x001bb07901007387 */ /* 0x000fe80000100800 */
[----:B------:R-:W-:Y:S04]  /*258b0*/  STL [R1+0x1bac], R122 ;  /* 0x001bac7a01007387 */ /* 0x000fe80000100800 */
        /* <DEDUP_REMOVED lines=17> */
[C---:B------:R-:W-:Y:S08]  /*259d0*/  HMMA.1688.F32.TF32 R124, R148.reuse, R4, R124 ;  /* 0x00000004947c723c */ /* 0x040ff0000008107c */
[C---:B------:R-:W-:Y:S08]  /*259e0*/  HMMA.1688.F32.TF32 R128, R148.reuse, R32, R128 ;  /* 0x000000209480723c */ /* 0x040ff00000081080 */
[----:B------:R-:W-:Y:S08]  /*259f0*/  HMMA.1688.F32.TF32 R132, R148, R28, R132 ;  /* 0x0000001c9484723c */ /* 0x000ff00000081084 */
[----:B---3--:R-:W-:Y:S08]  /*25a00*/  HMMA.1688.F32.TF32 R112, R152, R4, R184 ;  /* 0x000000049870723c */ /* 0x008ff000000810b8 */
[----:B--2---:R-:W-:Y:S08]  /*25a10*/  HMMA.1688.F32.TF32 R136, R148, R24, R188 ;  /* 0x000000189488723c */ /* 0x004ff000000810bc */
[----:B----4-:R-:W-:Y:S08]  /*25a20*/  HMMA.1688.F32.TF32 R116, R152, R8, R164 ;  /* 0x000000089874723c */ /* 0x010ff000000810a4 */
[----:B------:R-:W-:Y:S11]  /*25a30*/  HMMA.1688.F32.TF32 R140, R148, R20, R232 ;  /* 0x00000014948c723c */ /* 0x000ff600000810e8 */
[----:B------:R-:W-:Y:S04]  /*25a40*/  @!UPT UIADD3 URZ, URZ, URZ, URZ ;  /* 0x0000003f3f3ff290 */ /* 0x000fe8000fffe03f */
[----:B------:R-:W-:Y:S04]  /*25a50*/  STL.64 [R1+0xd0], R116 ;  /* 0x0000d07401007387 */ /* 0x000fe80000100a00 */
[----:B------:R2:W-:Y:S04]  /*25a60*/  STL.64 [R1+0xd8], R118 ;  /* 0x0000d87601007387 */ /* 0x0005e80000100a00 */
[----:B------:R-:W3:Y:S04]  /*25a70*/  LDL.LU R176, [R1+0xf0] ;  /* 0x0000f00001b07983 */ /* 0x000ee80000300800 */
[----:B------:R-:W3:Y:S04]  /*25a80*/  LDL.LU R177, [R1+0xf4] ;  /* 0x0000f40001b17983 */ /* 0x000ee80000300800 */
[----:B------:R-:W3:Y:S04]  /*25a90*/  LDL.LU R178, [R1+0xf8] ;  /* 0x0000f80001b27983 */ /* 0x000ee80000300800 */
[----:B------:R-:W3:Y:S04]  /*25aa0*/  LDL.LU R179, [R1+0xfc] ;  /* 0x0000fc0001b37983 */ /* 0x000ee80000300800 */
[----:B------:R-:W4:Y:S04]  /*25ab0*/  LDL.LU R172, [R1+0x100] ;  /* 0x0001000001ac7983 */ /* 0x000f280000300800 */
[----:B------:R-:W4:Y:S04]  /*25ac0*/  LDL.LU R173, [R1+0x104] ;  /* 0x0001040001ad7983 */ /* 0x000f280000300800 */
[----:B------:R-:W4:Y:S04]  /*25ad0*/  LDL.LU R174, [R1+0x108] ;  /* 0x0001080001ae7983 */ /* 0x000f280000300800 */
[----:B------:R-:W4:Y:S01]  /*25ae0*/  LDL.LU R175, [R1+0x10c] ;  /* 0x00010c0001af7983 */ /* 0x000f220000300800 */
[----:B--2---:R-:W-:Y:S03]  /*25af0*/  HMMA.1688.F32.TF32 R116, R152, R32, R160 ;  /* 0x000000209874723c */ /* 0x004fe600000810a0 */
[----:B------:R-:W2:Y:S04]  /*25b00*/  LDL.LU R168, [R1+0x110] ;  /* 0x0001100001a87983 */ /* 0x000ea80000300800 */
[----:B------:R-:W2:Y:S04]  /*25b10*/  LDL.LU R169, [R1+0x114] ;  /* 0x0001140001a97983 */ /* 0x000ea80000300800 */
[----:B------:R-:W2:Y:S01]  /*25b20*/  LDL.LU R170, [R1+0x118] ;  /* 0x0001180001aa7983 */ /* 0x000ea20000300800 */
[C---:B------:R-:W-:Y:S03]  /*25b30*/  HMMA.1688.F32.TF32 R144, R148.reuse, R16, R228 ;  /* 0x000000109490723c */ /* 0x040fe600000810e4 */
[----:B------:R-:W2:Y:S04]  /*25b40*/  LDL.LU R171, [R1+0x11c] ;  /* 0x00011c0001ab7983 */ /* 0x000ea80000300800 */
[----:B------:R-:W2:Y:S01]  /*25b50*/  LDL.LU R160, [R1+0x130] ;  /* 0x0001300001a07983 */ /* 0x000ea20000300800 */
[----:B------:R-:W-:Y:S03]  /*25b60*/  HMMA.1688.F32.TF32 R148, R148, R12, R236 ;  /* 0x0000000c9494723c */ /* 0x000fe600000810ec */
[----:B------:R-:W2:Y:S04]  /*25b70*/  LDL.LU R161, [R1+0x134] ;  /* 0x0001340001a17983 */ /* 0x000ea80000300800 */
[----:B------:R-:W2:Y:S04]  /*25b80*/  LDL.LU R162, [R1+0x138] ;  /* 0x0001380001a27983 */ /* 0x000ea80000300800 */
[----:B------:R-:W2:Y:S01]  /*25b90*/  LDL.LU R163, [R1+0x13c] ;  /* 0x00013c0001a37983 */ /* 0x000ea20000300800 */
[----:B------:R-:W-:Y:S03]  /*25ba0*/  HMMA.1688.F32.TF32 R120, R152, R28, R180 ;  /* 0x0000001c9878723c */ /* 0x000fe600000810b4 */
[----:B------:R-:W2:Y:S04]  /*25bb0*/  LDL.LU R236, [R1+0x150] ;  /* 0x0001500001ec7983 */ /* 0x000ea80000300800 */
        /* <DEDUP_REMOVED lines=44> */
[----:B------:R-:W-:-:S03]  /*25e80*/  IMAD.MOV.U32 R110, RZ, RZ, R114 ;  /* 0x000000ffff6e7224 */ /* 0x000fc600078e0072 */
[----:B------:R-:W4:Y:S01]  /*25e90*/  LDL.LU R165, [R1+0x124] ;  /* 0x0001240001a57983 */ /* 0x000f220000300800 */
[----:B------:R-:W-:-:S03]  /*25ea0*/  IMAD.MOV.U32 R111, RZ, RZ, R115 ;  /* 0x000000ffff6f7224 */ /* 0x000fc600078e0073 */
[----:B------:R-:W4:Y:S01]  /*25eb0*/  LDL.LU R166, [R1+0x128] ;  /* 0x0001280001a67983 */ /* 0x000f220000300800 */
[----:B------:R-:W-:Y:S01]  /*25ec0*/  MOV R108, R112 ;  /* 0x00000070006c7202 */ /* 0x000fe20000000f00 */
[----:B------:R-:W-:Y:S02]  /*25ed0*/  IMAD.MOV.U32 R109, RZ, RZ, R113 ;  /* 0x000000ffff6d7224 */ /* 0x000fe400078e0071 */
[----:B------:R-:W4:Y:S01]  /*25ee0*/  LDL.LU R167, [R1+0x12c] ;  /* 0x00012c0001a77983 */ /* 0x000f220000300800 */
[----:B------:R-:W-:Y:S01]  /*25ef0*/  IMAD.MOV.U32 R114, RZ, RZ, R118 ;  /* 0x000000ffff727224 */ /* 0x000fe200078e0076 */
[----:B------:R-:W-:Y:S01]  /*25f00*/  MOV R234, R2 ;  /* 0x0000000200ea7202 */ /* 0x000fe20000000f00 */
[----:B------:R-:W-:Y:S01]  /*25f10*/  IMAD.MOV.U32 R115, RZ, RZ, R119 ;  /* 0x000000ffff737224 */ /* 0x000fe200078e0077 */
[----:B------:R-:W4:Y:S01]  /*25f20*/  LDL.LU R232, [R1+0xe0] ;  /* 0x0000e00001e87983 */ /* 0x000f220000300800 */
[----:B------:R-:W-:Y:S01]  /*25f30*/  MOV R112, R116 ;  /* 0x0000007400707202 */ /* 0x000fe20000000f00 */
[----:B------:R-:W-:-:S02]  /*25f40*/  IMAD.MOV.U32 R113, RZ, RZ, R117 ;  /* 0x000000ffff717224 */ /* 0x000fc400078e0075 */
[----:B------:R-:W4:Y:S01]  /*25f50*/  LDL.LU R233, [R1+0xe4] ;  /* 0x0000e40001e97983 */ /* 0x000f220000300800 */
[----:B------:R-:W-:Y:S01]  /*25f60*/  IMAD.MOV.U32 R118, RZ, RZ, R122 ;  /* 0x000000ffff767224 */ /* 0x000fe200078e007a */
[----:B------:R-:W-:Y:S01]  /*25f70*/  MOV R116, R120 ;  /* 0x0000007800747202 */ /* 0x000fe20000000f00 */
[----:B------:R-:W-:Y:S01]  /*25f80*/  IMAD.MOV.U32 R119, RZ, RZ, R123 ;  /* 0x000000ffff777224 */ /* 0x000fe200078e007b */
[----:B------:R-:W4:Y:S01]  /*25f90*/  LDL.LU R2, [R1+0x1c5c] ;  /* 0x001c5c0001027983 */ /* 0x000f220000300800 */
[----:B------:R-:W-:Y:S02]  /*25fa0*/  IMAD.MOV.U32 R235, RZ, RZ, R252 ;  /* 0x000000ffffeb7224 */ /* 0x000fe400078e00fc */
[----:B------:R-:W-:Y:S01]  /*25fb0*/  IMAD.MOV.U32 R117, RZ, RZ, R121 ;  /* 0x000000ffff757224 */ /* 0x000fe200078e0079 */
[----:B------:R-:W4:Y:S01]  /*25fc0*/  LDL.LU R252, [R1+0x1c58] ;  /* 0x001c580001fc7983 */ /* 0x000f220000300800 */
[----:B-1----:R-:W-:Y:S03]  /*25fd0*/  HMMA.1688.F32.TF32 R220, R224, R12, R220 ;  /* 0x0000000ce0dc723c */ /* 0x002fe600000810dc */
[----:B------:R-:W-:Y:S04]  /*25fe0*/  LDS R188, [R3+0xc300] ;  /* 0x00c3000003bc7984 */ /* 0x000fe80000000800 */
[----:B------:R-:W-:Y:S04]  /*25ff0*/  LDS R190, [R3+0xd300] ;  /* 0x00d3000003be7984 */ /* 0x000fe80000000800 */
[----:B------:R-:W-:Y:S04]  /*26000*/  LDS R189, [R0+0xc300] ;  /* 0x00c3000000bd7984 */ /* 0x000fe80000000800 */
[----:B------:R-:W1:Y:S01]  /*26010*/  LDS R191, [R0+0xd300] ;  /* 0x00d3000000bf7984 */ /* 0x000e620000000800 */
[C---:B--2---:R-:W-:Y:S08]  /*26020*/  HMMA.1688.F32.TF32 R216, R152.reuse, R24, R216 ;  /* 0x0000001898d8723c */ /* 0x044ff000000810d8 */
[----:B---3--:R-:W-:Y:S08]  /*26030*/  HMMA.1688.F32.TF32 R212, R152, R20, R212 ;  /* 0x0000001498d4723c */ /* 0x008ff000000810d4 */
[----:B------:R-:W-:Y:S08]  /*26040*/  HMMA.1688.F32.TF32 R196, R156, R4, R196 ;  /* 0x000000049cc4723c */ /* 0x000ff000000810c4 */
[----:B------:R-:W-:Y:S01]  /*26050*/  MOV R122, R218 ;  /* 0x000000da007a7202 */ /* 0x000fe20000000f00 */
[----:B------:R-:W-:-:S02]  /*26060*/  IMAD.MOV.U32 R123, RZ, RZ, R219 ;  /* 0x000000ffff7b7224 */ /* 0x000fc400078e00db */
[----:B------:R-:W-:Y:S01]  /*26070*/  IMAD.MOV.U32 R120, RZ, RZ, R216 ;  /* 0x000000ffff787224 */ /* 0x000fe200078e00d8 */
[----:B------:R-:W2:Y:S01]  /*26080*/  LDL.LU.64 R218, [R1+0x1c50] ;  /* 0x001c500001da7983 */ /* 0x000ea20000300a00 */
[C---:B----4-:R-:W-:Y:S08]  /*26090*/  HMMA.1688.F32.TF32 R208, R152.reuse, R16, R208 ;  /* 0x0000001098d0723c */ /* 0x050ff000000810d0 */
[----:B------:R-:W-:Y:S08]  /*260a0*/  HMMA.1688.F32.TF32 R152, R152, R12, R204 ;  /* 0x0000000c9898723c */ /* 0x000ff000000810cc */
[----:B------:R-:W-:Y:S01]  /*260b0*/  HMMA.1688.F32.TF32 R200, R156, R8, R200 ;  /* 0x000000089cc8723c */ /* 0x000fe200000810c8 */
[----:B------:R-:W-:Y:S01]  /*260c0*/  IMAD.MOV.U32 R121, RZ, RZ, R217 ;  /* 0x000000ffff797224 */ /* 0x000fe200078e00d9 */
[----:B------:R-:W-:Y:S01]  /*260d0*/  MOV R102, R214 ;  /* 0x000000d600667202 */ /* 0x000fe20000000f00 */
[----:B------:R-:W2:Y:S01]  /*260e0*/  LDL.LU.64 R216, [R1+0x1c48] ;  /* 0x001c480001d87983 */ /* 0x000ea20000300a00 */
[----:B------:R-:W-:-:S02]  /*260f0*/  IMAD.MOV.U32 R103, RZ, RZ, R215 ;  /* 0x000000ffff677224 */ /* 0x000fc400078e00d7 */
[----:B------:R-:W-:Y:S01]  /*26100*/  IMAD.MOV.U32 R99, RZ, RZ, R212 ;  /* 0x000000ffff637224 */ /* 0x000fe200078e00d4 */
[----:B------:R-:W3:Y:S01]  /*26110*/  LDL.LU.64 R214, [R1+0x1c40] ;  /* 0x001c400001d67983 */ /* 0x000ee20000300a00 */
[----:B------:R-:W-:-:S03]  /*26120*/  IMAD.MOV.U32 R101, RZ, RZ, R213 ;  /* 0x000000ffff657224 */ /* 0x000fc600078e00d5 */
[----:B------:R-:W3:Y:S01]  /*26130*/  LDL.LU.64 R212, [R1+0x1c38] ;  /* 0x001c380001d47983 */ /* 0x000ee20000300a00 */
[C---:B------:R-:W-:Y:S03]  /*26140*/  HMMA.1688.F32.TF32 R192, R156.reuse, R32, R192 ;  /* 0x000000209cc0723c */ /* 0x040fe600000810c0 */
[----:B------:R-:W-:Y:S04]  /*26150*/  STL.64 [R1+0x70], R208 ;  /* 0x000070d001007387 */ /* 0x000fe80000100a00 */
[----:B------:R4:W-:Y:S04]  /*26160*/  STL.64 [R1+0x78], R210 ;  /* 0x000078d201007387 */ /* 0x0009e80000100a00 */
[----:B----4-:R-:W4:Y:S04]  /*26170*/  LDL.LU.64 R210, [R1+0x1c30] ;  /* 0x001c300001d27983 */ /* 0x010f280000300a00 */
[----:B------:R-:W4:Y:S04]  /*26180*/  LDL.LU.64 R208, [R1+0x1c28] ;  /* 0x001c280001d07983 */ /* 0x000f280000300a00 */
[----:B------:R-:W4:Y:S04]  /*26190*/  LDL.LU.64 R206, [R1+0x1c20] ;  /* 0x001c200001ce7983 */ /* 0x000f280000300a00 */
[----:B------:R-:W4:Y:S04]  /*261a0*/  LDL.LU.64 R204, [R1+0x1c18] ;  /* 0x001c180001cc7983 */ /* 0x000f280000300a00 */
[----:B------:R1:W-:Y:S04]  /*261b0*/  STL.64 [R1+0x60], R152 ;  /* 0x0000609801007387 */ /* 0x0003e80000100a00 */
[----:B------:R-:W-:Y:S04]  /*261c0*/  STL.64 [R1+0x68], R154 ;  /* 0x0000689a01007387 */ /* 0x000fe80000100a00 */
[----:B-1----:R-:W4:Y:S04]  /*261d0*/  LDL.LU R152, [R1+0x160] ;  /* 0x0001600001987983 */ /* 0x002f280000300800 */
[----:B------:R-:W4:Y:S04]  /*261e0*/  LDL.LU R153, [R1+0x164] ;  /* 0x0001640001997983 */ /* 0x000f280000300800 */
[----:B------:R-:W-:Y:S04]  /*261f0*/  STL.64 [R1+0x50], R200 ;  /* 0x000050c801007387 */ /* 0x000fe80000100a00 */
[----:B------:R1:W-:Y:S04]  /*26200*/  STL.64 [R1+0x58], R202 ;  /* 0x000058ca01007387 */ /* 0x0003e80000100a00 */
[----:B-1----:R-:W4:Y:S04]  /*26210*/  LDL.LU.64 R202, [R1+0x1c10] ;  /* 0x001c100001ca7983 */ /* 0x002f280000300a00 */
[----:B------:R-:W4:Y:S04]  /*26220*/  LDL.LU.64 R200, [R1+0x1c08] ;  /* 0x001c080001c87983 */ /* 0x000f280000300a00 */
        /* <DEDUP_REMOVED lines=8> */
[C---:B------:R-:W-:Y:S08]  /*262b0*/  HMMA.1688.F32.TF32 R184, R156.reuse, R28, R184 ;  /* 0x0000001c9cb8723c */ /* 0x040ff000000810b8 */
[----:B------:R-:W-:Y:S11]  /*262c0*/  HMMA.1688.F32.TF32 R180, R156, R24, R180 ;  /* 0x000000189cb4723c */ /* 0x000ff600000810b4 */
[----:B------:R-:W-:Y:S04]  /*262d0*/  @!UPT UIADD3 URZ, URZ, URZ, URZ ;  /* 0x0000003f3f3ff290 */ /* 0x000fe8000fffe03f */
        /* <DEDUP_REMOVED lines=8> */
[----:B------:R-:W-:-:S02]  /*26360*/  IMAD.MOV.U32 R154, RZ, RZ, R252 ;  /* 0x000000ffff9a7224 */ /* 0x000fc400078e00fc */
[----:B------:R-:W-:Y:S01]  /*26370*/  IMAD.MOV.U32 R155, RZ, RZ, R2 ;  /* 0x000000ffff9b7224 */ /* 0x000fe200078e0002 */
[C---:B------:R-:W-:Y:S08]  /*26380*/  HMMA.1688.F32.TF32 R160, R188.reuse, R8, R160 ;  /* 0x00000008bca0723c */ /* 0x040ff000000810a0 */
[----:B------:R-:W-:Y:S08]  /*26390*/  HMMA.1688.F32.TF32 R164, R188, R4, R164 ;  /* 0x00000004bca4723c */ /* 0x000ff000000810a4 */
[C---:B--2---:R-:W-:Y:S08]  /*263a0*/  HMMA.1688.F32.TF32 R216, R224.reuse, R16, R216 ;  /* 0x00000010e0d8723c */ /* 0x044ff000000810d8 */
[C---:B---3--:R-:W-:Y:S08]  /*263b0*/  HMMA.1688.F32.TF32 R212, R224.reuse, R20, R212 ;  /* 0x00000014e0d4723c */ /* 0x048ff000000810d4 */
[C---:B----4-:R-:W-:Y:S08]  /*263c0*/  HMMA.1688.F32.TF32 R208, R224.reuse, R24, R208 ;  /* 0x00000018e0d0723c */ /* 0x050ff000000810d0 */
[----:B------:R-:W-:Y:S08]  /*263d0*/  HMMA.1688.F32.TF32 R204, R224, R28, R204 ;  /* 0x0000001ce0cc723c */ /* 0x000ff000000810cc */
[----:B------:R-:W-:Y:S08]  /*263e0*/  HMMA.1688.F32.TF32 R152, R156, R20, R152 ;  /* 0x000000149c98723c */ /* 0x000ff00000081098 */
[C---:B------:R-:W-:Y:S11]  /*263f0*/  HMMA.1688.F32.TF32 R200, R224.reuse, R32, R200 ;  /* 0x00000020e0c8723c */ /* 0x040ff600000810c8 */
[----:B------:R-:W-:Y:S04]  /*26400*/  @!UPT UIADD3 URZ, URZ, URZ, URZ ;  /* 0x0000003f3f3ff290 */ /* 0x000fe8000fffe03f */
[----:B------:R-:W-:Y:S04]  /*26410*/  STL.64 [R1], R152 ;  /* 0x0000009801007387 */ /* 0x000fe80000100a00 */
[----:B------:R1:W-:Y:S01]  /*26420*/  STL.64 [R1+0x8], R154 ;  /* 0x0000089a01007387 */ /* 0x0003e20000100a00 */
[----:B------:R-:W-:Y:S08]  /*26430*/  HMMA.1688.F32.TF32 R196, R224, R4, R196 ;  /* 0x00000004e0c4723c */ /* 0x000ff000000810c4 */
[----:B-1----:R-:W-:Y:S01]  /*26440*/  HMMA.1688.F32.TF32 R152, R156, R16, R236 ;  /* 0x000000109c98723c */ /* 0x002fe200000810ec */
[----:B------:R-:W-:Y:S04]  /*26450*/  LDS R236, [R3+0xe180] ;  /* 0x00e1800003ec7984 */ /* 0x000fe80000000800 */
[----:B------:R-:W-:Y:S03]  /*26460*/  LDS R238, [R3+0xf180] ;  /* 0x00f1800003ee7984 */ /* 0x000fe60000000800 */
[----:B------:R-:W-:Y:S01]  /*26470*/  HMMA.1688.F32.TF32 R192, R224, R8, R192 ;  /* 0x00000008e0c0723c */ /* 0x000fe200000810c0 */
[----:B------:R-:W-:Y:S04]  /*26480*/  LDS R224, [R3+0xe000] ;  /* 0x00e0000003e07984 */ /* 0x000fe80000000800 */
[----:B------:R-:W-:Y:S04]  /*26490*/  LDS R226, [R3+0xf000] ;  /* 0x00f0000003e27984 */ /* 0x000fe80000000800 */
[----:B------:R-:W-:Y:S04]  /*264a0*/  LDS R225, [R0+0xe000] ;  /* 0x00e0000000e17984 */ /* 0x000fe80000000800 */
[----:B------:R-:W1:Y:S04]  /*264b0*/  LDS R227, [R0+0xf000] ;  /* 0x00f0000000e37984 */ /* 0x000e680000000800 */
[----:B------:R-:W-:Y:S04]  /*264c0*/  STL [R1+0x1b70], R152 ;  /* 0x001b709801007387 */ /* 0x000fe80000100800 */
[----:B------:R-:W-:Y:S04]  /*264d0*/  STL [R1+0x1b6c], R153 ;  /* 0x001b6c9901007387 */ /* 0x000fe80000100800 */
[----:B------:R-:W-:Y:S04]  /*264e0*/  STL [R1+0x1b68], R154 ;  /* 0x001b689a01007387 */ /* 0x000fe80000100800 */
[----:B------:R1:W-:Y:S01]  /*264f0*/  STL [R1+0x1b64], R155 ;  /* 0x001b649b01007387 */ /* 0x0003e20000100800 */
[----:B------:R-:W-:Y:S03]  /*26500*/  HMMA.1688.F32.TF32 R168, R188, R32, R168 ;  /* 0x00000020bca8723c */ /* 0x000fe600000810a8 */
[----:B------:R-:W-:Y:S04]  /*26510*/  LDS R237, [R0+0xe180] ;  /* 0x00e1800000ed7984 */ /* 0x000fe80000000800 */
[----:B------:R-:W-:Y:S01]  /*26520*/  LDS R239, [R0+0xf180] ;  /* 0x00f1800000ef7984 */ /* 0x000fe20000000800 */
[C---:B-1----:R-:W-:Y:S08]  /*26530*/  HMMA.1688.F32.TF32 R152, R224.reuse, R10, R248 ;  /* 0x0000000ae098723c */ /* 0x042ff000000810f8 */
[C---:B------:R-:W-:Y:S11]  /*26540*/  HMMA.1688.F32.TF32 R36, R224.reuse, R30, R36 ;  /* 0x0000001ee024723c */ /* 0x040ff60000081024 */
[----:B------:R-:W-:Y:S05]  /*26550*/  @!UPT UIADD3 URZ, URZ, URZ, URZ ;  /* 0x0000003f3f3ff290 */ /* 0x000fea000fffe03f */
[----:B------:R-:W-:Y:S01]  /*26560*/  MOV R9, R152 ;  /* 0x0000009800097202 */ /* 0x000fe20000000f00 */
[----:B------:R-:W-:Y:S02]  /*26570*/  IMAD.MOV.U32 R8, RZ, RZ, R153 ;  /* 0x000000ffff087224 */ /* 0x000fe400078e0099 */
[----:B------:R-:W-:Y:S02]  /*26580*/  IMAD.MOV.U32 R5, RZ, RZ, R154 ;  /* 0x000000ffff057224 */ /* 0x000fe400078e009a */
[----:B------:R-:W-:Y:S02]  /*26590*/  IMAD.MOV.U32 R4, RZ, RZ, R155 ;  /* 0x000000ffff047224 */ /* 0x000fe400078e009b */
[----:B------:R-:W-:Y:S08]  /*265a0*/  HMMA.1688.F32.TF32 R152, R224, R6, R244 ;  /* 0x00000006e098723c */ /* 0x000ff000000810f4 */
[----:B------:R-:W-:Y:S01]  /*265b0*/  HMMA.1688.F32.TF32 R172, R188, R28, R172 ;  /* 0x0000001cbcac723c */ /* 0x000fe200000810ac */
[----:B------:R-:W-:Y:S01]  /*265c0*/  MOV R245, R36 ;  /* 0x0000002400f57202 */ /* 0x000fe20000000f00 */
[----:B------:R-:W-:-:S06]  /*265d0*/  IMAD.MOV.U32 R244, RZ, RZ, R37 ;  /* 0x000000fffff47224 */ /* 0x000fcc00078e0025 */
[----:B------:R-:W-:Y:S01]  /*265e0*/  HMMA.1688.F32.TF32 R176, R188, R24, R176 ;  /* 0x00000018bcb0723c */ /* 0x000fe200000810b0 */
[----:B------:R-:W-:Y:S02]  /*265f0*/  IMAD.MOV.U32 R29, RZ, RZ, R38 ;  /* 0x000000ffff1d7224 */ /* 0x000fe400078e0026 */
[----:B------:R-:W-:-:S05]  /*26600*/  IMAD.MOV.U32 R28, RZ, RZ, R39 ;  /* 0x000000ffff1c7224 */ /* 0x000fca00078e0027 */
[C---:B------:R-:W-:Y:S08]  /*26610*/  HMMA.1688.F32.TF32 R180, R188.reuse, R20, R180 ;  /* 0x00000014bcb4723c */ /* 0x040ff000000810b4 */
[----:B------:R-:W-:Y:S07]  /*26620*/  HMMA.1688.F32.TF32 R184, R188, R16, R184 ;  /* 0x00000010bcb8723c */ /* 0x000fee00000810b8 */
[----:B------:R-:W-:Y:S01]  /*26630*/  MOV R17, R152 ;  /* 0x0000009800117202 */ /* 0x000fe20000000f00 */
[-C--:B------:R-:W-:Y:S01]  /*26640*/  HMMA.1688.F32.TF32 R156, R156, R12.reuse, R228 ;  /* 0x0000000c9c9c723c */ /* 0x080fe200000810e4 */
[----:B------:R-:W-:Y:S01]  /*26650*/  IMAD.MOV.U32 R16, RZ, RZ, R153 ;  /* 0x000000ffff107224 */ /* 0x000fe200078e0099 */
[----:B------:R-:W-:Y:S04]  /*26660*/  LDS R228, [R3+0xe080] ;  /* 0x00e0800003e47984 */ /* 0x000fe80000000800 */
[----:B------:R-:W-:Y:S02]  /*26670*/  LDS R230, [R3+0xf080] ;  /* 0x00f0800003e67984 */ /* 0x000fe40000000800 */
[----:B------:R-:W-:Y:S02]  /*26680*/  HMMA.1688.F32.TF32 R188, R188, R12, R232 ;  /* 0x0000000cbcbc723c */ /* 0x000fe400000810e8 */
[----:B------:R-:W-:Y:S04]  /*26690*/  LDS R229, [R0+0xe080] ;  /* 0x00e0800000e57984 */ /* 0x000fe80000000800 */
[----:B------:R-:W1:Y:S01]  /*266a0*/  LDS R231, [R0+0xf080] ;  /* 0x00f0800000e77984 */ /* 0x000e620000000800 */
[----:B------:R-:W-:-:S02]  /*266b0*/  IMAD.MOV.U32 R13, RZ, RZ, R154 ;  /* 0x000000ffff0d7224 */ /* 0x000fc400078e009a */
[----:B------:R-:W-:Y:S01]  /*266c0*/  IMAD.MOV.U32 R12, RZ, RZ, R155 ;  /* 0x000000ffff0c7224 */ /* 0x000fe200078e009b */
[C---:B------:R-:W-:Y:S01]  /*266d0*/  HMMA.1688.F32.TF32 R36, R224.reuse, R26, R40 ;  /* 0x0000001ae024723c */ /* 0x040fe20000081028 */
[----:B------:R-:W-:Y:S04]  /*266e0*/  LDS R232, [R3+0xe100] ;  /* 0x00e1000003e87984 */ /* 0x000fe80000000800 */
[----:B------:R2:W-:Y:S03]  /*266f0*/  STL [R1+0x1b74], R159 ;  /* 0x001b749f01007387 */ /* 0x0005e60000100800 */
[----:B------:R-:W-:Y:S01]  /*26700*/  HMMA.1688.F32.TF32 R152, R224, R34, R240 ;  /* 0x00000022e098723c */ /* 0x000fe200000810f0 */
[----:B------:R-:W-:Y:S04]  /*26710*/  LDS R234, [R3+0xf100] ;  /* 0x00f1000003ea7984 */ /* 0x000fe80000000800 */
[----:B------:R-:W-:Y:S04]  /*26720*/  LDS R233, [R0+0xe100] ;  /* 0x00e1000000e97984 */ /* 0x000fe80000000800 */
[----:B------:R-:W3:Y:S07]  /*26730*/  LDS R235, [R0+0xf100] ;  /* 0x00f1000000eb7984 */ /* 0x000eee0000000800 */
[----:B------:R-:W-:-:S02]  /*26740*/  IMAD.MOV.U32 R252, RZ, RZ, R37 ;  /* 0x000000fffffc7224 */ /* 0x000fc400078e0025 */
[----:B------:R-:W-:Y:S02]  /*26750*/  IMAD.MOV.U32 R247, RZ, RZ, R38 ;  /* 0x000000fffff77224 */ /* 0x000fe400078e0026 */
[----:B------:R-:W-:-:S04]  /*26760*/  IMAD.MOV.U32 R246, RZ, RZ, R39 ;  /* 0x000000fffff67224 */ /* 0x000fc800078e0027 */
[----:B------:R-:W-:Y:S01]  /*26770*/  IMAD.MOV.U32 R20, RZ, RZ, R155 ;  /* 0x000000ffff147224 */ /* 0x000fe200078e009b */
[----:B------:R-:W-:Y:S02]  /*26780*/  MOV R155, R36 ;  /* 0x00000024009b7202 */ /* 0x000fe40000000f00 */
[C---:B------:R-:W-:Y:S01]  /*26790*/  HMMA.1688.F32.TF32 R36, R224.reuse, R22, R44 ;  /* 0x00000016e024723c */ /* 0x040fe2000008102c */
[----:B------:R-:W-:Y:S01]  /*267a0*/  MOV R25, R152 ;  /* 0x0000009800197202 */ /* 0x000fe20000000f00 */
[----:B------:R-:W-:Y:S02]  /*267b0*/  IMAD.MOV.U32 R24, RZ, RZ, R153 ;  /* 0x000000ffff187224 */ /* 0x000fe400078e0099 */
[----:B------:R-:W-:Y:S11]  /*267c0*/  IMAD.MOV.U32 R21, RZ, RZ, R154 ;  /* 0x000000ffff157224 */ /* 0x000ff600078e009a */
[----:B------:R-:W-:Y:S09]  /*267d0*/  @!UPT UIADD3 URZ, URZ, URZ, URZ ;  /* 0x0000003f3f3ff290 */ /* 0x000ff2000fffe03f */
[----:B--2---:R-:W-:Y:S01]  /*267e0*/  MOV R159, R36 ;  /* 0x00000024009f7202 */ /* 0x004fe20000000f00 */
[----:B------:R-:W-:Y:S02]  /*267f0*/  IMAD.MOV.U32 R152, RZ, RZ, R37 ;  /* 0x000000ffff987224 */ /* 0x000fe400078e0025 */
[----:B------:R-:W-:Y:S02]  /*26800*/  IMAD.MOV.U32 R153, RZ, RZ, R38 ;  /* 0x000000ffff997224 */ /* 0x000fe400078e0026 */
[----:B------:R-:W-:Y:S02]  /*26810*/  IMAD.MOV.U32 R154, RZ, RZ, R39 ;  /* 0x000000ffff9a7224 */ /* 0x000fe400078e0027 */
[C---:B------:R-:W-:Y:S08]  /*26820*/  HMMA.1688.F32.TF32 R36, R224.reuse, R18, R48 ;  /* 0x00000012e024723c */ /* 0x040ff00000081030 */
[----:B------:R-:W-:Y:S08]  /*26830*/  HMMA.1688.F32.TF32 R40, R224, R14, R52 ;  /* 0x0000000ee028723c */ /* 0x000ff00000081034 */
[C---:B-1----:R-:W-:Y:S07]  /*26840*/  HMMA.1688.F32.TF32 R44, R228.reuse, R10, R56 ;  /* 0x0000000ae42c723c */ /* 0x042fee0000081038 */
[----:B------:R-:W-:Y:S04]  /*26850*/  STL.64 [R1+0x1d0], R36 ;  /* 0x0001d02401007387 */ /* 0x000fe80000100a00 */
[----:B------:R1:W-:Y:S02]  /*26860*/  STL.64 [R1+0x1d8], R38 ;  /* 0x0001d82601007387 */ /* 0x0003e40000100a00 */
[C---:B-1----:R-:W-:Y:S02]  /*26870*/  HMMA.1688.F32.TF32 R36, R228.reuse, R6, R60 ;  /* 0x00000006e424723c */ /* 0x042fe4000008103c */
[----:B------:R-:W-:Y:S04]  /*26880*/  STL.64 [R1+0x150], R40 ;  /* 0x0001502801007387 */ /* 0x000fe80000100a00 */
[----:B------:R1:W-:Y:S04]  /*26890*/  STL.64 [R1+0x158], R42 ;  /* 0x0001582a01007387 */ /* 0x0003e80000100a00 */
[----:B------:R-:W-:Y:S04]  /*268a0*/  STL.64 [R1+0x140], R44 ;  /* 0x0001402c01007387 */ /* 0x000fe80000100a00 */
[----:B------:R2:W-:Y:S01]  /*268b0*/  STL.64 [R1+0x148], R46 ;  /* 0x0001482e01007387 */ /* 0x0005e20000100a00 */
[C---:B-1----:R-:W-:Y:S08]  /*268c0*/  HMMA.1688.F32.TF32 R40, R228.reuse, R34, R64 ;  /* 0x00000022e428723c */ /* 0x042ff00000081040 */
[----:B------:R-:W-:Y:S01]  /*268d0*/  STL.64 [R1+0x130], R36 ;  /* 0x0001302401007387 */ /* 0x000fe20000100a00 */
[C---:B--2---:R-:W-:Y:S03]  /*268e0*/  HMMA.1688.F32.TF32 R44, R228.reuse, R30, R68 ;  /* 0x0000001ee42c723c */ /* 0x044fe60000081044 */
[----:B------:R1:W-:Y:S05]  /*268f0*/  STL.64 [R1+0x138], R38 ;  /* 0x0001382601007387 */ /* 0x0003ea0000100a00 */
[C---:B-1----:R-:W-:Y:S06]  /*26900*/  HMMA.1688.F32.TF32 R36, R228.reuse, R26, R72 ;  /* 0x0000001ae424723c */ /* 0x042fec0000081048 */
[----:B------:R-:W-:Y:S04]  /*26910*/  STL.64 [R1+0x120], R40 ;  /* 0x0001202801007387 */ /* 0x000fe80000100a00 */
[----:B------:R1:W-:Y:S05]  /*26920*/  STL.64 [R1+0x128], R42 ;  /* 0x0001282a01007387 */ /* 0x0003ea0000100a00 */
[----:B------:R-:W-:Y:S04]  /*26930*/  STL.64 [R1+0x110], R44 ;  /* 0x0001102c01007387 */ /* 0x000fe80000100a00 */
[----:B------:R-:W-:Y:S01]  /*26940*/  STL.64 [R1+0x118], R46 ;  /* 0x0001182e01007387 */ /* 0x000fe20000100a00 */
[----:B-1----:R-:W-:Y:S03]  /*26950*/  HMMA.1688.F32.TF32 R40, R228, R22, R76 ;  /* 0x00000016e428723c */ /* 0x002fe6000008104c */
[----:B------:R-:W-:Y:S04]  /*26960*/  STL.64 [R1+0x100], R36 ;  /* 0x0001002401007387 */ /* 0x000fe80000100a00 */
[----:B------:R1:W-:Y:S01]  /*26970*/  STL.64 [R1+0x108], R38 ;  /* 0x0001082601007387 */ /* 0x0003e20000100a00 */
[C---:B---3--:R-:W-:Y:S08]  /*26980*/  HMMA.1688.F32.TF32 R240, R232.reuse, R10, R88 ;  /* 0x0000000ae8f0723c */ /* 0x048ff00000081058 */
[----:B------:R-:W-:Y:S01]  /*26990*/  HMMA.1688.F32.TF32 R92, R232, R6, R92 ;  /* 0x00000006e85c723c */ /* 0x000fe2000008105c */
[----:B------:R-:W-:-:S02]  /*269a0*/  IMAD.MOV.U32 R224, RZ, RZ, R116 ;  /* 0x000000ffffe07224 */ /* 0x000fc400078e0074 */
[----:B------:R-:W-:-:S05]  /*269b0*/  IMAD.MOV.U32 R225, RZ, RZ, R117 ;  /* 0x000000ffffe17224 */ /* 0x000fca00078e0075 */
[----:B-1----:R-:W-:Y:S01]  /*269c0*/  HMMA.1688.F32.TF32 R36, R228, R14, R84 ;  /* 0x0000000ee424723c */ /* 0x002fe20000081054 */
[----:B------:R-:W-:Y:S04]  /*269d0*/  STL.64 [R1+0xf0], R40 ;  /* 0x0000f02801007387 */ /* 0x000fe80000100a00 */
[----:B------:R-:W-:Y:S01]  /*269e0*/  STL.64 [R1+0xf8], R42 ;  /* 0x0000f82a01007387 */ /* 0x000fe20000100a00 */
[----:B------:R-:W-:Y:S01]  /*269f0*/  IMAD.MOV.U32 R226, RZ, RZ, R118 ;  /* 0x000000ffffe27224 */ /* 0x000fe200078e0076 */
[----:B------:R-:W-:Y:S02]  /*26a00*/  MOV R227, R119 ;  /* 0x0000007700e37202 */ /* 0x000fe40000000f00 */
[----:B------:R-:W-:Y:S04]  /*26a10*/  LDS R88, [R3+0xe200] ;  /* 0x00e2000003587984 */ /* 0x000fe80000000800 */
[----:B------:R-:W-:Y:S04]  /*26a20*/  LDS R90, [R3+0xf200] ;  /* 0x00f20000035a7984 */ /* 0x000fe80000000800 */
[----:B------:R-:W-:Y:S04]  /*26a30*/  LDS R89, [R0+0xe200] ;  /* 0x00e2000000597984 */ /* 0x000fe80000000800 */
[----:B------:R-:W1:Y:S04]  /*26a40*/  LDS R91, [R0+0xf200] ;  /* 0x00f20000005b7984 */ /* 0x000e680000000800 */
[----:B------:R-:W-:Y:S04]  /*26a50*/  STL.64 [R1+0xe0], R36 ;  /* 0x0000e02401007387 */ /* 0x000fe80000100a00 */
[----:B------:R-:W-:Y:S04]  /*26a60*/  STL [R1+0xe8], R38 ;  /* 0x0000e82601007387 */ /* 0x000fe80000100800 */
[----:B------:R2:W-:Y:S04]  /*26a70*/  STL [R1+0x1b50], R240 ;  /* 0x001b50f001007387 */ /* 0x0005e80000100800 */
[----:B------:R3:W-:Y:S04]  /*26a80*/  STL [R1+0x1b4c], R241 ;  /* 0x001b4cf101007387 */ /* 0x0007e80000100800 */
[----:B------:R4:W-:Y:S01]  /*26a90*/  STL [R1+0x1b48], R242 ;  /* 0x001b48f201007387 */ /* 0x0009e20000100800 */
[----:B--2---:R-:W-:-:S03]  /*26aa0*/  IMAD.MOV.U32 R240, RZ, RZ, R99 ;  /* 0x000000fffff07224 */ /* 0x004fc600078e0063 */
[----:B------:R2:W-:Y:S01]  /*26ab0*/  STL [R1+0x1b44], R243 ;  /* 0x001b44f301007387 */ /* 0x0005e20000100800 */
[----:B---3--:R-:W-:-:S03]  /*26ac0*/  IMAD.MOV.U32 R241, RZ, RZ, R101 ;  /* 0x000000fffff17224 */ /* 0x008fc600078e0065 */
[----:B------:R-:W3:Y:S01]  /*26ad0*/  LDL.LU R99, [R1+0x1bc4] ;  /* 0x001bc40001637983 */ /* 0x000ee20000300800 */
[----:B----4-:R-:W-:-:S03]  /*26ae0*/  IMAD.MOV.U32 R242, RZ, RZ, R102 ;  /* 0x000000fffff27224 */ /* 0x010fc600078e0066 */
[----:B------:R-:W4:Y:S01]  /*26af0*/  LDL.LU R101, [R1+0x1bc0] ;  /* 0x001bc00001657983 */ /* 0x000f220000300800 */
[----:B--2---:R-:W-:-:S03]  /*26b00*/  MOV R243, R103 ;  /* 0x0000006700f37202 */ /* 0x004fc60000000f00 */
[----:B------:R-:W4:Y:S04]  /*26b10*/  LDL.LU R102, [R1+0x1bbc] ;  /* 0x001bbc0001667983 */ /* 0x000f280000300800 */
[----:B------:R-:W4:Y:S04]  /*26b20*/  LDL.LU R103, [R1+0x1bb8] ;  /* 0x001bb80001677983 */ /* 0x000f280000300800 */
[----:B------:R2:W-:Y:S04]  /*26b30*/  STL [R1+0x1b30], R92 ;  /* 0x001b305c01007387 */ /* 0x0005e80000100800 */
[----:B------:R1:W-:Y:S04]  /*26b40*/  STL [R1+0x1b2c], R93 ;  /* 0x001b2c5d01007387 */ /* 0x0003e80000100800 */
[----:B------:R-:W-:Y:S04]  /*26b50*/  STL [R1+0x1b28], R94 ;  /* 0x001b285e01007387 */ /* 0x000fe80000100800 */
[----:B------:R1:W-:Y:S01]  /*26b60*/  STL [R1+0x1b24], R95 ;  /* 0x001b245f01007387 */ /* 0x0003e20000100800 */
[-C--:B------:R-:W-:Y:S08]  /*26b70*/  HMMA.1688.F32.TF32 R40, R232, R26.reuse, R104 ;  /* 0x0000001ae828723c */ /* 0x080ff00000081068 */
[----:B------:R-:W-:Y:S01]  /*26b80*/  HMMA.1688.F32.TF32 R72, R236, R26, R136 ;  /* 0x0000001aec48723c */ /* 0x000fe20000081088 */
[----:B------:R-:W-:-:S07]  /*26b90*/  IMAD.MOV.U32 R104, RZ, RZ, R120 ;  /* 0x000000ffff687224 */ /* 0x000fce00078e0078 */
[----:B------:R-:W-:Y:S01]  /*26ba0*/  HMMA.1688.F32.TF32 R60, R236, R6, R124 ;  /* 0x00000006ec3c723c */ /* 0x000fe2000008107c */
[----:B------:R-:W-:Y:S01]  /*26bb0*/  IMAD.MOV.U32 R105, RZ, RZ, R121 ;  /* 0x000000ffff697224 */ /* 0x000fe200078e0079 */
[----:B------:R-:W-:Y:S01]  /*26bc0*/  MOV R107, R123 ;  /* 0x0000007b006b7202 */ /* 0x000fe20000000f00 */
[----:B------:R-:W-:-:S05]  /*26bd0*/  IMAD.MOV.U32 R106, RZ, RZ, R122 ;  /* 0x000000ffff6a7224 */ /* 0x000fca00078e007a */
[----:B------:R-:W-:Y:S01]  /*26be0*/  HMMA.1688.F32.TF32 R248, R228, R18, R80 ;  /* 0x00000012e4f8723c */ /* 0x000fe20000081050 */
[----:B--2---:R-:W-:-:S07]  /*26bf0*/  IMAD.MOV.U32 R92, RZ, RZ, R112 ;  /* 0x000000ffff5c7224 */ /* 0x004fce00078e0070 */
[C---:B------:R-:W-:Y:S01]  /*26c00*/  HMMA.1688.F32.TF32 R64, R236.reuse, R34, R128 ;  /* 0x00000022ec40723c */ /* 0x040fe20000081080 */
[----:B-1----:R-:W-:Y:S01]  /*26c10*/  IMAD.MOV.U32 R93, RZ, RZ, R113 ;  /* 0x000000ffff5d7224 */ /* 0x002fe200078e0071 */
[----:B------:R-:W-:Y:S01]  /*26c20*/  MOV R95, R115 ;  /* 0x00000073005f7202 */ /* 0x000fe20000000f00 */
[----:B------:R-:W-:Y:S01]  /*26c30*/  IMAD.MOV.U32 R94, RZ, RZ, R114 ;  /* 0x000000ffff5e7224 */ /* 0x000fe200078e0072 */
[----:B------:R-:W-:Y:S04]  /*26c40*/  LDS R228, [R3+0xe300] ;  /* 0x00e3000003e47984 */ /* 0x000fe80000000800 */
[C---:B------:R-:W-:Y:S01]  /*26c50*/  HMMA.1688.F32.TF32 R68, R236.reuse, R30, R132 ;  /* 0x0000001eec44723c */ /* 0x040fe20000081084 */
[----:B------:R-:W-:Y:S07]  /*26c60*/  LDS R230, [R3+0xf300] ;  /* 0x00f3000003e67984 */ /* 0x000fee0000000800 */
[C---:B------:R-:W-:Y:S01]  /*26c70*/  HMMA.1688.F32.TF32 R76, R236.reuse, R22, R140 ;  /* 0x00000016ec4c723c */ /* 0x040fe2000008108c */
[----:B------:R-:W-:Y:S07]  /*26c80*/  LDS R229, [R0+0xe300] ;  /* 0x00e3000000e57984 */ /* 0x000fee0000000800 */
[----:B------:R-:W-:Y:S01]  /*26c90*/  HMMA.1688.F32.TF32 R84, R236, R14, R148 ;  /* 0x0000000eec54723c */ /* 0x000fe20000081094 */
[----:B------:R-:W-:Y:S01]  /*26ca0*/  LDS R231, [R0+0xf300] ;  /* 0x00f3000000e77984 */ /* 0x000fe20000000800 */
[----:B------:R-:W-:-:S03]  /*26cb0*/  MOV R2, R39 ;  /* 0x0000002700027202 */ /* 0x000fc60000000f00 */
[----:B------:R-:W-:Y:S04]  /*26cc0*/  LDS R36, [R3+0xe380] ;  /* 0x00e3800003247984 */ /* 0x000fe80000000800 */
[----:B------:R-:W-:Y:S04]  /*26cd0*/  LDS R38, [R3+0xf380] ;  /* 0x00f3800003267984 */ /* 0x000fe80000000800 */
[----:B------:R-:W-:Y:S01]  /*26ce0*/  LDS R37, [R0+0xe380] ;  /* 0x00e3800000257984 */ /* 0x000fe20000000800 */
[C---:B---3--:R-:W-:Y:S03]  /*26cf0*/  HMMA.1688.F32.TF32 R96, R232.reuse, R34, R96 ;  /* 0x00000022e860723c */ /* 0x048fe60000081060 */
[----:B------:R-:W-:Y:S05]  /*26d00*/  LDS R39, [R0+0xf380] ;  /* 0x00f3800000277984 */ /* 0x000fea0000000800 */
[----:B----4-:R-:W-:Y:S11]  /*26d10*/  HMMA.1688.F32.TF32 R100, R232, R30, R100 ;  /* 0x0000001ee864723c */ /* 0x010ff60000081064 */
[----:B------:R-:W-:Y:S04]  /*26d20*/  @!UPT UIADD3 URZ, URZ, URZ, URZ ;  /* 0x0000003f3f3ff290 */ /* 0x000fe8000fffe03f */
[----:B------:R1:W-:Y:S04]  /*26d30*/  STL [R1+0x1b18], R96 ;  /* 0x001b186001007387 */ /* 0x0003e80000100800 */
[----:B------:R2:W-:Y:S04]  /*26d40*/  STL [R1+0x1b14], R97 ;  /* 0x001b146101007387 */ /* 0x0005e80000100800 */
[----:B------:R3:W-:Y:S04]  /*26d50*/  STL [R1+0x1b10], R98 ;  /* 0x001b106201007387 */ /* 0x0007e80000100800 */
[----:B------:R2:W-:Y:S04]  /*26d60*/  STL [R1+0x1b0c], R99 ;  /* 0x001b0c6301007387 */ /* 0x0005e80000100800 */
[----:B------:R1:W-:Y:S04]  /*26d70*/  STL [R1+0x1b34], R100 ;  /* 0x001b346401007387 */ /* 0x0003e80000100800 */
[----:B------:R1:W-:Y:S04]  /*26d80*/  STL [R1+0x1b20], R101 ;  /* 0x001b206501007387 */ /* 0x0003e80000100800 */
[----:B------:R1:W-:Y:S04]  /*26d90*/  STL [R1+0x1b1c], R102 ;  /* 0x001b1c6601007387 */ /* 0x0003e80000100800 */
[----:B------:R1:W-:Y:S04]  /*26da0*/  STL [R1+0x1b08], R103 ;  /* 0x001b086701007387 */ /* 0x0003e80000100800 */
        /* <DEDUP_REMOVED lines=8> */
[----:B-1----:R-:W-:-:S03]  /*26e30*/  IMAD.MOV.U32 R96, RZ, RZ, R108 ;  /* 0x000000ffff607224 */ /* 0x002fc600078e006c */
[----:B------:R-:W4:Y:S01]  /*26e40*/  LDL.LU R112, [R1+0x1b94] ;  /* 0x001b940001707983 */ /* 0x000f220000300800 */
[----:B--2---:R-:W-:-:S03]  /*26e50*/  IMAD.MOV.U32 R97, RZ, RZ, R109 ;  /* 0x000000ffff617224 */ /* 0x004fc600078e006d */
[----:B------:R-:W4:Y:S01]  /*26e60*/  LDL.LU R113, [R1+0x1b90] ;  /* 0x001b900001717983 */ /* 0x000f220000300800 */
[----:B---3--:R-:W-:-:S03]  /*26e70*/  IMAD.MOV.U32 R98, RZ, RZ, R110 ;  /* 0x000000ffff627224 */ /* 0x008fc600078e006e */
[----:B------:R-:W4:Y:S01]  /*26e80*/  LDL.LU R114, [R1+0x1b8c] ;  /* 0x001b8c0001727983 */ /* 0x000f220000300800 */
[----:B------:R-:W-:-:S03]  /*26e90*/  MOV R99, R111 ;  /* 0x0000006f00637202 */ /* 0x000fc60000000f00 */
[----:B------:R-:W4:Y:S04]  /*26ea0*/  LDL.LU R115, [R1+0x1b88] ;  /* 0x001b880001737983 */ /* 0x000f280000300800 */
        /* <DEDUP_REMOVED lines=8> */
[----:B------:R-:W-:Y:S04]  /*26f30*/  STL [R1+0x1b54], R40 ;  /* 0x001b542801007387 */ /* 0x000fe80000100800 */
[----:B------:R-:W-:Y:S04]  /*26f40*/  STL [R1+0x1b40], R41 ;  /* 0x001b402901007387 */ /* 0x000fe80000100800 */
[----:B------:R-:W-:Y:S04]  /*26f50*/  STL [R1+0x1b3c], R42 ;  /* 0x001b3c2a01007387 */ /* 0x000fe80000100800 */
[----:B------:R1:W-:Y:S02]  /*26f60*/  STL [R1+0x1b38], R43 ;  /* 0x001b382b01007387 */ /* 0x0003e40000100800 */
[C---:B-1----:R-:W-:Y:S11]  /*26f70*/  HMMA.1688.F32.TF32 R40, R88.reuse, R6, R96 ;  /* 0x000000065828723c */ /* 0x042ff60000081060 */
[----:B------:R-:W-:Y:S11]  /*26f80*/  @!UPT UIADD3 URZ, URZ, URZ, URZ ;  /* 0x0000003f3f3ff290 */ /* 0x000ff6000fffe03f */
[----:B------:R-:W-:Y:S02]  /*26f90*/  @!UPT UIADD3 URZ, URZ, URZ, URZ ;  /* 0x0000003f3f3ff290 */ /* 0x000fe4000fffe03f */
[----:B------:R-:W-:Y:S01]  /*26fa0*/  IMAD.MOV.U32 R99, RZ, RZ, R40 ;  /* 0x000000ffff637224 */ /* 0x000fe200078e0028 */
[----:B------:R-:W-:Y:S01]  /*26fb0*/  MOV R138, R43 ;  /* 0x0000002b008a7202 */ /* 0x000fe20000000f00 */
[----:B------:R-:W-:Y:S01]  /*26fc0*/  IMAD.MOV.U32 R139, RZ, RZ, R42 ;  /* 0x000000ffff8b7224 */ /* 0x000fe200078e002a */
[C---:B------:R-:W-:Y:S08]  /*26fd0*/  HMMA.1688.F32.TF32 R104, R88.reuse, R26, R104 ;  /* 0x0000001a5868723c */ /* 0x040ff00000081068 */
[C---:B---3--:R-:W-:Y:S11]  /*26fe0*/  HMMA.1688.F32.TF32 R100, R88.reuse, R10, R100 ;  /* 0x0000000a5864723c */ /* 0x048ff60000081064 */
[----:B------:R-:W-:Y:S11]  /*26ff0*/  @!UPT UIADD3 URZ, URZ, URZ, URZ ;  /* 0x0000003f3f3ff290 */ /* 0x000ff6000fffe03f */
[----:B------:R-:W-:Y:S02]  /*27000*/  @!UPT UIADD3 URZ, URZ, URZ, URZ ;  /* 0x0000003f3f3ff290 */ /* 0x000fe4000fffe03f */
[----:B------:R-:W-:Y:S01]  /*27010*/  MOV R32, R103 ;  /* 0x0000006700207202 */ /* 0x000fe20000000f00 */
[----:B------:R-:W-:Y:S02]  /*27020*/  IMAD.MOV.U32 R103, RZ, RZ, R41 ;  /* 0x000000ffff677224 */ /* 0x000fe400078e0029 */
[----:B------:R-:W-:Y:S01]  /*27030*/  HMMA.1688.F32.TF32 R40, R88, R34, R92 ;  /* 0x000000225828723c */ /* 0x000fe2000008105c */
[----:B------:R-:W-:-:S07]  /*27040*/  IMAD.MOV.U32 R33, RZ, RZ, R102 ;  /* 0x000000ffff217224 */ /* 0x000fce00078e0066 */
[----:B--2---:R-:W-:Y:S11]  /*27050*/  HMMA.1688.F32.TF32 R44, R232, R22, R108 ;  /* 0x00000016e82c723c */ /* 0x004ff6000008106c */
[----:B------:R-:W-:Y:S05]  /*27060*/  @!UPT UIADD3 URZ, URZ, URZ, URZ ;  /* 0x0000003f3f3ff290 */ /* 0x000fea000fffe03f */
[----:B------:R-:W-:Y:S01]  /*27070*/  IMAD.MOV.U32 R102, RZ, RZ, R40 ;  /* 0x000000ffff667224 */ /* 0x000fe200078e0028 */
[----:B------:R-:W-:Y:S01]  /*27080*/  MOV R98, R43 ;  /* 0x0000002b00627202 */ /* 0x000fe20000000f00 */
[----:B------:R-:W-:Y:S02]  /*27090*/  IMAD.MOV.U32 R96, RZ, RZ, R41 ;  /* 0x000000ffff607224 */ /* 0x000fe400078e0029 */
[----:B------:R-:W-:Y:S02]  /*270a0*/  IMAD.MOV.U32 R97, RZ, RZ, R42 ;  /* 0x000000ffff617224 */ /* 0x000fe400078e002a */
[----:B------:R-:W-:Y:S01]  /*270b0*/  HMMA.1688.F32.TF32 R40, R88, R30, R224 ;  /* 0x0000001e5828723c */ /* 0x000fe200000810e0 */
[----:B------:R-:W-:Y:S01]  /*270c0*/  IMAD.MOV.U32 R136, RZ, RZ, R101 ;  /* 0x000000ffff887224 */ /* 0x000fe200078e0065 */
[----:B------:R-:W-:Y:S01]  /*270d0*/  STL [R1+0x1b5c], R46 ;  /* 0x001b5c2e01007387 */ /* 0x000fe20000100800 */
[----:B------:R-:W-:Y:S01]  /*270e0*/  IMAD.MOV.U32 R137, RZ, RZ, R100 ;  /* 0x000000ffff897224 */ /* 0x000fe200078e0064 */
[----:B------:R-:W-:Y:S01]  /*270f0*/  MOV R92, R107 ;  /* 0x0000006b005c7202 */ /* 0x000fe20000000f00 */
[----:B------:R-:W-:Y:S01]  /*27100*/  IMAD.MOV.U32 R100, RZ, RZ, R106 ;  /* 0x000000ffff647224 */ /* 0x000fe200078e006a */
[----:B------:R-:W-:Y:S04]  /*27110*/  STL [R1+0x1b58], R47 ;  /* 0x001b582f01007387 */ /* 0x000fe80000100800 */
[----:B------:R-:W2:Y:S04]  /*27120*/  LDL.LU R224, [R1+0x70] ;  /* 0x0000700001e07983 */ /* 0x000ea80000300800 */
[----:B------:R-:W2:Y:S04]  /*27130*/  LDL.LU R225, [R1+0x74] ;  /* 0x0000740001e17983 */ /* 0x000ea80000300800 */
[----:B------:R-:W2:Y:S04]  /*27140*/  LDL.LU R226, [R1+0x78] ;  /* 0x0000780001e27983 */ /* 0x000ea80000300800 */
[----:B------:R-:W2:Y:S02]  /*27150*/  LDL.LU R227, [R1+0x7c] ;  /* 0x00007c0001e37983 */ /* 0x000ea40000300800 */
[----:B------:R-:W-:Y:S01]  /*27160*/  IMAD.MOV.U32 R95, RZ, RZ, R42 ;  /* 0x000000ffff5f7224 */ /* 0x000fe200078e002a */
[----:B------:R-:W-:Y:S01]  /*27170*/  MOV R101, R43 ;  /* 0x0000002b00657202 */ /* 0x000fe20000000f00 */
[----:B------:R-:W-:Y:S01]  /*27180*/  IMAD.MOV.U32 R42, RZ, RZ, R104 ;  /* 0x000000ffff2a7224 */ /* 0x000fe200078e0068 */
[----:B------:R-:W3:Y:S01]  /*27190*/  LDL.LU R124, [R1+0x60] ;  /* 0x00006000017c7983 */ /* 0x000ee20000300800 */
[----:B------:R-:W-:-:S02]  /*271a0*/  IMAD.MOV.U32 R43, RZ, RZ, R105 ;  /* 0x000000ffff2b7224 */ /* 0x000fc400078e0069 */
[----:B------:R-:W-:Y:S01]  /*271b0*/  HMMA.1688.F32.TF32 R104, R88, R22, R240 ;  /* 0x000000165868723c */ /* 0x000fe200000810f0 */
[----:B------:R-:W3:Y:S04]  /*271c0*/  LDL.LU R125, [R1+0x64] ;  /* 0x00006400017d7983 */ /* 0x000ee80000300800 */
[----:B------:R-:W3:Y:S04]  /*271d0*/  LDL.LU R126, [R1+0x68] ;  /* 0x00006800017e7983 */ /* 0x000ee80000300800 */
[----:B------:R-:W3:Y:S01]  /*271e0*/  LDL.LU R127, [R1+0x6c] ;  /* 0x00006c00017f7983 */ /* 0x000ee20000300800 */
[C---:B----4-:R-:W-:Y:S03]  /*271f0*/  HMMA.1688.F32.TF32 R48, R232.reuse, R18, R112 ;  /* 0x00000012e830723c */ /* 0x050fe60000081070 */
[----:B------:R-:W4:Y:S04]  /*27200*/  LDL.LU R108, [R1+0x50] ;  /* 0x00005000016c7983 */ /* 0x000f280000300800 */
[----:B------:R-:W4:Y:S04]  /*27210*/  LDL.LU R109, [R1+0x54] ;  /* 0x00005400016d7983 */ /* 0x000f280000300800 */
[----:B------:R-:W4:Y:S04]  /*27220*/  LDL.LU R110, [R1+0x58] ;  /* 0x00005800016e7983 */ /* 0x000f280000300800 */
[----:B------:R-:W4:Y:S01]  /*27230*/  LDL.LU R111, [R1+0x5c] ;  /* 0x00005c00016f7983 */ /* 0x000f220000300800 */
[----:B------:R-:W-:Y:S03]  /*27240*/  HMMA.1688.F32.TF32 R52, R232, R14, R116 ;  /* 0x0000000ee834723c */ /* 0x000fe60000081074 */
[----:B------:R-:W2:Y:S04]  /*27250*/  LDL.LU R112, [R1+0x40] ;  /* 0x0000400001707983 */ /* 0x000ea80000300800 */
[----:B------:R-:W2:Y:S04]  /*27260*/  LDL.LU R113, [R1+0x44] ;  /* 0x0000440001717983 */ /* 0x000ea80000300800 */
[----:B------:R-:W2:Y:S04]  /*27270*/  LDL.LU R114, [R1+0x48] ;  /* 0x0000480001727983 */ /* 0x000ea80000300800 */
[----:B------:R-:W2:Y:S01]  /*27280*/  LDL.LU R115, [R1+0x4c] ;  /* 0x00004c0001737983 */ /* 0x000ea20000300800 */
[----:B------:R-:W-:Y:S03]  /*27290*/  HMMA.1688.F32.TF32 R56, R236, R10, R120 ;  /* 0x0000000aec38723c */ /* 0x000fe60000081078 */
        /* <DEDUP_REMOVED lines=9> */
[----:B------:R-:W2:Y:S01]  /*27330*/  LDL.LU R122, [R1+0x28] ;  /* 0x00002800017a7983 */ /* 0x000ea20000300800 */
[----:B------:R-:W-:-:S03]  /*27340*/  IMAD.MOV.U32 R243, RZ, RZ, R106 ;  /* 0x000000fffff37224 */ /* 0x000fc600078e006a */
[----:B------:R-:W2:Y:S01]  /*27350*/  LDL.LU R123, [R1+0x2c] ;  /* 0x00002c00017b7983 */ /* 0x000ea20000300800 */
[----:B------:R-:W-:-:S03]  /*27360*/  MOV R41, R107 ;  /* 0x0000006b00297202 */ /* 0x000fc60000000f00 */
[----:B------:R-:W2:Y:S04]  /*27370*/  LDL.LU R104, [R1+0x10] ;  /* 0x0000100001687983 */ /* 0x000ea80000300800 */
[----:B------:R-:W2:Y:S04]  /*27380*/  LDL.LU R105, [R1+0x14] ;  /* 0x0000140001697983 */ /* 0x000ea80000300800 */
[----:B------:R-:W2:Y:S04]  /*27390*/  LDL.LU R106, [R1+0x18] ;  /* 0x00001800016a7983 */ /* 0x000ea80000300800 */
[----:B------:R-:W2:Y:S04]  /*273a0*/  LDL.LU R107, [R1+0x1c] ;  /* 0x00001c00016b7983 */ /* 0x000ea80000300800 */
[----:B------:R-:W-:Y:S04]  /*273b0*/  LDS R232, [R3+0xe280] ;  /* 0x00e2800003e87984 */ /* 0x000fe80000000800 */
[----:B------:R-:W-:Y:S04]  /*273c0*/  LDS R234, [R3+0xf280] ;  /* 0x00f2800003ea7984 */ /* 0x000fe80000000800 */
[----:B------:R-:W-:Y:S04]  /*273d0*/  LDS R233, [R0+0xe280] ;  /* 0x00e2800000e97984 */ /* 0x000fe80000000800 */
[----:B------:R-:W4:Y:S01]  /*273e0*/  LDS R235, [R0+0xf280] ;  /* 0x00f2800000eb7984 */ /* 0x000f220000000800 */
[----:B------:R-:W-:Y:S08]  /*273f0*/  HMMA.1688.F32.TF32 R80, R236, R18, R144 ;  /* 0x00000012ec50723c */ /* 0x000ff00000081090 */
[----:B---3--:R-:W-:Y:S08]  /*27400*/  HMMA.1688.F32.TF32 R236, R88, R14, R124 ;  /* 0x0000000e58ec723c */ /* 0x008ff0000008107c */
[C---:B----4-:R-:W-:Y:S08]  /*27410*/  HMMA.1688.F32.TF32 R108, R232.reuse, R10, R108 ;  /* 0x0000000ae86c723c */ /* 0x050ff0000008106c */
[----:B--2---:R-:W-:Y:S08]  /*27420*/  HMMA.1688.F32.TF32 R112, R232, R6, R112 ;  /* 0x00000006e870723c */ /* 0x004ff00000081070 */
[----:B------:R-:W-:Y:S01]  /*27430*/  HMMA.1688.F32.TF32 R128, R88, R18, R224 ;  /* 0x000000125880723c */ /* 0x000fe200000810e0 */
[----:B------:R-:W2:Y:S04]  /*27440*/  LDL.LU R224, [R1] ;  /* 0x0000000001e07983 */ /* 0x000ea80000300800 */
[----:B------:R-:W2:Y:S03]  /*27450*/  LDL.LU R225, [R1+0x4] ;  /* 0x0000040001e17983 */ /* 0x000ea60000300800 */
[C---:B------:R-:W-:Y:S01]  /*27460*/  HMMA.1688.F32.TF32 R116, R232.reuse, R34, R116 ;  /* 0x00000022e874723c */ /* 0x040fe20000081074 */
[----:B------:R-:W2:Y:S04]  /*27470*/  LDL.LU R226, [R1+0x8] ;  /* 0x0000080001e27983 */ /* 0x000ea80000300800 */
[----:B------:R-:W2:Y:S04]  /*27480*/  LDL.LU R227, [R1+0xc] ;  /* 0x00000c0001e37983 */ /* 0x000ea80000300800 */
[----:B------:R-:W-:Y:S01]  /*27490*/  STL [R1+0x1a58], R236 ;  /* 0x001a58ec01007387 */ /* 0x000fe20000100800 */
[C---:B------:R-:W-:Y:S03]  /*274a0*/  HMMA.1688.F32.TF32 R120, R232.reuse, R30, R120 ;  /* 0x0000001ee878723c */ /* 0x040fe60000081078 */
[----:B------:R-:W-:Y:S04]  /*274b0*/  STL [R1+0x1a54], R237 ;  /* 0x001a54ed01007387 */ /* 0x000fe80000100800 */
[----:B------:R-:W-:Y:S04]  /*274c0*/  STL [R1+0x1a50], R238 ;  /* 0x001a50ee01007387 */ /* 0x000fe80000100800 */
[----:B------:R-:W-:Y:S01]  /*274d0*/  STL [R1+0x1a4c], R239 ;  /* 0x001a4cef01007387 */ /* 0x000fe20000100800 */
[----:B------:R-:W-:Y:S03]  /*274e0*/  HMMA.1688.F32.TF32 R124, R232, R26, R104 ;  /* 0x0000001ae87c723c */ /* 0x000fe60000081068 */
        /* <DEDUP_REMOVED lines=12> */
[----:B------:R1:W-:Y:S04]  /*275b0*/  STL [R1+0x1a94], R120 ;  /* 0x001a947801007387 */ /* 0x0003e80000100800 */
[----:B------:R3:W-:Y:S04]  /*275c0*/  STL [R1+0x1a90], R121 ;  /* 0x001a907901007387 */ /* 0x0007e80000100800 */
[----:B------:R4:W-:Y:S04]  /*275d0*/  STL [R1+0x1a8c], R122 ;  /* 0x001a8c7a01007387 */ /* 0x0009e80000100800 */
[----:B------:R4:W-:Y:S01]  /*275e0*/  STL [R1+0x1a88], R123 ;  /* 0x001a887b01007387 */ /* 0x0009e20000100800 */
[----:B-1----:R-:W-:-:S03]  /*275f0*/  IMAD.MOV.U32 R120, RZ, RZ, R159 ;  /* 0x000000ffff787224 */ /* 0x002fc600078e009f */
[----:B------:R-:W-:Y:S01]  /*27600*/  STL [R1+0x1aa4], R124 ;  /* 0x001aa47c01007387 */ /* 0x000fe20000100800 */
[----:B---3--:R-:W-:-:S03]  /*27610*/  IMAD.MOV.U32 R121, RZ, RZ, R152 ;  /* 0x000000ffff797224 */ /* 0x008fc600078e0098 */
[----:B------:R-:W-:Y:S01]  /*27620*/  STL [R1+0x1aa0], R125 ;  /* 0x001aa07d01007387 */ /* 0x000fe20000100800 */
[----:B----4-:R-:W-:-:S03]  /*27630*/  IMAD.MOV.U32 R122, RZ, RZ, R153 ;  /* 0x000000ffff7a7224 */ /* 0x010fc600078e0099 */
[----:B------:R-:W-:Y:S01]  /*27640*/  STL [R1+0x1a9c], R126 ;  /* 0x001a9c7e01007387 */ /* 0x000fe20000100800 */
[----:B------:R-:W-:-:S03]  /*27650*/  MOV R123, R154 ;  /* 0x0000009a007b7202 */ /* 0x000fc60000000f00 */
[----:B------:R-:W-:Y:S01]  /*27660*/  STL [R1+0x1a98], R127 ;  /* 0x001a987f01007387 */ /* 0x000fe20000100800 */
[----:B------:R-:W-:-:S03]  /*27670*/  IMAD.MOV.U32 R116, RZ, RZ, R155 ;  /* 0x000000ffff747224 */ /* 0x000fc600078e009b */
[----:B------:R-:W3:Y:S04]  /*27680*/  LDL.LU R159, [R1+0x1b74] ;  /* 0x001b7400019f7983 */ /* 0x000ee80000300800 */
[----:B------:R-:W4:Y:S04]  /*27690*/  LDL.LU R152, [R1+0x1b70] ;  /* 0x001b700001987983 */ /* 0x000f280000300800 */
[----:B------:R-:W4:Y:S04]  /*276a0*/  LDL.LU R153, [R1+0x1b6c] ;  /* 0x001b6c0001997983 */ /* 0x000f280000300800 */
[----:B------:R-:W4:Y:S01]  /*276b0*/  LDL.LU R154, [R1+0x1b68] ;  /* 0x001b6800019a7983 */ /* 0x000f220000300800 */
[----:B------:R-:W-:-:S03]  /*276c0*/  IMAD.MOV.U32 R117, RZ, RZ, R252 ;  /* 0x000000ffff757224 */ /* 0x000fc600078e00fc */
[----:B------:R-:W4:Y:S04]  /*276d0*/  LDL.LU R155, [R1+0x1b64] ;  /* 0x001b6400019b7983 */ /* 0x000f280000300800 */
[----:B------:R-:W3:Y:S01]  /*276e0*/  LDL.LU R252, [R1+0x1b60] ;  /* 0x001b600001fc7983 */ /* 0x000ee20000300800 */
[----:B------:R-:W-:Y:S01]  /*276f0*/  IMAD.MOV.U32 R93, RZ, RZ, R40 ;  /* 0x000000ffff5d7224 */ /* 0x000fe200078e0028 */
[----:B------:R-:W-:Y:S01]  /*27700*/  MOV R240, R131 ;  /* 0x0000008300f07202 */ /* 0x000fe20000000f00 */
[----:B------:R-:W-:Y:S01]  /*27710*/  IMAD.MOV.U32 R46, RZ, RZ, R128 ;  /* 0x000000ffff2e7224 */ /* 0x000fe200078e0080 */
[----:B------:R-:W-:Y:S01]  /*27720*/  HMMA.1688.F32.TF32 R140, R228, R10, R160 ;  /* 0x0000000ae48c723c */ /* 0x000fe200000810a0 */
[----:B------:R-:W-:Y:S01]  /*27730*/  IMAD.MOV.U32 R47, RZ, RZ, R129 ;  /* 0x000000ffff2f7224 */ /* 0x000fe200078e0081 */
[----:B------:R-:W-:Y:S01]  /*27740*/  MOV R239, R12 ;  /* 0x0000000c00ef7202 */ /* 0x000fe20000000f00 */
[----:B------:R-:W-:Y:S01]  /*27750*/  IMAD.MOV.U32 R40, RZ, RZ, R130 ;  /* 0x000000ffff287224 */ /* 0x000fe200078e0082 */
[----:B------:R-:W-:Y:S01]  /*27760*/  LDS R104, [R3+0x10100] ;  /* 0x0101000003687984 */ /* 0x000fe20000000800 */
[----:B------:R-:W-:-:S03]  /*27770*/  IMAD.MOV.U32 R238, RZ, RZ, R13 ;  /* 0x000000ffffee7224 */ /* 0x000fc600078e000d */
[C---:B------:R-:W-:Y:S08]  /*27780*/  HMMA.1688.F32.TF32 R144, R228.reuse, R6, R164 ;  /* 0x00000006e490723c */ /* 0x040ff000000810a4 */
[----:B------:R-:W-:Y:S08]  /*27790*/  HMMA.1688.F32.TF32 R148, R228, R34, R168 ;  /* 0x00000022e494723c */ /* 0x000ff000000810a8 */
[----:B------:R-:W-:Y:S01]  /*277a0*/  HMMA.1688.F32.TF32 R204, R36, R30, R204 ;  /* 0x0000001e24cc723c */ /* 0x000fe200000810cc */
[----:B------:R-:W-:Y:S01]  /*277b0*/  IMAD.MOV.U32 R236, RZ, RZ, R17 ;  /* 0x000000ffffec7224 */ /* 0x000fe200078e0011 */
[----:B------:R-:W-:Y:S01]  /*277c0*/  LDS R106, [R3+0x11100] ;  /* 0x01110000036a7984 */ /* 0x000fe20000000800 */
[----:B------:R-:W-:-:S03]  /*277d0*/  IMAD.MOV.U32 R237, RZ, RZ, R16 ;  /* 0x000000ffffed7224 */ /* 0x000fc600078e0010 */
[----:B------:R-:W-:Y:S02]  /*277e0*/  LDS R105, [R0+0x10100] ;  /* 0x0101000000697984 */ /* 0x000fe40000000800 */
[C---:B------:R-:W-:Y:S02]  /*277f0*/  HMMA.1688.F32.TF32 R160, R228.reuse, R22, R180 ;  /* 0x00000016e4a0723c */ /* 0x040fe400000810b4 */
[----:B------:R-:W-:Y:S04]  /*27800*/  LDS R107, [R0+0x11100] ;  /* 0x01110000006b7984 */ /* 0x000fe80000000800 */
[----:B------:R-:W-:Y:S02]  /*27810*/  LDS R88, [R3+0x10180] ;  /* 0x0101800003587984 */ /* 0x000fe40000000800 */
[----:B------:R-:W-:Y:S02]  /*27820*/  HMMA.1688.F32.TF32 R164, R228, R18, R184 ;  /* 0x00000012e4a4723c */ /* 0x000fe400000810b8 */
[----:B------:R-:W-:Y:S04]  /*27830*/  LDS R90, [R3+0x11180] ;  /* 0x01118000035a7984 */ /* 0x000fe80000000800 */
[----:B------:R-:W-:Y:S02]  /*27840*/  LDS R89, [R0+0x10180] ;  /* 0x0101800000597984 */ /* 0x000fe40000000800 */
[C---:B------:R-:W-:Y:S02]  /*27850*/  HMMA.1688.F32.TF32 R180, R36.reuse, R34, R200 ;  /* 0x0000002224b4723c */ /* 0x040fe400000810c8 */
[----:B------:R-:W-:Y:S06]  /*27860*/  LDS R91, [R0+0x11180] ;  /* 0x01118000005b7984 */ /* 0x000fec0000000800 */
[C---:B------:R-:W-:Y:S08]  /*27870*/  HMMA.1688.F32.TF32 R200, R36.reuse, R14, R220 ;  /* 0x0000000e24c8723c */ /* 0x040ff000000810dc */
[----:B------:R-:W-:Y:S01]  /*27880*/  HMMA.1688.F32.TF32 R216, R36, R18, R216 ;  /* 0x0000001224d8723c */ /* 0x000fe200000810d8 */
[----:B------:R-:W-:Y:S01]  /*27890*/  IMAD.MOV.U32 R112, RZ, RZ, R9 ;  /* 0x000000ffff707224 */ /* 0x000fe200078e0009 */
[----:B------:R-:W-:Y:S01]  /*278a0*/  MOV R115, R4 ;  /* 0x0000000400737202 */ /* 0x000fe20000000f00 */
[----:B------:R-:W-:-:S02]  /*278b0*/  IMAD.MOV.U32 R113, RZ, RZ, R8 ;  /* 0x000000ffff717224 */ /* 0x000fc400078e0008 */
[----:B------:R-:W-:-:S03]  /*278c0*/  IMAD.MOV.U32 R114, RZ, RZ, R5 ;  /* 0x000000ffff727224 */ /* 0x000fc600078e0005 */
[C---:B------:R-:W-:Y:S08]  /*278d0*/  HMMA.1688.F32.TF32 R208, R36.reuse, R26, R208 ;  /* 0x0000001a24d0723c */ /* 0x040ff000000810d0 */
[----:B------:R-:W-:Y:S01]  /*278e0*/  HMMA.1688.F32.TF32 R212, R36, R22, R212 ;  /* 0x0000001624d4723c */ /* 0x000fe200000810d4 */
[----:B------:R-:W-:Y:S02]  /*278f0*/  IMAD.MOV.U32 R108, RZ, RZ, R25 ;  /* 0x000000ffff6c7224 */ /* 0x000fe400078e0019 */
[----:B------:R-:W-:-:S05]  /*27900*/  IMAD.MOV.U32 R109, RZ, RZ, R24 ;  /* 0x000000ffff6d7224 */ /* 0x000fca00078e0018 */
[----:B--2---:R-:W-:Y:S11]  /*27910*/  HMMA.1688.F32.TF32 R128, R232, R22, R224 ;  /* 0x00000016e880723c */ /* 0x004ff600000810e0 */
[----:B------:R-:W-:Y:S11]  /*27920*/  @!UPT UIADD3 URZ, URZ, URZ, URZ ;  /* 0x0000003f3f3ff290 */ /* 0x000ff6000fffe03f */
[----:B------:R-:W-:Y:S01]  /*27930*/  @!UPT UIADD3 URZ, URZ, URZ, URZ ;  /* 0x0000003f3f3ff290 */ /* 0x000fe2000fffe03f */
[----:B------:R-:W-:Y:S04]  /*27940*/  STL [R1+0x1ab4], R128 ;  /* 0x001ab48001007387 */ /* 0x000fe80000100800 */
[----:B------:R-:W-:Y:S04]  /*27950*/  STL [R1+0x1ab0], R129 ;  /* 0x001ab08101007387 */ /* 0x000fe80000100800 */
[----:B------:R1:W-:Y:S04]  /*27960*/  STL [R1+0x1aac], R130 ;  /* 0x001aac8201007387 */ /* 0x0003e80000100800 */
[----:B------:R2:W-:Y:S01]  /*27970*/  STL [R1+0x1aa8], R131 ;  /* 0x001aa88301007387 */ /* 0x0005e20000100800 */
[----:B-1----:R-:W-:-:S03]  /*27980*/  IMAD.MOV.U32 R130, RZ, RZ, R29 ;  /* 0x000000ffff827224 */ /* 0x002fc600078e001d */
[----:B------:R-:W-:Y:S01]  /*27990*/  LDS R29, [R0+0x10000] ;  /* 0x01000000001d7984 */ /* 0x000fe20000000800 */
[----:B--2---:R-:W-:-:S03]  /*279a0*/  MOV R131, R28 ;  /* 0x0000001c00837202 */ /* 0x004fc60000000f00 */
[----:B------:R-:W-:Y:S01]  /*279b0*/  LDS R28, [R3+0x10000] ;  /* 0x01000000031c7984 */ /* 0x000fe20000000800 */
[C---:B----4-:R-:W-:Y:S03]  /*279c0*/  HMMA.1688.F32.TF32 R132, R232.reuse, R18, R152 ;  /* 0x00000012e884723c */ /* 0x050fe60000081098 */
[----:B---3--:R-:W-:Y:S05]  /*279d0*/  LDSM.16.M88.4 R16, [R252+0x42100] ;  /* 0x04210000fc10783b */ /* 0x008fea0000000200 */
[----:B------:R-:W-:Y:S01]  /*279e0*/  HMMA.1688.F32.TF32 R232, R232, R14, R156 ;  /* 0x0000000ee8e8723c */ /* 0x000fe2000008109c */
[----:B------:R-:W-:Y:S01]  /*279f0*/  IMAD.MOV.U32 R110, RZ, RZ, R21 ;  /* 0x000000ffff6e7224 */ /* 0x000fe200078e0015 */
[----:B------:R-:W-:Y:S01]  /*27a00*/  MOV R111, R20 ;  /* 0x00000014006f7202 */ /* 0x000fe20000000f00 */
[----:B------:R-:W-:Y:S01]  /*27a10*/  IMAD.MOV.U32 R118, RZ, RZ, R247 ;  /* 0x000000ffff767224 */ /* 0x000fe200078e00f7 */
[----:B------:R-:W-:Y:S04]  /*27a20*/  LDSM.16.M88.4 R20, [R252+0x46100] ;  /* 0x04610000fc14783b */ /* 0x000fe80000000200 */
[C---:B------:R-:W-:Y:S01]  /*27a30*/  HMMA.1688.F32.TF32 R152, R228.reuse, R30, R172 ;  /* 0x0000001ee498723c */ /* 0x040fe200000810ac */
[----:B------:R-:W-:Y:S04]  /*27a40*/  LDS R30, [R3+0x11000] ;  /* 0x01100000031e7984 */ /* 0x000fe80000000800 */
[----:B------:R-:W-:Y:S03]  /*27a50*/  LDS R31, [R0+0x11000] ;  /* 0x01100000001f7984 */ /* 0x000fe60000000800 */
[----:B------:R-:W-:Y:S01]  /*27a60*/  HMMA.1688.F32.TF32 R156, R228, R26, R176 ;  /* 0x0000001ae49c723c */ /* 0x000fe200000810b0 */
[----:B------:R-:W-:Y:S01]  /*27a70*/  STL [R1+0x1ac4], R132 ;  /* 0x001ac48401007387 */ /* 0x000fe20000100800 */
[----:B------:R-:W-:-:S02]  /*27a80*/  IMAD.MOV.U32 R128, RZ, RZ, R245 ;  /* 0x000000ffff807224 */ /* 0x000fc400078e00f5 */
[----:B------:R-:W-:Y:S01]  /*27a90*/  IMAD.MOV.U32 R129, RZ, RZ, R244 ;  /* 0x000000ffff817224 */ /* 0x000fe200078e00f4 */
[----:B------:R-:W-:Y:S01]  /*27aa0*/  MOV R119, R246 ;  /* 0x000000f600777202 */ /* 0x000fe20000000f00 */
[----:B------:R-:W-:Y:S02]  /*27ab0*/  LDSM.16.M88.4 R24, [R252+0x44100] ;  /* 0x04410000fc18783b */ /* 0x000fe40000000200 */
[----:B------:R-:W-:Y:S02]  /*27ac0*/  HMMA.1688.F32.TF32 R228, R228, R14, R188 ;  /* 0x0000000ee4e4723c */ /* 0x000fe400000810bc */
[----:B------:R-:W1:Y:S04]  /*27ad0*/  LDSM.16.M88.4 R12, [R252+0x40100] ;  /* 0x04010000fc0c783b */ /* 0x000e680000000200 */
[----:B------:R-:W2:Y:S02]  /*27ae0*/  LDSM.16.M88.4 R220, [R252+0x4c100] ;  /* 0x04c10000fcdc783b */ /* 0x000ea40000000200 */
[C---:B------:R-:W-:Y:S02]  /*27af0*/  HMMA.1688.F32.TF32 R172, R36.reuse, R10, R192 ;  /* 0x0000000a24ac723c */ /* 0x040fe400000810c0 */
[----:B------:R-:W-:Y:S04]  /*27b00*/  STL [R1+0x1ac0], R133 ;  /* 0x001ac08501007387 */ /* 0x000fe80000100800 */
[----:B------:R-:W3:Y:S02]  /*27b10*/  LDSM.16.M88.4 R224, [R252+0x4e100] ;  /* 0x04e10000fce0783b */ /* 0x000ee40000000200 */
[----:B------:R-:W-:Y:S02]  /*27b20*/  HMMA.1688.F32.TF32 R176, R36, R6, R196 ;  /* 0x0000000624b0723c */ /* 0x000fe400000810c4 */
[----:B------:R-:W-:Y:S04]  /*27b30*/  STL [R1+0x1abc], R134 ;  /* 0x001abc8601007387 */ /* 0x000fe80000100800 */
[----:B------:R-:W-:Y:S04]  /*27b40*/  STL [R1+0x1ab8], R135 ;  /* 0x001ab88701007387 */ /* 0x000fe80000100800 */
[----:B------:R-:W-:Y:S04]  /*27b50*/  STL [R1+0x1ad4], R232 ;  /* 0x001ad4e801007387 */ /* 0x000fe80000100800 */
[----:B------:R-:W-:Y:S04]  /*27b60*/  STL [R1+0x1ad0], R233 ;  /* 0x001ad0e901007387 */ /* 0x000fe80000100800 */
[----:B------:R-:W-:Y:S04]  /*27b70*/  STL [R1+0x1acc], R234 ;  /* 0x001accea01007387 */ /* 0x000fe80000100800 */
[----:B------:R-:W4:Y:S01]  /*27b80*/  LDSM.16.M88.4 R8, [R252+0x48100] ;  /* 0x04810000fc08783b */ /* 0x000f220000000200 */
[C---:B-1----:R-:W-:Y:S03]  /*27b90*/  HMMA.1688.F32.TF32 R36, R28.reuse, R12, R112 ;  /* 0x0000000c1c24723c */ /* 0x042fe60000081070 */
        /* <DEDUP_REMOVED lines=15> */
[----:B------:R-:W-:Y:S04]  /*27c90*/  STL.64 [R1+0xd0], R36 ;  /* 0x0000d02401007387 */ /* 0x000fe80000100a00 */
[----:B------:R1:W-:Y:S04]  /*27ca0*/  STL.64 [R1+0xd8], R38 ;  /* 0x0000d82601007387 */ /* 0x0003e80000100a00 */
[----:B------:R-:W4:Y:S04]  /*27cb0*/  LDL.LU R125, [R1+0x1d4] ;  /* 0x0001d400017d7983 */ /* 0x000f280000300800 */
[----:B------:R-:W4:Y:S01]  /*27cc0*/  LDL.LU R126, [R1+0x1d8] ;  /* 0x0001d800017e7983 */ /* 0x000f220000300800 */
[----:B-1----:R-:W-:Y:S03]  /*27cd0*/  HMMA.1688.F32.TF32 R36, R28, R16, R236 ;  /* 0x000000101c24723c */ /* 0x002fe600000810ec */
[----:B------:R-:W4:Y:S04]  /*27ce0*/  LDL.LU R127, [R1+0x1dc] ;  /* 0x0001dc00017f7983 */ /* 0x000f280000300800 */
[----:B------:R-:W1:Y:S04]  /*27cf0*/  LDSM.16.M88.4 R4, [R252+0x4a100] ;  /* 0x04a10000fc04783b */ /* 0x000e680000000200 */
[----:B------:R-:W-:Y:S04]  /*27d00*/  LDS R244, [R3+0x10080] ;  /* 0x0100800003f47984 */ /* 0x000fe80000000800 */
[----:B------:R-:W-:Y:S04]  /*27d10*/  LDS R246, [R3+0x11080] ;  /* 0x0110800003f67984 */ /* 0x000fe80000000800 */
[----:B------:R-:W-:Y:S04]  /*27d20*/  LDS R245, [R0+0x10080] ;  /* 0x0100800000f57984 */ /* 0x000fe80000000800 */
[----:B------:R-:W1:Y:S01]  /*27d30*/  LDS R247, [R0+0x11080] ;  /* 0x0110800000f77984 */ /* 0x000e620000000800 */
[----:B------:R-:W-:Y:S01]  /*27d40*/  IMAD.MOV.U32 R237, RZ, RZ, R36 ;  /* 0x000000ffffed7224 */ /* 0x000fe200078e0024 */
[----:B------:R-:W-:Y:S01]  /*27d50*/  MOV R115, R39 ;  /* 0x0000002700737202 */ /* 0x000fe20000000f00 */
[----:B------:R-:W-:-:S02]  /*27d60*/  IMAD.MOV.U32 R238, RZ, RZ, R37 ;  /* 0x000000ffffee7224 */ /* 0x000fc400078e0025 */
[----:B------:R-:W-:Y:S01]  /*27d70*/  IMAD.MOV.U32 R171, RZ, RZ, R2 ;  /* 0x000000ffffab7224 */ /* 0x000fe200078e0002 */
[----:B------:R-:W-:Y:S01]  /*27d80*/  MOV R188, R42 ;  /* 0x0000002a00bc7202 */ /* 0x000fe20000000f00 */
[----:B------:R-:W-:Y:S02]  /*27d90*/  IMAD.MOV.U32 R239, RZ, RZ, R38 ;  /* 0x000000ffffef7224 */ /* 0x000fe400078e0026 */
[----:B------:R-:W-:Y:S01]  /*27da0*/  IMAD.MOV.U32 R189, RZ, RZ, R43 ;  /* 0x000000ffffbd7224 */ /* 0x000fe200078e002b */
[----:B------:R-:W-:Y:S01]  /*27db0*/  HMMA.1688.F32.TF32 R36, R28, R24, R108 ;  /* 0x000000181c24723c */ /* 0x000fe2000008106c */
[----:B------:R-:W-:Y:S02]  /*27dc0*/  IMAD.MOV.U32 R190, RZ, RZ, R100 ;  /* 0x000000ffffbe7224 */ /* 0x000fe400078e0064 */
[----:B------:R-:W-:-:S05]  /*27dd0*/  IMAD.MOV.U32 R191, RZ, RZ, R92 ;  /* 0x000000ffffbf7224 */ /* 0x000fca00078e005c */
[----:B--2---:R-:W-:Y:S01]  /*27de0*/  HMMA.1688.F32.TF32 R48, R104, R220, R48 ;  /* 0x000000dc6830723c */ /* 0x004fe20000081030 */
[----:B------:R-:W-:-:S07]  /*27df0*/  IMAD.MOV.U32 R194, RZ, RZ, R33 ;  /* 0x000000ffffc27224 */ /* 0x000fce00078e0021 */
[----:B------:R-:W-:Y:S01]  /*27e00*/  HMMA.1688.F32.TF32 R56, R88, R12, R56 ;  /* 0x0000000c5838723c */ /* 0x000fe20000081038 */
[----:B------:R-:W-:-:S07]  /*27e10*/  IMAD.MOV.U32 R195, RZ, RZ, R32 ;  /* 0x000000ffffc37224 */ /* 0x000fce00078e0020 */
[----:B------:R-:W-:Y:S01]  /*27e20*/  HMMA.1688.F32.TF32 R60, R88, R16, R60 ;  /* 0x00000010583c723c */ /* 0x000fe2000008103c */
[----:B------:R-:W-:Y:S01]  /*27e30*/  IMAD.MOV.U32 R109, RZ, RZ, R36 ;  /* 0x000000ffff6d7224 */ /* 0x000fe200078e0024 */
[----:B------:R-:W-:Y:S01]  /*27e40*/  MOV R236, R39 ;  /* 0x0000002700ec7202 */ /* 0x000fe20000000f00 */
[----:B------:R-:W-:-:S05]  /*27e50*/  IMAD.MOV.U32 R110, RZ, RZ, R37 ;  /* 0x000000ffff6e7224 */ /* 0x000fca00078e0025 */
[----:B------:R-:W-:Y:S01]  /*27e60*/  HMMA.1688.F32.TF32 R64, R88, R24, R64 ;  /* 0x000000185840723c */ /* 0x000fe20000081040 */
[----:B------:R-:W-:-:S07]  /*27e70*/  IMAD.MOV.U32 R111, RZ, RZ, R38 ;  /* 0x000000ffff6f7224 */ /* 0x000fce00078e0026 */
[C---:B------:R-:W-:Y:S08]  /*27e80*/  HMMA.1688.F32.TF32 R68, R88.reuse, R20, R68 ;  /* 0x000000145844723c */ /* 0x040ff00000081044 */
[----:B------:R-:W-:Y:S01]  /*27e90*/  HMMA.1688.F32.TF32 R80, R88, R220, R80 ;  /* 0x000000dc5850723c */ /* 0x000fe20000081050 */
[----:B------:R-:W-:Y:S01]  /*27ea0*/  MOV R192, R137 ;  /* 0x0000008900c07202 */ /* 0x000fe20000000f00 */
[----:B------:R-:W-:Y:S01]  /*27eb0*/  IMAD.MOV.U32 R193, RZ, RZ, R136 ;  /* 0x000000ffffc17224 */ /* 0x000fe200078e0088 */
[----:B------:R-:W-:Y:S04]  /*27ec0*/  LDS R137, [R0+0x10280] ;  /* 0x0102800000897984 */ /* 0x000fe80000000800 */
[----:B------:R-:W-:Y:S01]  /*27ed0*/  LDS R136, [R3+0x10280] ;  /* 0x0102800003887984 */ /* 0x000fe20000000800 */
        /* <DEDUP_REMOVED lines=31> */
[----:B------:R-:W2:Y:S01]  /*280d0*/  LDL.LU R170, [R1+0xe8] ;  /* 0x0000e80001aa7983 */ /* 0x000ea20000300800 */
[----:B------:R-:W-:Y:S01]  /*280e0*/  IMAD.MOV.U32 R112, RZ, RZ, R36 ;  /* 0x000000ffff707224 */ /* 0x000fe200078e0024 */
[----:B------:R-:W-:Y:S01]  /*280f0*/  MOV R108, R39 ;  /* 0x00000027006c7202 */ /* 0x000fe20000000f00 */
[----:B------:R-:W-:Y:S01]  /*28100*/  IMAD.MOV.U32 R113, RZ, RZ, R37 ;  /* 0x000000ffff717224 */ /* 0x000fe200078e0025 */
[----:B---3--:R-:W-:Y:S01]  /*28110*/  HMMA.1688.F32.TF32 R52, R104, R224, R52 ;  /* 0x000000e06834723c */ /* 0x008fe20000081034 */
[----:B------:R-:W-:Y:S01]  /*28120*/  IMAD.MOV.U32 R114, RZ, RZ, R38 ;  /* 0x000000ffff727224 */ /* 0x000fe200078e0026 */
[----:B------:R-:W-:Y:S04]  /*28130*/  LDS R196, [R3+0x10380] ;  /* 0x0103800003c47984 */ /* 0x000fe80000000800 */
[----:B------:R-:W-:Y:S02]  /*28140*/  LDS R198, [R3+0x11380] ;  /* 0x0113800003c67984 */ /* 0x000fe40000000800 */
[C---:B----4-:R-:W-:Y:S02]  /*28150*/  HMMA.1688.F32.TF32 R36, R28.reuse, R8, R116 ;  /* 0x000000081c24723c */ /* 0x050fe40000081074 */
[----:B------:R-:W-:Y:S04]  /*28160*/  LDS R197, [R0+0x10380] ;  /* 0x0103800000c57984 */ /* 0x000fe80000000800 */
[----:B------:R-:W-:Y:S11]  /*28170*/  LDS R199, [R0+0x11380] ;  /* 0x0113800000c77984 */ /* 0x000ff60000000800 */
[----:B------:R-:W-:Y:S07]  /*28180*/  @!UPT UIADD3 URZ, URZ, URZ, URZ ;  /* 0x0000003f3f3ff290 */ /* 0x000fee000fffe03f */
[----:B------:R-:W-:Y:S01]  /*28190*/  IMAD.MOV.U32 R116, RZ, RZ, R36 ;  /* 0x000000ffff747224 */ /* 0x000fe200078e0024 */
[----:B------:R-:W-:Y:S01]  /*281a0*/  MOV R119, R39 ;  /* 0x0000002700777202 */ /* 0x000fe20000000f00 */
[----:B------:R-:W-:Y:S02]  /*281b0*/  IMAD.MOV.U32 R117, RZ, RZ, R37 ;  /* 0x000000ffff757224 */ /* 0x000fe400078e0025 */
[----:B------:R-:W-:Y:S02]  /*281c0*/  IMAD.MOV.U32 R118, RZ, RZ, R38 ;  /* 0x000000ffff767224 */ /* 0x000fe400078e0026 */
[C---:B-1----:R-:W-:Y:S11]  /*281d0*/  HMMA.1688.F32.TF32 R36, R28.reuse, R4, R120 ;  /* 0x000000041c24723c */ /* 0x042ff60000081078 */
[----:B------:R-:W-:Y:S11]  /*281e0*/  @!UPT UIADD3 URZ, URZ, URZ, URZ ;  /* 0x0000003f3f3ff290 */ /* 0x000ff6000fffe03f */
[----:B------:R-:W-:Y:S02]  /*281f0*/  @!UPT UIADD3 URZ, URZ, URZ, URZ ;  /* 0x0000003f3f3ff290 */ /* 0x000fe4000fffe03f */
[----:B------:R-:W-:Y:S01]  /*28200*/  IMAD.MOV.U32 R120, RZ, RZ, R36 ;  /* 0x000000ffff787224 */ /* 0x000fe200078e0024 */
[----:B------:R-:W-:Y:S01]  /*28210*/  MOV R123, R39 ;  /* 0x00000027007b7202 */ /* 0x000fe20000000f00 */
[----:B------:R-:W-:Y:S02]  /*28220*/  IMAD.MOV.U32 R121, RZ, RZ, R37 ;  /* 0x000000ffff797224 */ /* 0x000fe400078e0025 */
[----:B------:R-:W-:Y:S02]  /*28230*/  IMAD.MOV.U32 R122, RZ, RZ, R38 ;  /* 0x000000ffff7a7224 */ /* 0x000fe400078e0026 */
[C---:B------:R-:W-:Y:S08]  /*28240*/  HMMA.1688.F32.TF32 R36, R28.reuse, R220, R124 ;  /* 0x000000dc1c24723c */ /* 0x040ff0000008107c */
[----:B--2---:R-:W-:Y:S11]  /*28250*/  HMMA.1688.F32.TF32 R28, R28, R224, R128 ;  /* 0x000000e01c1c723c */ /* 0x004ff60000081080 */
[----:B------:R-:W-:Y:S11]  /*28260*/  @!UPT UIADD3 URZ, URZ, URZ, URZ ;  /* 0x0000003f3f3ff290 */ /* 0x000ff6000fffe03f */
[----:B------:R-:W-:Y:S02]  /*28270*/  @!UPT UIADD3 URZ, URZ, URZ, URZ ;  /* 0x0000003f3f3ff290 */ /* 0x000fe4000fffe03f */
[----:B------:R-:W-:Y:S01]  /*28280*/  IMAD.MOV.U32 R128, RZ, RZ, R28 ;  /* 0x000000ffff807224 */ /* 0x000fe200078e001c */
[----:B------:R-:W-:Y:S01]  /*28290*/  MOV R131, R31 ;  /* 0x0000001f00837202 */ /* 0x000fe20000000f00 */
[----:B------:R-:W-:Y:S02]  /*282a0*/  IMAD.MOV.U32 R129, RZ, RZ, R29 ;  /* 0x000000ffff817224 */ /* 0x000fe400078e001d */
[----:B------:R-:W-:Y:S02]  /*282b0*/  IMAD.MOV.U32 R130, RZ, RZ, R30 ;  /* 0x000000ffff827224 */ /* 0x000fe400078e001e */
[C---:B------:R-:W-:Y:S11]  /*282c0*/  HMMA.1688.F32.TF32 R28, R244.reuse, R12, R132 ;  /* 0x0000000cf41c723c */ /* 0x040ff60000081084 */
        /* <DEDUP_REMOVED lines=27> */
[C---:B------:R-:W-:Y:S08]  /*28480*/  HMMA.1688.F32.TF32 R28, R244.reuse, R8, R148 ;  /* 0x00000008f41c723c */ /* 0x040ff00000081094 */
[C---:B------:R-:W-:Y:S11]  /*28490*/  HMMA.1688.F32.TF32 R248, R244.reuse, R220, R248 ;  /* 0x000000dcf4f8723c */ /* 0x040ff600000810f8 */
[----:B------:R-:W-:Y:S05]  /*284a0*/  @!UPT UIADD3 URZ, URZ, URZ, URZ ;  /* 0x0000003f3f3ff290 */ /* 0x000fea000fffe03f */
[----:B------:R-:W-:Y:S01]  /*284b0*/  IMAD.MOV.U32 R148, RZ, RZ, R28 ;  /* 0x000000ffff947224 */ /* 0x000fe200078e001c */
[----:B------:R-:W-:Y:S01]  /*284c0*/  MOV R150, R30 ;  /* 0x0000001e00967202 */ /* 0x000fe20000000f00 */
[----:B------:R-:W-:Y:S02]  /*284d0*/  IMAD.MOV.U32 R149, RZ, RZ, R29 ;  /* 0x000000ffff957224 */ /* 0x000fe400078e001d */
[----:B------:R-:W-:Y:S02]  /*284e0*/  IMAD.MOV.U32 R151, RZ, RZ, R31 ;  /* 0x000000ffff977224 */ /* 0x000fe400078e001f */
[C---:B------:R-:W-:Y:S08]  /*284f0*/  HMMA.1688.F32.TF32 R28, R244.reuse, R4, R184 ;  /* 0x00000004f41c723c */ /* 0x040ff000000810b8 */
[----:B------:R-:W-:Y:S01]  /*28500*/  HMMA.1688.F32.TF32 R244, R244, R224, R168 ;  /* 0x000000e0f4f4723c */ /* 0x000fe200000810a8 */
[----:B------:R-:W-:Y:S01]  /*28510*/  MOV R184, R102 ;  /* 0x0000006600b87202 */ /* 0x000fe20000000f00 */
[----:B------:R-:W-:Y:S01]  /*28520*/  IMAD.MOV.U32 R185, RZ, RZ, R96 ;  /* 0x000000ffffb97224 */ /* 0x000fe200078e0060 */
[----:B------:R-:W-:Y:S01]  /*28530*/  MOV R127, R39 ;  /* 0x00000027007f7202 */ /* 0x000fe20000000f00 */
[----:B------:R-:W-:Y:S01]  /*28540*/  IMAD.MOV.U32 R186, RZ, RZ, R97 ;  /* 0x000000ffffba7224 */ /* 0x000fe200078e0061 */
[----:B------:R-:W-:Y:S01]  /*28550*/  LDS R168, [R3+0x10300] ;  /* 0x0103000003a87984 */ /* 0x000fe20000000800 */
[----:B------:R-:W-:-:S02]  /*28560*/  IMAD.MOV.U32 R187, RZ, RZ, R98 ;  /* 0x000000ffffbb7224 */ /* 0x000fc400078e0062 */
[----:B------:R-:W-:Y:S01]  /*28570*/  IMAD.MOV.U32 R124, RZ, RZ, R36 ;  /* 0x000000ffff7c7224 */ /* 0x000fe200078e0024 */
[----:B------:R-:W-:Y:S01]  /*28580*/  HMMA.1688.F32.TF32 R72, R88, R8, R72 ;  /* 0x000000085848723c */ /* 0x000fe20000081048 */
[----:B------:R-:W-:Y:S01]  /*28590*/  IMAD.MOV.U32 R125, RZ, RZ, R37 ;  /* 0x000000ffff7d7224 */ /* 0x000fe200078e0025 */
[----:B------:R-:W-:Y:S04]  /*285a0*/  LDS R170, [R3+0x11300] ;  /* 0x0113000003aa7984 */ /* 0x000fe80000000800 */
[----:B------:R-:W-:Y:S04]  /*285b0*/  STL.64 [R1], R28 ;  /* 0x0000001c01007387 */ /* 0x000fe80000100a00 */
[----:B------:R1:W-:Y:S04]  /*285c0*/  STL.64 [R1+0x1980], R250 ;  /* 0x001980fa01007387 */ /* 0x0003e80000100a00 */
[----:B------:R2:W-:Y:S01]  /*285d0*/  STL.64 [R1+0x1978], R248 ;  /* 0x001978f801007387 */ /* 0x0005e20000100a00 */
[----:B------:R-:W-:-:S02]  /*285e0*/  IMAD.MOV.U32 R252, RZ, RZ, R30 ;  /* 0x000000fffffc7224 */ /* 0x000fc400078e001e */
[----:B------:R-:W-:Y:S01]  /*285f0*/  IMAD.MOV.U32 R2, RZ, RZ, R31 ;  /* 0x000000ffff027224 */ /* 0x000fe200078e001f */
[----:B------:R-:W-:Y:S01]  /*28600*/  HMMA.1688.F32.TF32 R76, R88, R4, R76 ;  /* 0x00000004584c723c */ /* 0x000fe2000008104c */
[----:B------:R-:W-:Y:S01]  /*28610*/  IMAD.MOV.U32 R126, RZ, RZ, R38 ;  /* 0x000000ffff7e7224 */ /* 0x000fe200078e0026 */
[----:B------:R-:W-:Y:S01]  /*28620*/  LDS R169, [R0+0x10300] ;  /* 0x0103000000a97984 */ /* 0x000fe20000000800 */
[----:B-1----:R-:W-:-:S03]  /*28630*/  IMAD.MOV.U32 R250, RZ, RZ, R40 ;  /* 0x000000fffffa7224 */ /* 0x002fc600078e0028 */
[----:B------:R-:W-:Y:S01]  /*28640*/  LDS R171, [R0+0x11300] ;  /* 0x0113000000ab7984 */ /* 0x000fe20000000800 */
[----:B--2---:R-:W-:Y:S01]  /*28650*/  MOV R248, R46 ;  /* 0x0000002e00f87202 */ /* 0x004fe20000000f00 */
[----:B------:R-:W-:Y:S02]  /*28660*/  IMAD.MOV.U32 R249, RZ, RZ, R47 ;  /* 0x000000fffff97224 */ /* 0x000fe400078e002f */
[----:B------:R-:W2:Y:S01]  /*28670*/  LDL.LU R46, [R1+0x1b5c] ;  /* 0x001b5c00012e7983 */ /* 0x000ea20000300800 */
[----:B------:R-:W-:-:S03]  /*28680*/  IMAD.MOV.U32 R251, RZ, RZ, R240 ;  /* 0x000000fffffb7224 */ /* 0x000fc600078e00f0 */
[----:B------:R-:W2:Y:S04]  /*28690*/  LDL.LU R47, [R1+0x1b58] ;  /* 0x001b5800012f7983 */ /* 0x000ea80000300800 */
[----:B------:R-:W3:Y:S04]  /*286a0*/  LDL.LU R40, [R1+0x1b54] ;  /* 0x001b540001287983 */ /* 0x000ee80000300800 */
[----:B------:R-:W4:Y:S04]  /*286b0*/  LDL.LU R240, [R1+0x1b50] ;  /* 0x001b500001f07983 */ /* 0x000f280000300800 */
[----:B------:R1:W-:Y:S04]  /*286c0*/  STL.64 [R1+0x1990], R246 ;  /* 0x001990f601007387 */ /* 0x0003e80000100a00 */
[----:B------:R1:W-:Y:S02]  /*286d0*/  STL.64 [R1+0x1988], R244 ;  /* 0x001988f401007387 */ /* 0x0003e40000100a00 */
[----:B-1----:R-:W-:Y:S01]  /*286e0*/  IMAD.MOV.U32 R246, RZ, RZ, R243 ;  /* 0x000000fffff67224 */ /* 0x002fe200078e00f3 */
[----:B------:R-:W-:Y:S01]  /*286f0*/  MOV R244, R241 ;  /* 0x000000f100f47202 */ /* 0x000fe20000000f00 */
[----:B------:R-:W-:Y:S01]  /*28700*/  IMAD.MOV.U32 R245, RZ, RZ, R242 ;  /* 0x000000fffff57224 */ /* 0x000fe200078e00f2 */
[----:B------:R-:W4:Y:S04]  /*28710*/  LDL.LU R241, [R1+0x1b4c] ;  /* 0x001b4c0001f17983 */ /* 0x000f280000300800 */
[----:B------:R-:W4:Y:S04]  /*28720*/  LDL.LU R242, [R1+0x1b48] ;  /* 0x001b480001f27983 */ /* 0x000f280000300800 */
[----:B------:R-:W4:Y:S01]  /*28730*/  LDL.LU R243, [R1+0x1b44] ;  /* 0x001b440001f37983 */ /* 0x000f220000300800 */
[----:B------:R-:W-:-:S03]  /*28740*/  IMAD.MOV.U32 R247, RZ, RZ, R41 ;  /* 0x000000fffff77224 */ /* 0x000fc600078e0029 */
[----:B------:R-:W3:Y:S04]  /*28750*/  LDL.LU R41, [R1+0x1b40] ;  /* 0x001b400001297983 */ /* 0x000ee80000300800 */
[----:B------:R-:W3:Y:S04]  /*28760*/  LDL.LU R42, [R1+0x1b3c] ;  /* 0x001b3c00012a7983 */ /* 0x000ee80000300800 */
[----:B------:R-:W3:Y:S04]  /*28770*/  LDL.LU R43, [R1+0x1b38] ;  /* 0x001b3800012b7983 */ /* 0x000ee80000300800 */
[----:B------:R-:W2:Y:S04]  /*28780*/  LDL.LU R100, [R1+0x1b34] ;  /* 0x001b340001647983 */ /* 0x000ea80000300800 */
[----:B------:R-:W2:Y:S01]  /*28790*/  LDL.LU R92, [R1+0x1b30] ;  /* 0x001b3000015c7983 */ /* 0x000ea20000300800 */
[----:B----4-:R-:W-:Y:S11]  /*287a0*/  HMMA.1688.F32.TF32 R240, R104, R12, R240 ;  /* 0x0000000c68f0723c */ /* 0x010ff600000810f0 */
[----:B------:R-:W-:Y:S11]  /*287b0*/  @!UPT UIADD3 URZ, URZ, URZ, URZ ;  /* 0x0000003f3f3ff290 */ /* 0x000ff6000fffe03f */
[----:B------:R-:W-:Y:S01]  /*287c0*/  @!UPT UIADD3 URZ, URZ, URZ, URZ ;  /* 0x0000003f3f3ff290 */ /* 0x000fe2000fffe03f */
[----:B------:R1:W-:Y:S04]  /*287d0*/  STL.64 [R1+0x19a0], R242 ;  /* 0x0019a0f201007387 */ /* 0x0003e80000100a00 */
[----:B------:R4:W-:Y:S01]  /*287e0*/  STL.64 [R1+0x1998], R240 ;  /* 0x001998f001007387 */ /* 0x0009e20000100a00 */
[----:B-1----:R-:W-:Y:S01]  /*287f0*/  IMAD.MOV.U32 R242, RZ, RZ, R95 ;  /* 0x000000fffff27224 */ /* 0x002fe200078e005f */
[----:B----4-:R-:W-:Y:S01]  /*28800*/  MOV R240, R93 ;  /* 0x0000005d00f07202 */ /* 0x010fe20000000f00 */
[----:B------:R-:W-:Y:S01]  /*28810*/  IMAD.MOV.U32 R241, RZ, RZ, R94 ;  /* 0x000000fffff17224 */ /* 0x000fe200078e005e */
[----:B------:R-:W2:Y:S04]  /*28820*/  LDL.LU R93, [R1+0x1b2c] ;  /* 0x001b2c00015d7983 */ /* 0x000ea80000300800 */
[----:B------:R-:W2:Y:S04]  /*28830*/  LDL.LU R94, [R1+0x1b28] ;  /* 0x001b2800015e7983 */ /* 0x000ea80000300800 */
[----:B------:R-:W2:Y:S01]  /*28840*/  LDL.LU R95, [R1+0x1b24] ;  /* 0x001b2400015f7983 */ /* 0x000ea20000300800 */
[----:B------:R-:W-:-:S03]  /*28850*/  IMAD.MOV.U32 R243, RZ, RZ, R101 ;  /* 0x000000fffff37224 */ /* 0x000fc600078e0065 */
[----:B------:R-:W4:Y:S04]  /*28860*/  LDL.LU R101, [R1+0x1b20] ;  /* 0x001b200001657983 */ /* 0x000f280000300800 */
[----:B------:R-:W4:Y:S04]  /*28870*/  LDL.LU R102, [R1+0x1b1c] ;  /* 0x001b1c0001667983 */ /* 0x000f280000300800 */
[----:B------:R-:W3:Y:S04]  /*28880*/  LDL.LU R96, [R1+0x1b18] ;  /* 0x001b180001607983 */ /* 0x000ee80000300800 */
[----:B------:R-:W4:Y:S04]  /*28890*/  LDL.LU R97, [R1+0x1b14] ;  /* 0x001b140001617983 */ /* 0x000f280000300800 */
[----:B------:R-:W4:Y:S01]  /*288a0*/  LDL.LU R98, [R1+0x1b10] ;  /* 0x001b100001627983 */ /* 0x000f220000300800 */
[C---:B--2---:R-:W-:Y:S07]  /*288b0*/  HMMA.1688.F32.TF32 R28, R104.reuse, R16, R92 ;  /* 0x00000010681c723c */ /* 0x044fee000008105c */
[----:B------:R-:W-:Y:S01]  /*288c0*/  MOV R92, R99 ;  /* 0x00000063005c7202 */ /* 0x000fe20000000f00 */
[----:B------:R-:W-:Y:S01]  /*288d0*/  IMAD.MOV.U32 R93, RZ, RZ, R103 ;  /* 0x000000ffff5d7224 */ /* 0x000fe200078e0067 */
[----:B------:R-:W4:Y:S04]  /*288e0*/  LDL.LU R99, [R1+0x1b0c] ;  /* 0x001b0c0001637983 */ /* 0x000f280000300800 */
[----:B------:R-:W2:Y:S01]  /*288f0*/  LDL.LU R103, [R1+0x1b08] ;  /* 0x001b080001677983 */ /* 0x000ea20000300800 */
[C---:B---3--:R-:W-:Y:S08]  /*28900*/  HMMA.1688.F32.TF32 R40, R104.reuse, R8, R40 ;  /* 0x000000086828723c */ /* 0x048ff00000081028 */
[----:B------:R-:W-:Y:S01]  /*28910*/  HMMA.1688.F32.TF32 R44, R104, R4, R44 ;  /* 0x00000004682c723c */ /* 0x000fe2000008102c */
[----:B------:R1:W-:Y:S04]  /*28920*/  STL.64 [R1+0x19b0], R30 ;  /* 0x0019b01e01007387 */ /* 0x0003e80000100a00 */
[----:B------:R3:W-:Y:S01]  /*28930*/  STL.64 [R1+0x19a8], R28 ;  /* 0x0019a81c01007387 */ /* 0x0007e20000100a00 */
[----:B------:R-:W-:-:S02]  /*28940*/  IMAD.MOV.U32 R94, RZ, RZ, R139 ;  /* 0x000000ffff5e7224 */ /* 0x000fc400078e008b */
[----:B------:R-:W-:Y:S01]  /*28950*/  IMAD.MOV.U32 R95, RZ, RZ, R138 ;  /* 0x000000ffff5f7224 */ /* 0x000fe200078e008a */
[----:B------:R-:W-:Y:S01]  /*28960*/  HMMA.1688.F32.TF32 R84, R88, R224, R84 ;  /* 0x000000e05854723c */ /* 0x000fe20000081054 */
[----:B------:R-:W-:Y:S01]  /*28970*/  LDS R138, [R3+0x11280] ;  /* 0x01128000038a7984 */ /* 0x000fe20000000800 */
[----:B-1----:R-:W-:-:S03]  /*28980*/  IMAD.MOV.U32 R30, RZ, RZ, R234 ;  /* 0x000000ffff1e7224 */ /* 0x002fc600078e00ea */
[----:B------:R-:W-:Y:S01]  /*28990*/  LDS R139, [R0+0x11280] ;  /* 0x01128000008b7984 */ /* 0x000fe20000000800 */
[----:B---3--:R-:W-:Y:S01]  /*289a0*/  MOV R28, R232 ;  /* 0x000000e8001c7202 */ /* 0x008fe20000000f00 */
[----:B------:R-:W-:Y:S02]  /*289b0*/  IMAD.MOV.U32 R29, RZ, RZ, R233 ;  /* 0x000000ffff1d7224 */ /* 0x000fe400078e00e9 */
[----:B------:R-:W-:Y:S01]  /*289c0*/  IMAD.MOV.U32 R31, RZ, RZ, R235 ;  /* 0x000000ffff1f7224 */ /* 0x000fe200078e00eb */
[C---:B----4-:R-:W-:Y:S08]  /*289d0*/  HMMA.1688.F32.TF32 R32, R104.reuse, R24, R96 ;  /* 0x000000186820723c */ /* 0x050ff00000081060 */
[----:B--2---:R-:W-:Y:S01]  /*289e0*/  HMMA.1688.F32.TF32 R36, R104, R20, R100 ;  /* 0x000000146824723c */ /* 0x004fe20000081064 */
[----:B------:R-:W-:Y:S04]  /*289f0*/  LDS R104, [R3+0x10200] ;  /* 0x0102000003687984 */ /* 0x000fe80000000800 */
[----:B------:R-:W-:Y:S04]  /*28a00*/  LDS R106, [R3+0x11200] ;  /* 0x01120000036a7984 */ /* 0x000fe80000000800 */
[----:B------:R-:W-:Y:S04]  /*28a10*/  LDS R105, [R0+0x10200] ;  /* 0x0102000000697984 */ /* 0x000fe80000000800 */
[----:B------:R-:W1:Y:S04]  /*28a20*/  LDS R107, [R0+0x11200] ;  /* 0x01120000006b7984 */ /* 0x000e680000000800 */
[----:B------:R-:W-:Y:S04]  /*28a30*/  STL.64 [R1+0x19c0], R34 ;  /* 0x0019c02201007387 */ /* 0x000fe80000100a00 */
[----:B------:R2:W-:Y:S04]  /*28a40*/  STL.64 [R1+0x19b8], R32 ;  /* 0x0019b82001007387 */ /* 0x0005e80000100a00 */
        /* <DEDUP_REMOVED lines=10> */
[----:B------:R-:W-:Y:S01]  /*28af0*/  STL.64 [R1+0x1a20], R58 ;  /* 0x001a203a01007387 */ /* 0x000fe20000100a00 */
[----:B-1----:R-:W-:Y:S03]  /*28b00*/  HMMA.1688.F32.TF32 R100, R104, R220, R248 ;  /* 0x000000dc6864723c */ /* 0x002fe600000810f8 */
[----:B------:R1:W-:Y:S04]  /*28b10*/  STL.64 [R1+0x1a18], R56 ;  /* 0x001a183801007387 */ /* 0x0003e80000100a00 */
[----:B------:R-:W-:Y:S01]  /*28b20*/  STL.64 [R1+0x1a30], R62 ;  /* 0x001a303e01007387 */ /* 0x000fe20000100a00 */
[----:B------:R-:W-:-:S03]  /*28b30*/  MOV R248, R148 ;  /* 0x0000009400f87202 */ /* 0x000fc60000000f00 */
[----:B------:R1:W-:Y:S01]  /*28b40*/  STL.64 [R1+0x1a28], R60 ;  /* 0x001a283c01007387 */ /* 0x0003e20000100a00 */
[----:B------:R-:W-:-:S03]  /*28b50*/  IMAD.MOV.U32 R249, RZ, RZ, R149 ;  /* 0x000000fffff97224 */ /* 0x000fc600078e0095 */
[----:B------:R-:W-:Y:S01]  /*28b60*/  STL.64 [R1+0x1a40], R66 ;  /* 0x001a404201007387 */ /* 0x000fe20000100a00 */
[----:B------:R-:W-:-:S03]  /*28b70*/  IMAD.MOV.U32 R250, RZ, RZ, R150 ;  /* 0x000000fffffa7224 */ /* 0x000fc600078e0096 */
[----:B------:R1:W-:Y:S01]  /*28b80*/  STL.64 [R1+0x1a38], R64 ;  /* 0x001a384001007387 */ /* 0x0003e20000100a00 */
[----:B------:R-:W-:Y:S01]  /*28b90*/  HMMA.1688.F32.TF32 R96, R104, R4, R244 ;  /* 0x000000046860723c */ /* 0x000fe200000810f4 */
[----:B------:R-:W-:Y:S02]  /*28ba0*/  IMAD.MOV.U32 R251, RZ, RZ, R151 ;  /* 0x000000fffffb7224 */ /* 0x000fe400078e0097 */
[----:B------:R-:W4:Y:S04]  /*28bb0*/  LDL.LU R148, [R1+0x1b04] ;  /* 0x001b040001947983 */ /* 0x000f280000300800 */
[----:B------:R-:W4:Y:S01]  /*28bc0*/  LDL.LU R149, [R1+0x1b00] ;  /* 0x001b000001957983 */ /* 0x000f220000300800 */
[----:B------:R-:W-:Y:S01]  /*28bd0*/  MOV R244, R144 ;  /* 0x0000009000f47202 */ /* 0x000fe20000000f00 */
[----:B------:R-:W-:-:S02]  /*28be0*/  IMAD.MOV.U32 R245, RZ, RZ, R145 ;  /* 0x000000fffff57224 */ /* 0x000fc400078e0091 */
[----:B------:R-:W4:Y:S01]  /*28bf0*/  LDL.LU R150, [R1+0x1afc] ;  /* 0x001afc0001967983 */ /* 0x000f220000300800 */
[----:B------:R-:W-:Y:S01]  /*28c00*/  HMMA.1688.F32.TF32 R88, R104, R16, R92 ;  /* 0x000000106858723c */ /* 0x000fe2000008105c */
[----:B------:R-:W-:Y:S02]  /*28c10*/  IMAD.MOV.U32 R246, RZ, RZ, R146 ;  /* 0x000000fffff67224 */ /* 0x000fe400078e0092 */
[----:B------:R-:W4:Y:S01]  /*28c20*/  LDL.LU R151, [R1+0x1af8] ;  /* 0x001af80001977983 */ /* 0x000f220000300800 */
[----:B------:R-:W-:-:S03]  /*28c30*/  IMAD.MOV.U32 R247, RZ, RZ, R147 ;  /* 0x000000fffff77224 */ /* 0x000fc600078e0093 */
[----:B------:R-:W4:Y:S01]  /*28c40*/  LDL.LU R144, [R1+0x1af4] ;  /* 0x001af40001907983 */ /* 0x000f220000300800 */
[----:B------:R-:W-:Y:S03]  /*28c50*/  HMMA.1688.F32.TF32 R92, R104, R20, R240 ;  /* 0x00000014685c723c */ /* 0x000fe600000810f0 */
[----:B------:R-:W4:Y:S04]  /*28c60*/  LDL.LU R145, [R1+0x1af0] ;  /* 0x001af00001917983 */ /* 0x000f280000300800 */
[----:B------:R-:W4:Y:S01]  /*28c70*/  LDL.LU R146, [R1+0x1aec] ;  /* 0x001aec0001927983 */ /* 0x000f220000300800 */
[----:B------:R-:W-:Y:S01]  /*28c80*/  MOV R240, R140 ;  /* 0x0000008c00f07202 */ /* 0x000fe20000000f00 */
[----:B------:R-:W-:-:S02]  /*28c90*/  IMAD.MOV.U32 R241, RZ, RZ, R141 ;  /* 0x000000fffff17224 */ /* 0x000fc400078e008d */
[----:B------:R-:W4:Y:S01]  /*28ca0*/  LDL.LU R147, [R1+0x1ae8] ;  /* 0x001ae80001937983 */ /* 0x000f220000300800 */
[----:B------:R-:W-:-:S03]  /*28cb0*/  IMAD.MOV.U32 R242, RZ, RZ, R142 ;  /* 0x000000fffff27224 */ /* 0x000fc600078e008e */
[----:B------:R-:W4:Y:S01]  /*28cc0*/  LDL.LU R140, [R1+0x1ae4] ;  /* 0x001ae400018c7983 */ /* 0x000f220000300800 */
[----:B------:R-:W-:-:S03]  /*28cd0*/  IMAD.MOV.U32 R243, RZ, RZ, R143 ;  /* 0x000000fffff37224 */ /* 0x000fc600078e008f */
[----:B------:R-:W4:Y:S04]  /*28ce0*/  LDL.LU R141, [R1+0x1ae0] ;  /* 0x001ae000018d7983 */ /* 0x000f280000300800 */
[----:B------:R-:W4:Y:S04]  /*28cf0*/  LDL.LU R142, [R1+0x1adc] ;  /* 0x001adc00018e7983 */ /* 0x000f280000300800 */
[----:B------:R-:W4:Y:S01]  /*28d00*/  LDL.LU R143, [R1+0x1ad8] ;  /* 0x001ad800018f7983 */ /* 0x000f220000300800 */
[----:B--2---:R-:W-:-:S03]  /*28d10*/  MOV R32, R132 ;  /* 0x0000008400207202 */ /* 0x004fc60000000f00 */
[----:B------:R-:W2:Y:S01]  /*28d20*/  LDL.LU R232, [R1+0x1ad4] ;  /* 0x001ad40001e87983 */ /* 0x000ea20000300800 */
[----:B------:R-:W-:-:S03]  /*28d30*/  IMAD.MOV.U32 R33, RZ, RZ, R133 ;  /* 0x000000ffff217224 */ /* 0x000fc600078e0085 */
[----:B------:R-:W2:Y:S01]  /*28d40*/  LDL.LU R233, [R1+0x1ad0] ;  /* 0x001ad00001e97983 */ /* 0x000ea20000300800 */
[----:B------:R-:W-:-:S03]  /*28d50*/  IMAD.MOV.U32 R34, RZ, RZ, R134 ;  /* 0x000000ffff227224 */ /* 0x000fc600078e0086 */
[----:B------:R-:W2:Y:S01]  /*28d60*/  LDL.LU R234, [R1+0x1acc] ;  /* 0x001acc0001ea7983 */ /* 0x000ea20000300800 */
[----:B------:R-:W-:-:S03]  /*28d70*/  IMAD.MOV.U32 R35, RZ, RZ, R135 ;  /* 0x000000ffff237224 */ /* 0x000fc600078e0087 */
[----:B------:R-:W2:Y:S01]  /*28d80*/  LDL.LU R235, [R1+0x1ac8] ;  /* 0x001ac80001eb7983 */ /* 0x000ea20000300800 */
[----:B---3--:R-:W-:-:S03]  /*28d90*/  MOV R36, R128 ;  /* 0x0000008000247202 */ /* 0x008fc60000000f00 */
[----:B------:R-:W3:Y:S01]  /*28da0*/  LDL.LU R132, [R1+0x1ac4] ;  /* 0x001ac40001847983 */ /* 0x000ee20000300800 */
[----:B------:R-:W-:-:S03]  /*28db0*/  IMAD.MOV.U32 R37, RZ, RZ, R129 ;  /* 0x000000ffff257224 */ /* 0x000fc600078e0081 */
[----:B------:R-:W3:Y:S01]  /*28dc0*/  LDL.LU R133, [R1+0x1ac0] ;  /* 0x001ac00001857983 */ /* 0x000ee20000300800 */
[----:B------:R-:W-:-:S03]  /*28dd0*/  IMAD.MOV.U32 R38, RZ, RZ, R130 ;  /* 0x000000ffff267224 */ /* 0x000fc600078e0082 */
[----:B------:R-:W3:Y:S01]  /*28de0*/  LDL.LU R134, [R1+0x1abc] ;  /* 0x001abc0001867983 */ /* 0x000ee20000300800 */
[----:B------:R-:W-:-:S03]  /*28df0*/  IMAD.MOV.U32 R39, RZ, RZ, R131 ;  /* 0x000000ffff277224 */ /* 0x000fc600078e0083 */
[----:B------:R-:W3:Y:S01]  /*28e00*/  LDL.LU R135, [R1+0x1ab8] ;  /* 0x001ab80001877983 */ /* 0x000ee20000300800 */
[----:B------:R-:W-:-:S03]  /*28e10*/  MOV R40, R124 ;  /* 0x0000007c00287202 */ /* 0x000fc60000000f00 */
        /* <DEDUP_REMOVED lines=31> */
[----:B-1----:R-:W-:-:S03]  /*29010*/  MOV R56, R109 ;  /* 0x0000006d00387202 */ /* 0x002fc60000000f00 */
        /* <DEDUP_REMOVED lines=25> */
[----:B------:R-:W-:Y:S08]  /*291b0*/  HMMA.1688.F32.TF32 R188, R104, R8, R188 ;  /* 0x0000000868bc723c */ /* 0x000ff000000810bc */
[C---:B------:R-:W-:Y:S08]  /*291c0*/  HMMA.1688.F32.TF32 R152, R168.reuse, R20, R152 ;  /* 0x00000014a898723c */ /* 0x040ff00000081098 */
[C---:B------:R-:W-:Y:S08]  /*291d0*/  HMMA.1688.F32.TF32 R156, R168.reuse, R8, R156 ;  /* 0x00000008a89c723c */ /* 0x040ff0000008109c */
[C---:B------:R-:W-:Y:S08]  /*291e0*/  HMMA.1688.F32.TF32 R160, R168.reuse, R4, R160 ;  /* 0x00000004a8a0723c */ /* 0x040ff000000810a0 */
[----:B------:R-:W-:Y:S08]  /*291f0*/  HMMA.1688.F32.TF32 R164, R168, R220, R164 ;  /* 0x000000dca8a4723c */ /* 0x000ff000000810a4 */
[C---:B------:R-:W-:Y:S08]  /*29200*/  HMMA.1688.F32.TF32 R172, R196.reuse, R12, R172 ;  /* 0x0000000cc4ac723c */ /* 0x040ff000000810ac */
[C---:B------:R-:W-:Y:S08]  /*29210*/  HMMA.1688.F32.TF32 R176, R196.reuse, R16, R176 ;  /* 0x00000010c4b0723c */ /* 0x040ff000000810b0 */
[C---:B------:R-:W-:Y:S08]  /*29220*/  HMMA.1688.F32.TF32 R180, R196.reuse, R24, R180 ;  /* 0x00000018c4b4723c */ /* 0x040ff000000810b4 */
[C---:B------:R-:W-:Y:S08]  /*29230*/  HMMA.1688.F32.TF32 R204, R196.reuse, R20, R204 ;  /* 0x00000014c4cc723c */ /* 0x040ff000000810cc */
[----:B------:R-:W-:Y:S08]  /*29240*/  HMMA.1688.F32.TF32 R200, R196, R224, R200 ;  /* 0x000000e0c4c8723c */ /* 0x000ff000000810c8 */
[C---:B----4-:R-:W-:Y:S08]  /*29250*/  HMMA.1688.F32.TF32 R148, R168.reuse, R24, R148 ;  /* 0x00000018a894723c */ /* 0x050ff00000081094 */
[C---:B------:R-:W-:Y:S08]  /*29260*/  HMMA.1688.F32.TF32 R144, R168.reuse, R16, R144 ;  /* 0x00000010a890723c */ /* 0x040ff00000081090 */
[C---:B------:R-:W-:Y:S08]  /*29270*/  HMMA.1688.F32.TF32 R140, R168.reuse, R12, R140 ;  /* 0x0000000ca88c723c */ /* 0x040ff0000008108c */
[----:B------:R-:W-:Y:S08]  /*29280*/  HMMA.1688.F32.TF32 R168, R168, R224, R228 ;  /* 0x000000e0a8a8723c */ /* 0x000ff000000810e4 */
[----:B------:R-:W-:Y:S01]  /*29290*/  HMMA.1688.F32.TF32 R228, R196, R8, R208 ;  /* 0x00000008c4e4723c */ /* 0x000fe200000810d0 */
[----:B------:R-:W-:Y:S04]  /*292a0*/  LDS R208, [R3+0x12080] ;  /* 0x0120800003d07984 */ /* 0x000fe80000000800 */
[----:B------:R-:W-:Y:S04]  /*292b0*/  LDS R210, [R3+0x13080] ;  /* 0x0130800003d27984 */ /* 0x000fe80000000800 */
[----:B------:R-:W-:Y:S04]  /*292c0*/  LDS R209, [R0+0x12080] ;  /* 0x0120800000d17984 */ /* 0x000fe80000000800 */
[----:B------:R-:W1:Y:S01]  /*292d0*/  LDS R211, [R0+0x13080] ;  /* 0x0130800000d37984 */ /* 0x000e620000000800 */
[C---:B---3--:R-:W-:Y:S08]  /*292e0*/  HMMA.1688.F32.TF32 R132, R136.reuse, R220, R132 ;  /* 0x000000dc8884723c */ /* 0x048ff00000081084 */
[C---:B--2---:R-:W-:Y:S08]  /*292f0*/  HMMA.1688.F32.TF32 R128, R136.reuse, R4, R128 ;  /* 0x000000048880723c */ /* 0x044ff00000081080 */
[C---:B------:R-:W-:Y:S08]  /*29300*/  HMMA.1688.F32.TF32 R124, R136.reuse, R8, R124 ;  /* 0x00000008887c723c */ /* 0x040ff0000008107c */
[C---:B------:R-:W-:Y:S08]  /*29310*/  HMMA.1688.F32.TF32 R120, R136.reuse, R20, R120 ;  /* 0x000000148878723c */ /* 0x040ff00000081078 */
[C---:B------:R-:W-:Y:S08]  /*29320*/  HMMA.1688.F32.TF32 R116, R136.reuse, R24, R116 ;  /* 0x000000188874723c */ /* 0x040ff00000081074 */
[----:B------:R-:W-:Y:S08]  /*29330*/  HMMA.1688.F32.TF32 R108, R136, R12, R108 ;  /* 0x0000000c886c723c */ /* 0x000ff0000008106c */
[----:B------:R-:W-:Y:S08]  /*29340*/  HMMA.1688.F32.TF32 R104, R104, R224, R236 ;  /* 0x000000e06868723c */ /* 0x000ff000000810ec */
[C---:B------:R-:W-:Y:S08]  /*29350*/  HMMA.1688.F32.TF32 R112, R136.reuse, R16, R112 ;  /* 0x000000108870723c */ /* 0x040ff00000081070 */
[----:B------:R-:W-:Y:S08]  /*29360*/  HMMA.1688.F32.TF32 R136, R136, R224, R232 ;  /* 0x000000e08888723c */ /* 0x000ff000000810e8 */
[C---:B------:R-:W-:Y:S01]  /*29370*/  HMMA.1688.F32.TF32 R232, R196.reuse, R4, R212 ;  /* 0x00000004c4e8723c */ /* 0x040fe200000810d4 */
[----:B------:R-:W-:Y:S04]  /*29380*/  LDS R212, [R3+0x12100] ;  /* 0x0121000003d47984 */ /* 0x000fe80000000800 */
[----:B------:R-:W-:Y:S03]  /*29390*/  LDS R214, [R3+0x13100] ;  /* 0x0131000003d67984 */ /* 0x000fe60000000800 */
[----:B------:R-:W-:Y:S01]  /*293a0*/  HMMA.1688.F32.TF32 R236, R196, R220, R216 ;  /* 0x000000dcc4ec723c */ /* 0x000fe200000810d8 */
[----:B------:R-:W-:Y:S04]  /*293b0*/  LDS R196, [R3+0x12000] ;  /* 0x0120000003c47984 */ /* 0x000fe80000000800 */
[----:B------:R-:W-:Y:S04]  /*293c0*/  LDS R198, [R3+0x13000] ;  /* 0x0130000003c67984 */ /* 0x000fe80000000800 */
[----:B------:R-:W-:Y:S04]  /*293d0*/  LDS R197, [R0+0x12000] ;  /* 0x0120000000c57984 */ /* 0x000fe80000000800 */
[----:B------:R-:W2:Y:S01]  /*293e0*/  LDS R199, [R0+0x13000] ;  /* 0x0130000000c77984 */ /* 0x000ea20000000800 */
[C---:B-1----:R-:W-:Y:S03]  /*293f0*/  HMMA.1688.F32.TF32 R32, R208.reuse, R14, R32 ;  /* 0x0000000ed020723c */ /* 0x042fe60000081020 */
[----:B------:R-:W-:Y:S04]  /*29400*/  LDS R213, [R0+0x12100] ;  /* 0x0121000000d57984 */ /* 0x000fe80000000800 */
[----:B------:R-:W1:Y:S01]  /*29410*/  LDS R215, [R0+0x13100] ;  /* 0x0131000000d77984 */ /* 0x000e620000000800 */
[C---:B------:R-:W-:Y:S03]  /*29420*/  HMMA.1688.F32.TF32 R28, R208.reuse, R18, R28 ;  /* 0x00000012d01c723c */ /* 0x040fe6000008101c */
[----:B------:R-:W-:Y:S04]  /*29430*/  LDS R216, [R3+0x12180] ;  /* 0x0121800003d87984 */ /* 0x000fe80000000800 */
[----:B------:R-:W-:Y:S01]  /*29440*/  LDS R218, [R3+0x13180] ;  /* 0x0131800003da7984 */ /* 0x000fe20000000800 */
[----:B------:R-:W-:Y:S03]  /*29450*/  HMMA.1688.F32.TF32 R240, R208, R26, R240 ;  /* 0x0000001ad0f0723c */ /* 0x000fe600000810f0 */
[----:B------:R-:W-:Y:S04]  /*29460*/  LDS R217, [R0+0x12180] ;  /* 0x0121800000d97984 */ /* 0x000fe80000000800 */
[----:B------:R-:W3:Y:S01]  /*29470*/  LDS R219, [R0+0x13180] ;  /* 0x0131800000db7984 */ /* 0x000ee20000000800 */
[C---:B--2---:R-:W-:Y:S08]  /*29480*/  HMMA.1688.F32.TF32 R64, R196.reuse, R14, R64 ;  /* 0x0000000ec440723c */ /* 0x044ff00000081040 */
[C---:B------:R-:W-:Y:S08]  /*29490*/  HMMA.1688.F32.TF32 R60, R196.reuse, R18, R60 ;  /* 0x00000012c43c723c */ /* 0x040ff0000008103c */
[C---:B------:R-:W-:Y:S08]  /*294a0*/  HMMA.1688.F32.TF32 R56, R196.reuse, R26, R56 ;  /* 0x0000001ac438723c */ /* 0x040ff00000081038 */
[C---:B------:R-:W-:Y:S01]  /*294b0*/  HMMA.1688.F32.TF32 R52, R196.reuse, R22, R52 ;  /* 0x00000016c434723c */ /* 0x040fe20000081034 */
[----:B------:R-:W-:Y:S07]  /*294c0*/  STL.64 [R1+0xd0], R64 ;  /* 0x0000d04001007387 */ /* 0x000fee0000100a00 */
[C---:B------:R-:W-:Y:S01]  /*294d0*/  HMMA.1688.F32.TF32 R48, R196.reuse, R10, R48 ;  /* 0x0000000ac430723c */ /* 0x040fe20000081030 */
[----:B------:R2:W-:Y:S07]  /*294e0*/  STL.64 [R1+0xd8], R66 ;  /* 0x0000d84201007387 */ /* 0x0005ee0000100a00 */
[C---:B------:R-:W-:Y:S01]  /*294f0*/  HMMA.1688.F32.TF32 R44, R196.reuse, R6, R44 ;  /* 0x00000006c42c723c */ /* 0x040fe2000008102c */
[----:B--2---:R-:W2:Y:S07]  /*29500*/  LDL.LU.64 R66, [R1+0x1a40] ;  /* 0x001a400001427983 */ /* 0x004eae0000300a00 */
[C---:B------:R-:W-:Y:S01]  /*29510*/  HMMA.1688.F32.TF32 R40, R196.reuse, R222, R40 ;  /* 0x000000dec428723c */ /* 0x040fe20000081028 */
[----:B------:R-:W2:Y:S04]  /*29520*/  LDL.LU.64 R64, [R1+0x1a38] ;  /* 0x001a380001407983 */ /* 0x000ea80000300a00 */
[----:B------:R-:W-:Y:S04]  /*29530*/  STL.64 [R1+0xc0], R60 ;  /* 0x0000c03c01007387 */ /* 0x000fe80000100a00 */
[----:B------:R4:W-:Y:S01]  /*29540*/  STL.64 [R1+0xc8], R62 ;  /* 0x0000c83e01007387 */ /* 0x0009e20000100a00 */
[----:B------:R-:W-:Y:S03]  /*29550*/  HMMA.1688.F32.TF32 R196, R196, R226, R36 ;  /* 0x000000e2c4c4723c */ /* 0x000fe60000081024 */
[----:B----4-:R-:W3:Y:S04]  /*29560*/  LDL.LU.64 R62, [R1+0x1a30] ;  /* 0x001a3000013e7983 */ /* 0x010ee80000300a00 */
[----:B------:R-:W3:Y:S04]  /*29570*/  LDL.LU.64 R60, [R1+0x1a28] ;  /* 0x001a2800013c7983 */ /* 0x000ee80000300a00 */
[----:B------:R-:W-:Y:S04]  /*29580*/  STL.64 [R1+0xb0], R56 ;  /* 0x0000b03801007387 */ /* 0x000fe80000100a00 */
[----:B------:R4:W-:Y:S04]  /*29590*/  STL.64 [R1+0xb8], R58 ;  /* 0x0000b83a01007387 */ /* 0x0009e80000100a00 */
[----:B----4-:R-:W4:Y:S04]  /*295a0*/  LDL.LU.64 R58, [R1+0x1a20] ;  /* 0x001a2000013a7983 */ /* 0x010f280000300a00 */
[----:B------:R-:W4:Y:S04]  /*295b0*/  LDL.LU.64 R56, [R1+0x1a18] ;  /* 0x001a180001387983 */ /* 0x000f280000300a00 */
[----:B------:R-:W-:Y:S04]  /*295c0*/  STL.64 [R1+0xa0], R52 ;  /* 0x0000a03401007387 */ /* 0x000fe80000100a00 */
[----:B------:R1:W-:Y:S01]  /*295d0*/  STL.64 [R1+0xa8], R54 ;  /* 0x0000a83601007387 */ /* 0x0003e20000100a00 */
[C---:B------:R-:W-:Y:S03]  /*295e0*/  HMMA.1688.F32.TF32 R244, R208.reuse, R22, R244 ;  /* 0x00000016d0f4723c */ /* 0x040fe600000810f4 */
[----:B-1----:R-:W2:Y:S04]  /*295f0*/  LDL.LU.64 R54, [R1+0x1a10] ;  /* 0x001a100001367983 */ /* 0x002ea80000300a00 */
[----:B------:R-:W2:Y:S04]  /*29600*/  LDL.LU.64 R52, [R1+0x1a08] ;  /* 0x001a080001347983 */ /* 0x000ea80000300a00 */
[----:B------:R-:W-:Y:S04]  /*29610*/  STL.64 [R1+0x90], R48 ;  /* 0x0000903001007387 */ /* 0x000fe80000100a00 */
[----:B------:R1:W-:Y:S01]  /*29620*/  STL.64 [R1+0x98], R50 ;  /* 0x0000983201007387 */ /* 0x0003e20000100a00 */
[----:B------:R-:W-:Y:S03]  /*29630*/  HMMA.1688.F32.TF32 R248, R208, R10, R248 ;  /* 0x0000000ad0f8723c */ /* 0x000fe600000810f8 */
        /* <DEDUP_REMOVED lines=13> */
[----:B------:R-:W-:Y:S04]  /*29710*/  STL.64 [R1+0x68], R198 ;  /* 0x000068c601007387 */ /* 0x000fe80000100a00 */
[----:B-1----:R-:W2:Y:S04]  /*29720*/  LDL.LU R196, [R1] ;  /* 0x0000000001c47983 */ /* 0x002ea80000300800 */
[----:B------:R-:W2:Y:S04]  /*29730*/  LDL.LU R197, [R1+0x4] ;  /* 0x0000040001c57983 */ /* 0x000ea80000300800 */
        /* <DEDUP_REMOVED lines=20> */
[----:B------:R-:W-:Y:S01]  /*29880*/  MOV R198, R252 ;  /* 0x000000fc00c67202 */ /* 0x000fe20000000f00 */
[----:B------:R-:W-:-:S07]  /*29890*/  IMAD.MOV.U32 R199, RZ, RZ, R2 ;  /* 0x000000ffffc77224 */ /* 0x000fce00078e0002 */
[----:B--2---:R-:W-:Y:S08]  /*298a0*/  HMMA.1688.F32.TF32 R196, R208, R6, R196 ;  /* 0x00000006d0c4723c */ /* 0x004ff000000810c4 */
[----:B---3--:R-:W-:Y:S08]  /*298b0*/  HMMA.1688.F32.TF32 R28, R212, R18, R28 ;  /* 0x00000012d41c723c */ /* 0x008ff0000008101c */
[C---:B----4-:R-:W-:Y:S08]  /*298c0*/  HMMA.1688.F32.TF32 R248, R208.reuse, R222, R248 ;  /* 0x000000ded0f8723c */ /* 0x050ff000000810f8 */
[----:B------:R-:W-:Y:S01]  /*298d0*/  HMMA.1688.F32.TF32 R208, R208, R226, R244 ;  /* 0x000000e2d0d0723c */ /* 0x000fe200000810f4 */
[----:B------:R-:W-:Y:S04]  /*298e0*/  LDS R244, [R3+0x14080] ;  /* 0x0140800003f47984 */ /* 0x000fe80000000800 */
[----:B------:R-:W-:Y:S03]  /*298f0*/  LDS R246, [R3+0x15080] ;  /* 0x0150800003f67984 */ /* 0x000fe60000000800 */
[----:B------:R-:W-:Y:S01]  /*29900*/  HMMA.1688.F32.TF32 R32, R212, R26, R32 ;  /* 0x0000001ad420723c */ /* 0x000fe20000081020 */
[----:B------:R-:W-:Y:S04]  /*29910*/  LDS R245, [R0+0x14080] ;  /* 0x0140800000f57984 */ /* 0x000fe80000000800 */
[----:B------:R-:W-:Y:S04]  /*29920*/  LDS R247, [R0+0x15080] ;  /* 0x0150800000f77984 */ /* 0x000fe80000000800 */
[----:B------:R1:W-:Y:S04]  /*29930*/  STL.64 [R1+0x1960], R250 ;  /* 0x001960fa01007387 */ /* 0x0003e80000100a00 */
[----:B------:R-:W-:Y:S04]  /*29940*/  STL.64 [R1], R196 ;  /* 0x000000c401007387 */ /* 0x000fe80000100a00 */
[----:B------:R2:W-:Y:S04]  /*29950*/  STL.64 [R1+0x8], R198 ;  /* 0x000008c601007387 */ /* 0x0005e80000100a00 */
[----:B------:R3:W-:Y:S01]  /*29960*/  STL.64 [R1+0x1958], R248 ;  /* 0x001958f801007387 */ /* 0x0007e20000100a00 */
[----:B-1----:R-:W-:-:S02]  /*29970*/  IMAD.MOV.U32 R251, RZ, RZ, R28 ;  /* 0x000000fffffb7224 */ /* 0x002fc400078e001c */
[----:B------:R-:W-:Y:S01]  /*29980*/  IMAD.MOV.U32 R250, RZ, RZ, R29 ;  /* 0x000000fffffa7224 */ /* 0x000fe200078e001d */
[----:B--2---:R-:W-:Y:S01]  /*29990*/  HMMA.1688.F32.TF32 R196, R212, R14, R240 ;  /* 0x0000000ed4c4723c */ /* 0x004fe200000810f0 */
[----:B---3--:R-:W-:Y:S01]  /*299a0*/  MOV R249, R30 ;  /* 0x0000001e00f97202 */ /* 0x008fe20000000f00 */
[----:B------:R-:W-:-:S06]  /*299b0*/  IMAD.MOV.U32 R248, RZ, RZ, R31 ;  /* 0x000000fffff87224 */ /* 0x000fcc00078e001f */
[----:B------:R-:W-:Y:S01]  /*299c0*/  HMMA.1688.F32.TF32 R28, R212, R22, R36 ;  /* 0x00000016d41c723c */ /* 0x000fe20000081024 */
[----:B------:R-:W-:Y:S04]  /*299d0*/  STL.64 [R1+0x260], R208 ;  /* 0x000260d001007387 */ /* 0x000fe80000100a00 */
[----:B------:R-:W-:Y:S04]  /*299e0*/  STL.64 [R1+0x268], R210 ;  /* 0x000268d201007387 */ /* 0x000fe80000100a00 */
[----:B------:R-:W-:Y:S04]  /*299f0*/  LDS R36, [R3+0x12200] ;  /* 0x0122000003247984 */ /* 0x000fe80000000800 */
[----:B------:R-:W-:Y:S04]  /*29a00*/  LDS R38, [R3+0x13200] ;  /* 0x0132000003267984 */ /* 0x000fe80000000800 */
[----:B------:R-:W-:Y:S04]  /*29a10*/  STL.64 [R1+0x250], R196 ;  /* 0x000250c401007387 */ /* 0x000fe80000100a00 */
[----:B------:R-:W-:Y:S04]  /*29a20*/  STL.64 [R1+0x258], R198 ;  /* 0x000258c601007387 */ /* 0x000fe80000100a00 */
[----:B------:R1:W-:Y:S04]  /*29a30*/  STL [R1+0x1974], R248 ;  /* 0x001974f801007387 */ /* 0x0003e80000100800 */
[----:B------:R2:W-:Y:S04]  /*29a40*/  STL [R1+0x1970], R250 ;  /* 0x001970fa01007387 */ /* 0x0005e80000100800 */
[----:B------:R3:W-:Y:S01]  /*29a50*/  STL [R1+0x196c], R251 ;  /* 0x00196cfb01007387 */ /* 0x0007e20000100800 */
[----:B-1----:R-:W-:-:S03]  /*29a60*/  IMAD.MOV.U32 R248, RZ, RZ, R28 ;  /* 0x000000fffff87224 */ /* 0x002fc600078e001c */
[----:B------:R1:W-:Y:S01]  /*29a70*/  STL [R1+0x1968], R249 ;  /* 0x001968f901007387 */ /* 0x0003e20000100800 */
[----:B--2---:R-:W-:-:S03]  /*29a80*/  IMAD.MOV.U32 R250, RZ, RZ, R29 ;  /* 0x000000fffffa7224 */ /* 0x004fc600078e001d */
[----:B------:R-:W-:Y:S01]  /*29a90*/  LDS R37, [R0+0x12200] ;  /* 0x0122000000257984 */ /* 0x000fe20000000800 */
[----:B---3--:R-:W-:-:S03]  /*29aa0*/  MOV R251, R30 ;  /* 0x0000001e00fb7202 */ /* 0x008fc60000000f00 */
[----:B------:R-:W2:Y:S01]  /*29ab0*/  LDS R39, [R0+0x13200] ;  /* 0x0132000000277984 */ /* 0x000ea20000000800 */
[----:B-1----:R-:W-:Y:S02]  /*29ac0*/  IMAD.MOV.U32 R249, RZ, RZ, R31 ;  /* 0x000000fffff97224 */ /* 0x002fe400078e001f */
[C---:B------:R-:W-:Y:S11]  /*29ad0*/  HMMA.1688.F32.TF32 R28, R212.reuse, R6, R44 ;  /* 0x00000006d41c723c */ /* 0x040ff6000008102c */
[----:B------:R-:W-:Y:S11]  /*29ae0*/  @!UPT UIADD3 URZ, URZ, URZ, URZ ;  /* 0x0000003f3f3ff290 */ /* 0x000ff6000fffe03f */
[----:B------:R-:W-:Y:S02]  /*29af0*/  @!UPT UIADD3 URZ, URZ, URZ, URZ ;  /* 0x0000003f3f3ff290 */ /* 0x000fe4000fffe03f */
[----:B------:R-:W-:Y:S01]  /*29b00*/  IMAD.MOV.U32 R47, RZ, RZ, R28 ;  /* 0x000000ffff2f7224 */ /* 0x000fe200078e001c */
[----:B------:R-:W-:Y:S01]  /*29b10*/  MOV R45, R30 ;  /* 0x0000001e002d7202 */ /* 0x000fe20000000f00 */
[----:B------:R-:W-:Y:S02]  /*29b20*/  IMAD.MOV.U32 R46, RZ, RZ, R29 ;  /* 0x000000ffff2e7224 */ /* 0x000fe400078e001d */
[----:B------:R-:W-:Y:S02]  /*29b30*/  IMAD.MOV.U32 R44, RZ, RZ, R31 ;  /* 0x000000ffff2c7224 */ /* 0x000fe400078e001f */
[C---:B------:R-:W-:Y:S01]  /*29b40*/  HMMA.1688.F32.TF32 R28, R212.reuse, R222, R48 ;  /* 0x000000ded41c723c */ /* 0x040fe20000081030 */
[----:B------:R-:W-:Y:S11]  /*29b50*/  STL.64 [R1+0x1c0], R32 ;  /* 0x0001c02001007387 */ /* 0x000ff60000100a00 */
[----:B------:R-:W-:Y:S11]  /*29b60*/  @!UPT UIADD3 URZ, URZ, URZ, URZ ;  /* 0x0000003f3f3ff290 */ /* 0x000ff6000fffe03f */
[----:B------:R-:W-:Y:S01]  /*29b70*/  @!UPT UIADD3 URZ, URZ, URZ, URZ ;  /* 0x0000003f3f3ff290 */ /* 0x000fe2000fffe03f */
[----:B------:R-:W-:Y:S01]  /*29b80*/  IMAD.MOV.U32 R51, RZ, RZ, R28 ;  /* 0x000000ffff337224 */ /* 0x000fe200078e001c */
[----:B------:R-:W-:Y:S01]  /*29b90*/  MOV R49, R30 ;  /* 0x0000001e00317202 */ /* 0x000fe20000000f00 */
[----:B------:R-:W-:Y:S02]  /*29ba0*/  IMAD.MOV.U32 R50, RZ, RZ, R29 ;  /* 0x000000ffff327224 */ /* 0x000fe400078e001d */
[----:B------:R-:W-:Y:S02]  /*29bb0*/  IMAD.MOV.U32 R48, RZ, RZ, R31 ;  /* 0x000000ffff307224 */ /* 0x000fe400078e001f */
[C---:B------:R-:W-:Y:S01]  /*29bc0*/  HMMA.1688.F32.TF32 R28, R212.reuse, R226, R52 ;  /* 0x000000e2d41c723c */ /* 0x040fe20000081034 */
[----:B------:R1:W-:Y:S07]  /*29bd0*/  STL.64 [R1+0x1c8], R34 ;  /* 0x0001c82201007387 */ /* 0x0003ee0000100a00 */
[----:B-1----:R-:W-:Y:S01]  /*29be0*/  HMMA.1688.F32.TF32 R32, R212, R10, R40 ;  /* 0x0000000ad420723c */ /* 0x002fe20000081028 */
[----:B------:R-:W-:Y:S04]  /*29bf0*/  LDS R40, [R3+0x12280] ;  /* 0x0122800003287984 */ /* 0x000fe80000000800 */
[----:B------:R-:W-:Y:S04]  /*29c00*/  LDS R42, [R3+0x13280] ;  /* 0x01328000032a7984 */ /* 0x000fe80000000800 */
[----:B------:R-:W-:Y:S07]  /*29c10*/  LDS R41, [R0+0x12280] ;  /* 0x0122800000297984 */ /* 0x000fee0000000800 */
[----:B------:R-:W-:Y:S01]  /*29c20*/  IMAD.MOV.U32 R55, RZ, RZ, R28 ;  /* 0x000000ffff377224 */ /* 0x000fe200078e001c */
[----:B------:R-:W-:Y:S01]  /*29c30*/  MOV R53, R30 ;  /* 0x0000001e00357202 */ /* 0x000fe20000000f00 */
[----:B------:R-:W-:Y:S01]  /*29c40*/  IMAD.MOV.U32 R54, RZ, RZ, R29 ;  /* 0x000000ffff367224 */ /* 0x000fe200078e001d */
[----:B------:R-:W1:Y:S01]  /*29c50*/  LDS R43, [R0+0x13280] ;  /* 0x01328000002b7984 */ /* 0x000e620000000800 */
[----:B------:R-:W-:-:S02]  /*29c60*/  IMAD.MOV.U32 R52, RZ, RZ, R31 ;  /* 0x000000ffff347224 */ /* 0x000fc400078e001f */
[C---:B------:R-:W-:Y:S01]  /*29c70*/  HMMA.1688.F32.TF32 R28, R216.reuse, R18, R60 ;  /* 0x00000012d81c723c */ /* 0x040fe2000008103c */
[----:B------:R-:W-:Y:S04]  /*29c80*/  STL.64 [R1+0x1a0], R32 ;  /* 0x0001a02001007387 */ /* 0x000fe80000100a00 */
[----:B------:R3:W-:Y:S03]  /*29c90*/  STL.64 [R1+0x1a8], R34 ;  /* 0x0001a82201007387 */ /* 0x0007e60000100a00 */
[C---:B---3--:R-:W-:Y:S11]  /*29ca0*/  HMMA.1688.F32.TF32 R32, R216.reuse, R14, R56 ;  /* 0x0000000ed820723c */ /* 0x048ff60000081038 */
[----:B------:R-:W-:Y:S05]  /*29cb0*/  @!UPT UIADD3 URZ, URZ, URZ, URZ ;  /* 0x0000003f3f3ff290 */ /* 0x000fea000fffe03f */
        /* <DEDUP_REMOVED lines=11> */
[----:B------:R-:W-:Y:S01]  /*29d70*/  HMMA.1688.F32.TF32 R28, R216, R22, R68 ;  /* 0x00000016d81c723c */ /* 0x000fe20000081044 */
[----:B------:R-:W-:Y:S11]  /*29d80*/  STL.64 [R1+0x150], R32 ;  /* 0x0001502001007387 */ /* 0x000ff60000100a00 */
[----:B------:R-:W-:Y:S11]  /*29d90*/  @!UPT UIADD3 URZ, URZ, URZ, URZ ;  /* 0x0000003f3f3ff290 */ /* 0x000ff6000fffe03f */
[----:B------:R-:W-:Y:S01]  /*29da0*/  @!UPT UIADD3 URZ, URZ, URZ, URZ ;  /* 0x0000003f3f3ff290 */ /* 0x000fe2000fffe03f */
[----:B------:R-:W-:Y:S01]  /*29db0*/  IMAD.MOV.U32 R71, RZ, RZ, R28 ;  /* 0x000000ffff477224 */ /* 0x000fe200078e001c */
[----:B------:R-:W-:Y:S01]  /*29dc0*/  MOV R69, R30 ;  /* 0x0000001e00457202 */ /* 0x000fe20000000f00 */
[----:B------:R-:W-:Y:S02]  /*29dd0*/  IMAD.MOV.U32 R70, RZ, RZ, R29 ;  /* 0x000000ffff467224 */ /* 0x000fe400078e001d */
[----:B------:R-:W-:Y:S01]  /*29de0*/  IMAD.MOV.U32 R68, RZ, RZ, R31 ;  /* 0x000000ffff447224 */ /* 0x000fe200078e001f */
[----:B--2---:R-:W-:Y:S01]  /*29df0*/  HMMA.1688.F32.TF32 R64, R36, R18, R88 ;  /* 0x000000122440723c */ /* 0x004fe20000081058 */
[----:B------:R-:W-:Y:S04]  /*29e00*/  LDS R32, [R3+0x12300] ;  /* 0x0123000003207984 */ /* 0x000fe80000000800 */
[----:B------:R-:W-:Y:S03]  /*29e10*/  LDS R33, [R0+0x12300] ;  /* 0x0123000000217984 */ /* 0x000fe60000000800 */
[C---:B------:R-:W-:Y:S01]  /*29e20*/  HMMA.1688.F32.TF32 R28, R216.reuse, R10, R72 ;  /* 0x0000000ad81c723c */ /* 0x040fe20000081048 */
[----:B------:R-:W-:Y:S04]  /*29e30*/  STL.64 [R1+0x158], R34 ;  /* 0x0001582201007387 */ /* 0x000fe80000100a00 */
[----:B------:R-:W-:Y:S03]  /*29e40*/  LDS R34, [R3+0x13300] ;  /* 0x0133000003227984 */ /* 0x000fe60000000800 */
[C---:B------:R-:W-:Y:S01]  /*29e50*/  HMMA.1688.F32.TF32 R196, R216.reuse, R226, R84 ;  /* 0x000000e2d8c4723c */ /* 0x040fe20000081054 */
[----:B------:R-:W2:Y:S11]  /*29e60*/  LDS R35, [R0+0x13300] ;  /* 0x0133000000237984 */ /* 0x000eb60000000800 */
[----:B------:R-:W-:Y:S03]  /*29e70*/  @!UPT UIADD3 URZ, URZ, URZ, URZ ;  /* 0x0000003f3f3ff290 */ /* 0x000fe6000fffe03f */
[----:B------:R3:W-:Y:S01]  /*29e80*/  STL.64 [R1+0x110], R28 ;  /* 0x0001101c01007387 */ /* 0x0007e20000100a00 */
        /* <DEDUP_REMOVED lines=9> */
[----:B------:R-:W-:Y:S08]  /*29f20*/  HMMA.1688.F32.TF32 R28, R216, R222, R80 ;  /* 0x000000ded81c723c */ /* 0x000ff00000081050 */
[C---:B------:R-:W-:Y:S08]  /*29f30*/  HMMA.1688.F32.TF32 R80, R36.reuse, R14, R192 ;  /* 0x0000000e2450723c */ /* 0x040ff000000810c0 */
[C---:B------:R-:W-:Y:S11]  /*29f40*/  HMMA.1688.F32.TF32 R84, R36.reuse, R26, R184 ;  /* 0x0000001a2454723c */ /* 0x040ff600000810b8 */
[----:B------:R-:W-:Y:S04]  /*29f50*/  @!UPT UIADD3 URZ, URZ, URZ, URZ ;  /* 0x0000003f3f3ff290 */ /* 0x000fe8000fffe03f */
[----:B------:R-:W-:Y:S04]  /*29f60*/  STL.64 [R1+0x350], R80 ;  /* 0x0003505001007387 */ /* 0x000fe80000100a00 */
[----:B------:R3:W-:Y:S04]  /*29f70*/  STL.64 [R1+0x358], R82 ;  /* 0x0003585201007387 */ /* 0x0007e80000100a00 */
[----:B------:R-:W-:Y:S04]  /*29f80*/  STL.64 [R1+0x340], R64 ;  /* 0x0003404001007387 */ /* 0x000fe80000100a00 */
[----:B------:R4:W-:Y:S01]  /*29f90*/  STL.64 [R1+0x348], R66 ;  /* 0x0003484201007387 */ /* 0x0009e20000100a00 */
[C---:B---3--:R-:W-:Y:S08]  /*29fa0*/  HMMA.1688.F32.TF32 R80, R36.reuse, R22, R92 ;  /* 0x000000162450723c */ /* 0x048ff0000008105c */
[C---:B----4-:R-:W-:Y:S01]  /*29fb0*/  HMMA.1688.F32.TF32 R64, R36.reuse, R10, R188 ;  /* 0x0000000a2440723c */ /* 0x050fe200000810bc */
[----:B------:R-:W-:Y:S04]  /*29fc0*/  STL.64 [R1+0x330], R84 ;  /* 0x0003305401007387 */ /* 0x000fe80000100a00 */
[----:B------:R3:W-:Y:S10]  /*29fd0*/  STL.64 [R1+0x338], R86 ;  /* 0x0003385601007387 */ /* 0x0007f40000100a00 */
[----:B------:R-:W-:Y:S04]  /*29fe0*/  STL.64 [R1+0x320], R80 ;  /* 0x0003205001007387 */ /* 0x000fe80000100a00 */
[----:B------:R4:W-:Y:S01]  /*29ff0*/  STL.64 [R1+0x328], R82 ;  /* 0x0003285201007387 */ /* 0x0009e20000100a00 */
[C---:B---3--:R-:W-:Y:S03]  /*2a000*/  HMMA.1688.F32.TF32 R84, R36.reuse, R6, R96 ;  /* 0x000000062454723c */ /* 0x048fe60000081060 */
[----:B------:R-:W-:Y:S04]  /*2a010*/  STL.64 [R1+0x310], R64 ;  /* 0x0003104001007387 */ /* 0x000fe80000100a00 */
[----:B------:R3:W-:Y:S01]  /*2a020*/  STL.64 [R1+0x318], R66 ;  /* 0x0003184201007387 */ /* 0x0007e20000100a00 */
[----:B----4-:R-:W-:Y:S01]  /*2a030*/  HMMA.1688.F32.TF32 R80, R36, R222, R100 ;  /* 0x000000de2450723c */ /* 0x010fe20000081064 */
[----:B------:R-:W-:Y:S01]  /*2a040*/  MOV R79, R28 ;  /* 0x0000001c004f7202 */ /* 0x000fe20000000f00 */
[----:B------:R-:W-:Y:S01]  /*2a050*/  IMAD.MOV.U32 R78, RZ, RZ, R29 ;  /* 0x000000ffff4e7224 */ /* 0x000fe200078e001d */
[----:B------:R-:W-:Y:S01]  /*2a060*/  LDS R28, [R3+0x12380] ;  /* 0x01238000031c7984 */ /* 0x000fe20000000800 */
[----:B------:R-:W-:-:S02]  /*2a070*/  IMAD.MOV.U32 R77, RZ, RZ, R30 ;  /* 0x000000ffff4d7224 */ /* 0x000fc400078e001e */
[----:B------:R-:W-:Y:S01]  /*2a080*/  IMAD.MOV.U32 R76, RZ, RZ, R31 ;  /* 0x000000ffff4c7224 */ /* 0x000fe200078e001f */
[----:B------:R-:W-:Y:S01]  /*2a090*/  LDS R30, [R3+0x13380] ;  /* 0x01338000031e7984 */ /* 0x000fe20000000800 */
[----:B---3--:R-:W-:Y:S03]  /*2a0a0*/  HMMA.1688.F32.TF32 R64, R36, R226, R104 ;  /* 0x000000e22440723c */ /* 0x008fe60000081068 */
[----:B------:R-:W-:Y:S04]  /*2a0b0*/  LDS R29, [R0+0x12380] ;  /* 0x01238000001d7984 */ /* 0x000fe80000000800 */
[----:B------:R-:W-:Y:S01]  /*2a0c0*/  STL.64 [R1+0x300], R84 ;  /* 0x0003005401007387 */ /* 0x000fe20000100a00 */
[----:B-1----:R-:W-:Y:S03]  /*2a0d0*/  HMMA.1688.F32.TF32 R36, R40, R14, R108 ;  /* 0x0000000e2824723c */ /* 0x002fe6000008106c */
[----:B------:R-:W-:Y:S04]  /*2a0e0*/  STL.64 [R1+0x308], R86 ;  /* 0x0003085601007387 */ /* 0x000fe80000100a00 */
[----:B------:R-:W-:Y:S04]  /*2a0f0*/  STL.64 [R1+0x2f0], R80 ;  /* 0x0002f05001007387 */ /* 0x000fe80000100a00 */
[----:B------:R-:W-:Y:S04]  /*2a100*/  STL.64 [R1+0x2f8], R82 ;  /* 0x0002f85201007387 */ /* 0x000fe80000100a00 */
[----:B------:R-:W1:Y:S01]  /*2a110*/  LDS R31, [R0+0x13380] ;  /* 0x01338000001f7984 */ /* 0x000e620000000800 */
[----:B------:R-:W-:-:S03]  /*2a120*/  IMAD.MOV.U32 R100, RZ, RZ, R67 ;  /* 0x000000ffff647224 */ /* 0x000fc600078e0043 */
[----:B------:R-:W3:Y:S01]  /*2a130*/  LDL R67, [R1+0x390] ;  /* 0x0003900001437983 */ /* 0x000ee20000100800 */
[C---:B--2---:R-:W-:Y:S03]  /*2a140*/  HMMA.1688.F32.TF32 R184, R32.reuse, R6, R160 ;  /* 0x0000000620b8723c */ /* 0x044fe600000810a0 */
[----:B------:R-:W-:Y:S01]  /*2a150*/  LDS R96, [R3+0x14180] ;  /* 0x0141800003607984 */ /* 0x000fe20000000800 */
[----:B------:R-:W-:Y:S01]  /*2a160*/  MOV R107, R36 ;  /* 0x00000024006b7202 */ /* 0x000fe20000000f00 */
[----:B------:R-:W-:Y:S02]  /*2a170*/  IMAD.MOV.U32 R106, RZ, RZ, R37 ;  /* 0x000000ffff6a7224 */ /* 0x000fe400078e0025 */
[----:B------:R-:W-:Y:S01]  /*2a180*/  IMAD.MOV.U32 R105, RZ, RZ, R38 ;  /* 0x000000ffff697224 */ /* 0x000fe200078e0026 */
[----:B------:R-:W-:Y:S01]  /*2a190*/  HMMA.1688.F32.TF32 R188, R32, R222, R164 ;  /* 0x000000de20bc723c */ /* 0x000fe200000810a4 */
[----:B------:R-:W-:Y:S01]  /*2a1a0*/  IMAD.MOV.U32 R104, RZ, RZ, R39 ;  /* 0x000000ffff687224 */ /* 0x000fe200078e0027 */
[----:B------:R-:W-:Y:S04]  /*2a1b0*/  LDS R98, [R3+0x15180] ;  /* 0x0151800003627984 */ /* 0x000fe80000000800 */
[----:B------:R-:W-:Y:S02]  /*2a1c0*/  LDS R97, [R0+0x14180] ;  /* 0x0141800000617984 */ /* 0x000fe40000000800 */
[C---:B------:R-:W-:Y:S02]  /*2a1d0*/  HMMA.1688.F32.TF32 R36, R40.reuse, R18, R112 ;  /* 0x000000122824723c */ /* 0x040fe40000081070 */
[----:B------:R-:W-:Y:S11]  /*2a1e0*/  LDS R99, [R0+0x15180] ;  /* 0x0151800000637984 */ /* 0x000ff60000000800 */
[----:B------:R-:W-:Y:S11]  /*2a1f0*/  @!UPT UIADD3 URZ, URZ, URZ, URZ ;  /* 0x0000003f3f3ff290 */ /* 0x000ff6000fffe03f */
        /* <DEDUP_REMOVED lines=39> */
[----:B------:R-:W-:Y:S11]  /*2a470*/  HMMA.1688.F32.TF32 R36, R40, R226, R136 ;  /* 0x000000e22824723c */ /* 0x000ff60000081088 */
        /* <DEDUP_REMOVED lines=20> */
[----:B------:R-:W-:Y:S08]  /*2a5c0*/  HMMA.1688.F32.TF32 R36, R32, R26, R148 ;  /* 0x0000001a2024723c */ /* 0x000ff00000081094 */
[----:B-1----:R-:W-:Y:S11]  /*2a5d0*/  HMMA.1688.F32.TF32 R12, R28, R14, R172 ;  /* 0x0000000e1c0c723c */ /* 0x002ff600000810ac */
[----:B------:R-:W-:Y:S05]  /*2a5e0*/  @!UPT UIADD3 URZ, URZ, URZ, URZ ;  /* 0x0000003f3f3ff290 */ /* 0x000fea000fffe03f */
        /* <DEDUP_REMOVED lines=11> */
[----:B------:R-:W-:Y:S07]  /*2a6a0*/  HMMA.1688.F32.TF32 R36, R32, R10, R156 ;  /* 0x0000000a2024723c */ /* 0x000fee000008109c */
[----:B------:R-:W-:Y:S01]  /*2a6b0*/  MOV R159, R12 ;  /* 0x0000000c009f7202 */ /* 0x000fe20000000f00 */
[----:B------:R-:W-:-:S02]  /*2a6c0*/  IMAD.MOV.U32 R158, RZ, RZ, R13 ;  /* 0x000000ffff9e7224 */ /* 0x000fc400078e000d */
[----:B------:R-:W-:Y:S02]  /*2a6d0*/  IMAD.MOV.U32 R157, RZ, RZ, R14 ;  /* 0x000000ffff9d7224 */ /* 0x000fe400078e000e */
[----:B------:R-:W-:Y:S02]  /*2a6e0*/  IMAD.MOV.U32 R156, RZ, RZ, R15 ;  /* 0x000000ffff9c7224 */ /* 0x000fe400078e000f */
[C---:B------:R-:W-:Y:S01]  /*2a6f0*/  HMMA.1688.F32.TF32 R12, R28.reuse, R18, R176 ;  /* 0x000000121c0c723c */ /* 0x040fe200000810b0 */
[----:B---3--:R-:W-:Y:S07]  /*2a700*/  LDSM.16.M88.4 R16, [R67+0x46100] ;  /* 0x046100004310783b */ /* 0x008fee0000000200 */
[----:B------:R-:W-:Y:S01]  /*2a710*/  HMMA.1688.F32.TF32 R212, R28, R10, R228 ;  /* 0x0000000a1cd4723c */ /* 0x000fe200000810e4 */
[----:B------:R-:W1:Y:S01]  /*2a720*/  LDSM.16.M88.4 R8, [R67+0x42100] ;  /* 0x042100004308783b */ /* 0x000e620000000200 */
[----:B------:R-:W-:Y:S01]  /*2a730*/  MOV R151, R36 ;  /* 0x0000002400977202 */ /* 0x000fe20000000f00 */
[----:B------:R-:W-:-:S02]  /*2a740*/  IMAD.MOV.U32 R150, RZ, RZ, R37 ;  /* 0x000000ffff967224 */ /* 0x000fc400078e0025 */
[----:B------:R-:W-:-:S03]  /*2a750*/  IMAD.MOV.U32 R149, RZ, RZ, R38 ;  /* 0x000000ffff957224 */ /* 0x000fc600078e0026 */
[----:B------:R-:W-:Y:S01]  /*2a760*/  HMMA.1688.F32.TF32 R208, R28, R22, R204 ;  /* 0x000000161cd0723c */ /* 0x000fe200000810cc */
[----:B------:R-:W-:Y:S01]  /*2a770*/  LDSM.16.M88.4 R20, [R67+0x48100] ;  /* 0x048100004314783b */ /* 0x000fe20000000200 */
[----:B------:R-:W-:-:S06]  /*2a780*/  IMAD.MOV.U32 R148, RZ, RZ, R39 ;  /* 0x000000ffff947224 */ /* 0x000fcc00078e0027 */
[----:B------:R-:W-:Y:S01]  /*2a790*/  MOV R163, R12 ;  /* 0x0000000c00a37202 */ /* 0x000fe20000000f00 */
[----:B------:R-:W-:Y:S02]  /*2a7a0*/  IMAD.MOV.U32 R162, RZ, RZ, R13 ;  /* 0x000000ffffa27224 */ /* 0x000fe400078e000d */
[----:B------:R-:W-:Y:S02]  /*2a7b0*/  IMAD.MOV.U32 R161, RZ, RZ, R14 ;  /* 0x000000ffffa17224 */ /* 0x000fe400078e000e */
[----:B------:R-:W-:Y:S02]  /*2a7c0*/  IMAD.MOV.U32 R160, RZ, RZ, R15 ;  /* 0x000000ffffa07224 */ /* 0x000fe400078e000f */
[----:B------:R-:W2:Y:S01]  /*2a7d0*/  LDSM.16.M88.4 R12, [R67+0x44100] ;  /* 0x04410000430c783b */ /* 0x000ea20000000200 */
[----:B------:R-:W-:Y:S03]  /*2a7e0*/  HMMA.1688.F32.TF32 R240, R28, R26, R180 ;  /* 0x0000001a1cf0723c */ /* 0x000fe600000810b4 */
[----:B------:R-:W3:Y:S05]  /*2a7f0*/  LDSM.16.M88.4 R24, [R67+0x4a100] ;  /* 0x04a100004318783b */ /* 0x000eea0000000200 */
[----:B------:R-:W-:Y:S08]  /*2a800*/  HMMA.1688.F32.TF32 R36, R32, R226, R168 ;  /* 0x000000e22024723c */ /* 0x000ff000000810a8 */
[C---:B------:R-:W-:Y:S01]  /*2a810*/  HMMA.1688.F32.TF32 R216, R28.reuse, R6, R232 ;  /* 0x000000061cd8723c */ /* 0x040fe200000810e8 */
[----:B------:R-:W-:Y:S04]  /*2a820*/  STL.64 [R1+0x1950], R186 ;  /* 0x001950ba01007387 */ /* 0x000fe80000100a00 */
[----:B------:R-:W-:Y:S03]  /*2a830*/  LDSM.16.M88.4 R32, [R67+0x4e100] ;  /* 0x04e100004320783b */ /* 0x000fe60000000200 */
[C---:B------:R-:W-:Y:S08]  /*2a840*/  HMMA.1688.F32.TF32 R220, R28.reuse, R222, R236 ;  /* 0x000000de1cdc723c */ /* 0x040ff000000810ec */
[----:B------:R-:W-:Y:S01]  /*2a850*/  HMMA.1688.F32.TF32 R224, R28, R226, R200 ;  /* 0x000000e21ce0723c */ /* 0x000fe200000810c8 */
[----:B------:R-:W4:Y:S04]  /*2a860*/  LDSM.16.M88.4 R28, [R67+0x4c100] ;  /* 0x04c10000431c783b */ /* 0x000f280000000200 */
[----:B------:R1:W-:Y:S01]  /*2a870*/  STL.64 [R1+0x1948], R184 ;  /* 0x001948b801007387 */ /* 0x0003e20000100a00 */
[----:B------:R-:W-:Y:S01]  /*2a880*/  MOV R155, R36 ;  /* 0x00000024009b7202 */ /* 0x000fe20000000f00 */
[----:B------:R-:W-:-:S02]  /*2a890*/  IMAD.MOV.U32 R154, RZ, RZ, R37 ;  /* 0x000000ffff9a7224 */ /* 0x000fc400078e0025 */
[----:B------:R-:W-:Y:S01]  /*2a8a0*/  IMAD.MOV.U32 R153, RZ, RZ, R38 ;  /* 0x000000ffff997224 */ /* 0x000fe200078e0026 */
[----:B------:R-:W-:Y:S01]  /*2a8b0*/  LDS R36, [R3+0x14000] ;  /* 0x0140000003247984 */ /* 0x000fe20000000800 */
[----:B------:R-:W-:-:S03]  /*2a8c0*/  IMAD.MOV.U32 R152, RZ, RZ, R39 ;  /* 0x000000ffff987224 */ /* 0x000fc600078e0027 */
[----:B------:R-:W-:Y:S04]  /*2a8d0*/  LDS R38, [R3+0x15000] ;  /* 0x0150000003267984 */ /* 0x000fe80000000800 */
[----:B------:R-:W-:Y:S04]  /*2a8e0*/  STL [R1+0x1940], R221 ;  /* 0x001940dd01007387 */ /* 0x000fe80000100800 */
[----:B------:R-:W-:Y:S04]  /*2a8f0*/  STL [R1+0x193c], R222 ;  /* 0x00193cde01007387 */ /* 0x000fe80000100800 */
[----:B------:R-:W-:Y:S04]  /*2a900*/  STL [R1+0x1938], R223 ;  /* 0x001938df01007387 */ /* 0x000fe80000100800 */
[----:B------:R-:W-:Y:S04]  /*2a910*/  STL [R1+0x1934], R227 ;  /* 0x001934e301007387 */ /* 0x000fe80000100800 */
[----:B-1----:R-:W-:Y:S04]  /*2a920*/  STL [R1+0x1930], R11 ;  /* 0x0019300b01007387 */ /* 0x002fe80000100800 */
[----:B--2---:R-:W-:Y:S04]  /*2a930*/  STL [R1+0x192c], R14 ;  /* 0x00192c0e01007387 */ /* 0x004fe80000100800 */
[----:B------:R-:W-:Y:S04]  /*2a940*/  STL [R1+0x1928], R15 ;  /* 0x0019280f01007387 */ /* 0x000fe80000100800 */
[----:B------:R-:W-:Y:S04]  /*2a950*/  STL [R1+0x191c], R18 ;  /* 0x00191c1201007387 */ /* 0x000fe80000100800 */
[----:B------:R-:W-:Y:S04]  /*2a960*/  STL [R1+0x1918], R19 ;  /* 0x0019181301007387 */ /* 0x000fe80000100800 */
[----:B------:R-:W-:Y:S04]  /*2a970*/  STL [R1+0x1910], R22 ;  /* 0x0019101601007387 */ /* 0x000fe80000100800 */
[----:B------:R-:W-:Y:S04]  /*2a980*/  STL [R1+0x190c], R23 ;  /* 0x00190c1701007387 */ /* 0x000fe80000100800 */
[----:B---3--:R-:W-:Y:S04]  /*2a990*/  STL [R1+0x1904], R26 ;  /* 0x0019041a01007387 */ /* 0x008fe80000100800 */
[----:B------:R-:W-:Y:S04]  /*2a9a0*/  STL [R1+0x1900], R27 ;  /* 0x0019001b01007387 */ /* 0x000fe80000100800 */
[----:B----4-:R-:W-:Y:S04]  /*2a9b0*/  STL [R1+0x1914], R30 ;  /* 0x0019141e01007387 */ /* 0x010fe80000100800 */
[----:B------:R-:W-:Y:S04]  /*2a9c0*/  STL [R1+0x1908], R31 ;  /* 0x0019081f01007387 */ /* 0x000fe80000100800 */
        /* <DEDUP_REMOVED lines=28> */
[----:B------:R-:W-:Y:S04]  /*2ab90*/  LDS R37, [R0+0x14000] ;  /* 0x0140000000257984 */ /* 0x000fe80000000800 */
[----:B------:R-:W2:Y:S04]  /*2aba0*/  LDS R39, [R0+0x15000] ;  /* 0x0150000000277984 */ /* 0x000ea80000000800 */
[----:B------:R-:W-:Y:S04]  /*2abb0*/  STL [R1+0x1924], R34 ;  /* 0x0019242201007387 */ /* 0x000fe80000100800 */
[----:B------:R-:W-:Y:S04]  /*2abc0*/  STL [R1+0x1920], R35 ;  /* 0x0019202301007387 */ /* 0x000fe80000100800 */
[----:B------:R-:W1:Y:S01]  /*2abd0*/  LDSM.16.M88.4 R4, [R67+0x40100] ;  /* 0x040100004304783b */ /* 0x000e620000000200 */
[----:B------:R-:W-:Y:S01]  /*2abe0*/  MOV R103, R64 ;  /* 0x0000004000677202 */ /* 0x000fe20000000f00 */
[----:B------:R-:W-:-:S02]  /*2abf0*/  IMAD.MOV.U32 R102, RZ, RZ, R65 ;  /* 0x000000ffff667224 */ /* 0x000fc400078e0041 */
[----:B------:R-:W-:Y:S01]  /*2ac00*/  IMAD.MOV.U32 R101, RZ, RZ, R66 ;  /* 0x000000ffff657224 */ /* 0x000fe200078e0042 */
[----:B------:R-:W-:Y:S04]  /*2ac10*/  LDS R64, [R3+0x14100] ;  /* 0x0141000003407984 */ /* 0x000fe80000000800 */
[----:B------:R-:W-:Y:S04]  /*2ac20*/  LDS R66, [R3+0x15100] ;  /* 0x0151000003427984 */ /* 0x000fe80000000800 */
[----:B------:R-:W-:Y:S04]  /*2ac30*/  LDS R65, [R0+0x14100] ;  /* 0x0141000000417984 */ /* 0x000fe80000000800 */
[----:B------:R-:W1:Y:S01]  /*2ac40*/  LDS R67, [R0+0x15100] ;  /* 0x0151000000437984 */ /* 0x000e620000000800 */
        /* <DEDUP_REMOVED lines=9> */
[----:B------:R-:W-:Y:S01]  /*2ace0*/  @!UPT UIADD3 URZ, URZ, URZ, URZ ;  /* 0x0000003f3f3ff290 */ /* 0x000fe2000fffe03f */
[----:B------:R-:W-:Y:S01]  /*2acf0*/  STL [R1+0xa4], R41 ;  /* 0x0000a42901007387 */ /* 0x000fe20000100800 */
[----:B------:R-:W-:Y:S01]  /*2ad00*/  MOV R11, R40 ;  /* 0x00000028000b7202 */ /* 0x000fe20000000f00 */
[----:B------:R-:W-:Y:S02]  /*2ad10*/  IMAD.MOV.U32 R14, RZ, RZ, R43 ;  /* 0x000000ffff0e7224 */ /* 0x000fe400078e002b */
[----:B------:R4:W-:Y:S02]  /*2ad20*/  STL [R1+0xa8], R42 ;  /* 0x0000a82a01007387 */ /* 0x0009e40000100800 */
[----:B----4-:R-:W-:Y:S01]  /*2ad30*/  HMMA.1688.F32.TF32 R40, R36, R20, R88 ;  /* 0x000000142428723c */ /* 0x010fe20000081058 */
[----:B------:R-:W-:Y:S11]  /*2ad40*/  IMAD.MOV.U32 R95, RZ, RZ, R76 ;  /* 0x000000ffff5f7224 */ /* 0x000ff600078e004c */
[----:B------:R-:W-:Y:S11]  /*2ad50*/  @!UPT UIADD3 URZ, URZ, URZ, URZ ;  /* 0x0000003f3f3ff290 */ /* 0x000ff6000fffe03f */
[----:B------:R-:W-:Y:S01]  /*2ad60*/  STL [R1+0x94], R41 ;  /* 0x0000942901007387 */ /* 0x000fe20000100800 */
[----:B------:R-:W-:-:S03]  /*2ad70*/  IMAD.MOV.U32 R15, RZ, RZ, R40 ;  /* 0x000000ffff0f7224 */ /* 0x000fc600078e0028 */
[----:B------:R2:W-:Y:S02]  /*2ad80*/  STL.64 [R1+0x98], R42 ;  /* 0x0000982a01007387 */ /* 0x0005e40000100a00 */
[----:B--2---:R-:W-:Y:S01]  /*2ad90*/  HMMA.1688.F32.TF32 R40, R36, R24, R84 ;  /* 0x000000182428723c */ /* 0x004fe20000081054 */
[----:B------:R-:W-:Y:S01]  /*2ada0*/  MOV R94, R77 ;  /* 0x0000004d005e7202 */ /* 0x000fe20000000f00 */
[----:B------:R-:W-:Y:S02]  /*2adb0*/  IMAD.MOV.U32 R76, RZ, RZ, R63 ;  /* 0x000000ffff4c7224 */ /* 0x000fe400078e003f */
        /* <DEDUP_REMOVED lines=8> */
[----:B------:R-:W-:Y:S01]  /*2ae40*/  IMAD.MOV.U32 R61, RZ, RZ, R50 ;  /* 0x000000ffff3d7224 */ /* 0x000fe200078e0032 */
[----:B------:R-:W-:Y:S01]  /*2ae50*/  MOV R50, R251 ;  /* 0x000000fb00327202 */ /* 0x000fe20000000f00 */
[----:B------:R-:W-:Y:S02]  /*2ae60*/  IMAD.MOV.U32 R49, RZ, RZ, R250 ;  /* 0x000000ffff317224 */ /* 0x000fe400078e00fa */
[----:B------:R-:W-:-:S03]  /*2ae70*/  IMAD.MOV.U32 R60, RZ, RZ, R51 ;  /* 0x000000ffff3c7224 */ /* 0x000fc600078e0033 */
[----:B------:R2:W-:Y:S01]  /*2ae80*/  STL [R1+0x80], R40 ;  /* 0x0000802801007387 */ /* 0x0005e20000100800 */
[----:B------:R-:W-:-:S03]  /*2ae90*/  IMAD.MOV.U32 R51, RZ, RZ, R249 ;  /* 0x000000ffff337224 */ /* 0x000fc600078e00f9 */
[----:B------:R-:W3:Y:S04]  /*2aea0*/  LDL.LU R248, [R1+0x1974] ;  /* 0x0019740001f87983 */ /* 0x000ee80000300800 */
[----:B------:R-:W4:Y:S04]  /*2aeb0*/  LDL.LU R250, [R1+0x1970] ;  /* 0x0019700001fa7983 */ /* 0x000f280000300800 */
[----:B------:R-:W4:Y:S04]  /*2aec0*/  LDL.LU R251, [R1+0x196c] ;  /* 0x00196c0001fb7983 */ /* 0x000f280000300800 */
[----:B------:R-:W4:Y:S01]  /*2aed0*/  LDL.LU R249, [R1+0x1968] ;  /* 0x0019680001f97983 */ /* 0x000f220000300800 */
[----:B------:R-:W-:Y:S01]  /*2aee0*/  IMAD.MOV.U32 R34, RZ, RZ, R41 ;  /* 0x000000ffff227224 */ /* 0x000fe200078e0029 */
[----:B------:R-:W-:Y:S01]  /*2aef0*/  MOV R35, R42 ;  /* 0x0000002a00237202 */ /* 0x000fe20000000f00 */
[----:B------:R-:W-:-:S02]  /*2af00*/  IMAD.MOV.U32 R18, RZ, RZ, R43 ;  /* 0x000000ffff127224 */ /* 0x000fc400078e002b */
[----:B--2---:R-:W-:Y:S01]  /*2af10*/  HMMA.1688.F32.TF32 R40, R36, R28, R80 ;  /* 0x0000001c2428723c */ /* 0x004fe20000081050 */
[----:B------:R-:W-:Y:S01]  /*2af20*/  IMAD.MOV.U32 R91, RZ, RZ, R72 ;  /* 0x000000ffff5b7224 */ /* 0x000fe200078e0048 */
[----:B------:R-:W-:Y:S01]  /*2af30*/  MOV R90, R73 ;  /* 0x00000049005a7202 */ /* 0x000fe20000000f00 */
[----:B------:R-:W-:Y:S02]  /*2af40*/  IMAD.MOV.U32 R72, RZ, RZ, R59 ;  /* 0x000000ffff487224 */ /* 0x000fe400078e003b */
[----:B------:R-:W-:Y:S01]  /*2af50*/  IMAD.MOV.U32 R89, RZ, RZ, R74 ;  /* 0x000000ffff597224 */ /* 0x000fe200078e004a */
[----:B------:R-:W-:Y:S01]  /*2af60*/  MOV R74, R57 ;  /* 0x00000039004a7202 */ /* 0x000fe20000000f00 */
[----:B------:R-:W-:Y:S01]  /*2af70*/  IMAD.MOV.U32 R73, RZ, RZ, R58 ;  /* 0x000000ffff497224 */ /* 0x000fe200078e003a */
[----:B------:R-:W-:Y:S01]  /*2af80*/  MOV R58, R45 ;  /* 0x0000002d003a7202 */ /* 0x000fe20000000f00 */
[----:B------:R-:W-:Y:S02]  /*2af90*/  IMAD.MOV.U32 R59, RZ, RZ, R44 ;  /* 0x000000ffff3b7224 */ /* 0x000fe400078e002c */
[----:B------:R-:W-:Y:S01]  /*2afa0*/  IMAD.MOV.U32 R88, RZ, RZ, R75 ;  /* 0x000000ffff587224 */ /* 0x000fe200078e004b */
[----:B------:R-:W2:Y:S01]  /*2afb0*/  LDL.LU R44, [R1+0x1c0] ;  /* 0x0001c000012c7983 */ /* 0x000ea20000300800 */
[----:B------:R-:W-:-:S02]  /*2afc0*/  IMAD.MOV.U32 R75, RZ, RZ, R56 ;  /* 0x000000ffff4b7224 */ /* 0x000fc400078e0038 */
[----:B------:R-:W-:Y:S01]  /*2afd0*/  IMAD.MOV.U32 R57, RZ, RZ, R46 ;  /* 0x000000ffff397224 */ /* 0x000fe200078e002e */
[----:B------:R-:W2:Y:S01]  /*2afe0*/  LDL.LU R45, [R1+0x1c4] ;  /* 0x0001c400012d7983 */ /* 0x000ea20000300800 */
[----:B------:R-:W-:-:S03]  /*2aff0*/  IMAD.MOV.U32 R56, RZ, RZ, R47 ;  /* 0x000000ffff387224 */ /* 0x000fc600078e002f */
[----:B------:R-:W2:Y:S04]  /*2b000*/  LDL.LU R46, [R1+0x1c8] ;  /* 0x0001c800012e7983 */ /* 0x000ea80000300800 */
[----:B------:R-:W2:Y:S04]  /*2b010*/  LDL.LU R47, [R1+0x1cc] ;  /* 0x0001cc00012f7983 */ /* 0x000ea80000300800 */
[----:B------:R-:W2:Y:S04]  /*2b020*/  LDL.LU R172, [R1] ;  /* 0x0000000001ac7983 */ /* 0x000ea80000300800 */
[----:B------:R-:W2:Y:S04]  /*2b030*/  LDL.LU R173, [R1+0x4] ;  /* 0x0000040001ad7983 */ /* 0x000ea80000300800 */
[----:B------:R-:W2:Y:S04]  /*2b040*/  LDL.LU R174, [R1+0x8] ;  /* 0x0000080001ae7983 */ /* 0x000ea80000300800 */
[----:B------:R-:W2:Y:S04]  /*2b050*/  LDL.LU R175, [R1+0xc] ;  /* 0x00000c0001af7983 */ /* 0x000ea80000300800 */
[----:B------:R-:W2:Y:S04]  /*2b060*/  LDL.LU R176, [R1+0x10] ;  /* 0x0000100001b07983 */ /* 0x000ea80000300800 */
[----:B------:R-:W2:Y:S04]  /*2b070*/  LDL.LU R177, [R1+0x14] ;  /* 0x0000140001b17983 */ /* 0x000ea80000300800 */
        /* <DEDUP_REMOVED lines=8> */
[----:B------:R-:W2:Y:S04]  /*2b100*/  LDL.LU R206, [R1+0x38] ;  /* 0x0000380001ce7983 */ /* 0x000ea80000300800 */
[----:B------:R-:W2:Y:S01]  /*2b110*/  LDL.LU R207, [R1+0x3c] ;  /* 0x00003c0001cf7983 */ /* 0x000ea20000300800 */
[----:B---3--:R-:W-:-:S03]  /*2b120*/  IMAD.MOV.U32 R43, RZ, RZ, R248 ;  /* 0x000000ffff2b7224 */ /* 0x008fc600078e00f8 */
[----:B------:R-:W3:Y:S01]  /*2b130*/  LDL.LU R248, [R1+0x60] ;  /* 0x0000600001f87983 */ /* 0x000ee20000300800 */
[----:B----4-:R-:W-:Y:S02]  /*2b140*/  IMAD.MOV.U32 R41, RZ, RZ, R250 ;  /* 0x000000ffff297224 */ /* 0x010fe400078e00fa */
[----:B------:R-:W-:Y:S01]  /*2b150*/  IMAD.MOV.U32 R40, RZ, RZ, R251 ;  /* 0x000000ffff287224 */ /* 0x000fe200078e00fb */
[----:B------:R-:W-:Y:S02]  /*2b160*/  MOV R42, R249 ;  /* 0x000000f9002a7202 */ /* 0x000fe40000000f00 */
[----:B------:R-:W3:Y:S04]  /*2b170*/  LDL.LU R249, [R1+0x64] ;  /* 0x0000640001f97983 */ /* 0x000ee80000300800 */
[----:B------:R-:W3:Y:S04]  /*2b180*/  LDL.LU R250, [R1+0x68] ;  /* 0x0000680001fa7983 */ /* 0x000ee80000300800 */
[----:B------:R-:W3:Y:S01]  /*2b190*/  LDL.LU R251, [R1+0x6c] ;  /* 0x00006c0001fb7983 */ /* 0x000ee20000300800 */
[----:B-1----:R-:W-:Y:S03]  /*2b1a0*/  HMMA.1688.F32.TF32 R164, R36, R4, R164 ;  /* 0x0000000424a4723c */ /* 0x002fe600000810a4 */
[----:B------:R-:W4:Y:S04]  /*2b1b0*/  LDL.LU R200, [R1+0x50] ;  /* 0x0000500001c87983 */ /* 0x000f280000300800 */
[----:B------:R-:W4:Y:S04]  /*2b1c0*/  LDL.LU R201, [R1+0x54] ;  /* 0x0000540001c97983 */ /* 0x000f280000300800 */
[----:B------:R-:W4:Y:S04]  /*2b1d0*/  LDL.LU R202, [R1+0x58] ;  /* 0x0000580001ca7983 */ /* 0x000f280000300800 */
[----:B------:R-:W4:Y:S04]  /*2b1e0*/  LDL.LU R203, [R1+0x5c] ;  /* 0x00005c0001cb7983 */ /* 0x000f280000300800 */
[----:B------:R-:W2:Y:S04]  /*2b1f0*/  LDL.LU R228, [R1+0x40] ;  /* 0x0000400001e47983 */ /* 0x000ea80000300800 */
[----:B------:R-:W2:Y:S04]  /*2b200*/  LDL.LU R229, [R1+0x44] ;  /* 0x0000440001e57983 */ /* 0x000ea80000300800 */
[----:B------:R-:W2:Y:S04]  /*2b210*/  LDL.LU R230, [R1+0x48] ;  /* 0x0000480001e67983 */ /* 0x000ea80000300800 */
[----:B------:R-:W2:Y:S01]  /*2b220*/  LDL.LU R231, [R1+0x4c] ;  /* 0x00004c0001e77983 */ /* 0x000ea20000300800 */
[----:B------:R-:W-:Y:S01]  /*2b230*/  MOV R239, R164 ;  /* 0x000000a400ef7202 */ /* 0x000fe20000000f00 */
[----:B------:R-:W-:-:S02]  /*2b240*/  IMAD.MOV.U32 R238, RZ, RZ, R165 ;  /* 0x000000ffffee7224 */ /* 0x000fc400078e00a5 */
[----:B------:R-:W-:Y:S01]  /*2b250*/  IMAD.MOV.U32 R237, RZ, RZ, R166 ;  /* 0x000000ffffed7224 */ /* 0x000fe200078e00a6 */
[----:B------:R-:W2:Y:S01]  /*2b260*/  LDL.LU R180, [R1+0x20] ;  /* 0x0000200001b47983 */ /* 0x000ea20000300800 */
[----:B------:R-:W-:Y:S02]  /*2b270*/  IMAD.MOV.U32 R236, RZ, RZ, R167 ;  /* 0x000000ffffec7224 */ /* 0x000fe400078e00a7 */
[----:B------:R-:W-:Y:S01]  /*2b280*/  HMMA.1688.F32.TF32 R164, R36, R8, R184 ;  /* 0x0000000824a4723c */ /* 0x000fe200000810b8 */
[----:B------:R-:W2:Y:S04]  /*2b290*/  LDL.LU R181, [R1+0x24] ;  /* 0x0000240001b57983 */ /* 0x000ea80000300800 */
[----:B------:R-:W2:Y:S04]  /*2b2a0*/  LDL.LU R182, [R1+0x28] ;  /* 0x0000280001b67983 */ /* 0x000ea80000300800 */
[----:B------:R-:W2:Y:S04]  /*2b2b0*/  LDL.LU R183, [R1+0x2c] ;  /* 0x00002c0001b77983 */ /* 0x000ea80000300800 */
[----:B------:R-:W2:Y:S04]  /*2b2c0*/  LDL.LU R168, [R1+0x260] ;  /* 0x0002600001a87983 */ /* 0x000ea80000300800 */
[----:B------:R-:W2:Y:S04]  /*2b2d0*/  LDL.LU R169, [R1+0x264] ;  /* 0x0002640001a97983 */ /* 0x000ea80000300800 */
[----:B------:R-:W2:Y:S03]  /*2b2e0*/  LDL.LU R170, [R1+0x268] ;  /* 0x0002680001aa7983 */ /* 0x000ea60000300800 */
[----:B------:R-:W-:Y:S01]  /*2b2f0*/  MOV R235, R164 ;  /* 0x000000a400eb7202 */ /* 0x000fe20000000f00 */
[----:B------:R-:W2:Y:S01]  /*2b300*/  LDL.LU R171, [R1+0x26c] ;  /* 0x00026c0001ab7983 */ /* 0x000ea20000300800 */
[----:B------:R-:W-:-:S02]  /*2b310*/  IMAD.MOV.U32 R234, RZ, RZ, R165 ;  /* 0x000000ffffea7224 */ /* 0x000fc400078e00a5 */
[----:B------:R-:W-:Y:S01]  /*2b320*/  IMAD.MOV.U32 R233, RZ, RZ, R166 ;  /* 0x000000ffffe97224 */ /* 0x000fe200078e00a6 */
[----:B------:R-:W2:Y:S01]  /*2b330*/  LDL.LU R164, [R1+0x250] ;  /* 0x0002500001a47983 */ /* 0x000ea20000300800 */
[----:B------:R-:W-:-:S03]  /*2b340*/  IMAD.MOV.U32 R232, RZ, RZ, R167 ;  /* 0x000000ffffe87224 */ /* 0x000fc600078e00a7 */
[----:B------:R-:W2:Y:S01]  /*2b350*/  LDL.LU R165, [R1+0x254] ;  /* 0x0002540001a57983 */ /* 0x000ea20000300800 */
[----:B------:R-:W-:Y:S01]  /*2b360*/  IMAD.MOV.U32 R187, RZ, RZ, R52 ;  /* 0x000000ffffbb7224 */ /* 0x000fe200078e0034 */
[----:B------:R-:W-:Y:S02]  /*2b370*/  MOV R186, R53 ;  /* 0x0000003500ba7202 */ /* 0x000fe40000000f00 */
        /* <DEDUP_REMOVED lines=18> */
[----:B---3--:R-:W-:Y:S03]  /*2b4a0*/  HMMA.1688.F32.TF32 R36, R36, R32, R248 ;  /* 0x000000202424723c */ /* 0x008fe600000810f8 */
[----:B------:R-:W3:Y:S04]  /*2b4b0*/  LDL.LU.64 R250, [R1+0x1960] ;  /* 0x0019600001fa7983 */ /* 0x000ee80000300a00 */
[----:B------:R-:W3:Y:S01]  /*2b4c0*/  LDL.LU.64 R248, [R1+0x1958] ;  /* 0x0019580001f87983 */ /* 0x000ee20000300a00 */
[----:B------:R-:W-:Y:S01]  /*2b4d0*/  IMAD.MOV.U32 R86, RZ, RZ, R252 ;  /* 0x000000ffff567224 */ /* 0x000fe200078e00fc */
[C---:B----4-:R-:W-:Y:S11]  /*2b4e0*/  HMMA.1688.F32.TF32 R200, R244.reuse, R4, R200 ;  /* 0x00000004f4c8723c */ /* 0x050ff600000810c8 */
[----:B------:R-:W-:Y:S04]  /*2b4f0*/  @!UPT UIADD3 URZ, URZ, URZ, URZ ;  /* 0x0000003f3f3ff290 */ /* 0x000fe8000fffe03f */
[----:B------:R-:W-:Y:S01]  /*2b500*/  MOV R31, R36 ;  /* 0x00000024001f7202 */ /* 0x000fe20000000f00 */
[----:B------:R-:W-:Y:S02]  /*2b510*/  IMAD.MOV.U32 R26, RZ, RZ, R37 ;  /* 0x000000ffff1a7224 */ /* 0x000fe400078e0025 */
[----:B------:R-:W-:Y:S02]  /*2b520*/  IMAD.MOV.U32 R27, RZ, RZ, R38 ;  /* 0x000000ffff1b7224 */ /* 0x000fe400078e0026 */
[----:B------:R-:W-:Y:S02]  /*2b530*/  IMAD.MOV.U32 R252, RZ, RZ, R39 ;  /* 0x000000fffffc7224 */ /* 0x000fe400078e0027 */
[C---:B--2---:R-:W-:Y:S01]  /*2b540*/  HMMA.1688.F32.TF32 R36, R244.reuse, R8, R228 ;  /* 0x00000008f424723c */ /* 0x044fe200000810e4 */
[----:B------:R-:W-:Y:S01]  /*2b550*/  IMAD.MOV.U32 R87, RZ, RZ, R2 ;  /* 0x000000ffff577224 */ /* 0x000fe200078e0002 */
[----:B------:R-:W-:Y:S04]  /*2b560*/  LDS R228, [R3+0x14380] ;  /* 0x0143800003e47984 */ /* 0x000fe80000000800 */
[----:B------:R-:W-:Y:S02]  /*2b570*/  LDS R230, [R3+0x15380] ;  /* 0x0153800003e67984 */ /* 0x000fe40000000800 */
[----:B------:R-:W-:Y:S02]  /*2b580*/  HMMA.1688.F32.TF32 R180, R244, R16, R180 ;  /* 0x00000010f4b4723c */ /* 0x000fe400000810b4 */
[----:B------:R-:W-:Y:S04]  /*2b590*/  LDS R229, [R0+0x14380] ;  /* 0x0143800000e57984 */ /* 0x000fe80000000800 */
[----:B------:R-:W1:Y:S09]  /*2b5a0*/  LDS R231, [R0+0x15380] ;  /* 0x0153800000e77984 */ /* 0x000e720000000800 */
[----:B------:R-:W-:Y:S01]  /*2b5b0*/  STL.64 [R1+0x40], R36 ;  /* 0x0000402401007387 */ /* 0x000fe20000100a00 */
[----:B------:R-:W-:-:S03]  /*2b5c0*/  MOV R2, R39 ;  /* 0x0000002700027202 */ /* 0x000fc60000000f00 */
[----:B------:R-:W-:Y:S04]  /*2b5d0*/  STL.64 [R1+0x50], R200 ;  /* 0x000050c801007387 */ /* 0x000fe80000100a00 */
[----:B------:R2:W-:Y:S04]  /*2b5e0*/  STL.64 [R1+0x58], R202 ;  /* 0x000058ca01007387 */ /* 0x0005e80000100a00 */
[----:B------:R4:W-:Y:S01]  /*2b5f0*/  STL [R1+0x48], R38 ;  /* 0x0000482601007387 */ /* 0x0009e20000100800 */
[C---:B--2---:R-:W-:Y:S08]  /*2b600*/  HMMA.1688.F32.TF32 R200, R244.reuse, R12, R204 ;  /* 0x0000000cf4c8723c */ /* 0x044ff000000810cc */
[----:B----4-:R-:W-:Y:S01]  /*2b610*/  HMMA.1688.F32.TF32 R36, R244, R20, R176 ;  /* 0x00000014f424723c */ /* 0x010fe200000810b0 */
[----:B------:R2:W-:Y:S11]  /*2b620*/  STL [R1+0x18e8], R2 ;  /* 0x0018e80201007387 */ /* 0x0005f60000100800 */
[----:B------:R-:W-:Y:S03]  /*2b630*/  @!UPT UIADD3 URZ, URZ, URZ, URZ ;  /* 0x0000003f3f3ff290 */ /* 0x000fe6000fffe03f */
[----:B------:R-:W-:Y:S04]  /*2b640*/  STL.64 [R1+0x30], R200 ;  /* 0x000030c801007387 */ /* 0x000fe80000100a00 */
[----:B------:R-:W-:Y:S04]  /*2b650*/  STL.64 [R1+0x38], R202 ;  /* 0x000038ca01007387 */ /* 0x000fe80000100a00 */
[----:B------:R-:W-:Y:S01]  /*2b660*/  STL.64 [R1+0x10], R36 ;  /* 0x0000102401007387 */ /* 0x000fe20000100a00 */
[----:B--2---:R-:W-:-:S03]  /*2b670*/  IMAD.MOV.U32 R2, RZ, RZ, R39 ;  /* 0x000000ffff027224 */ /* 0x004fc600078e0027 */
[----:B------:R-:W-:Y:S04]  /*2b680*/  STL.64 [R1+0x20], R180 ;  /* 0x000020b401007387 */ /* 0x000fe80000100a00 */
[----:B------:R-:W-:Y:S04]  /*2b690*/  STL.64 [R1+0x28], R182 ;  /* 0x000028b601007387 */ /* 0x000fe80000100a00 */
[----:B------:R2:W-:Y:S02]  /*2b6a0*/  STL [R1+0x18], R38 ;  /* 0x0000182601007387 */ /* 0x0005e40000100800 */
[----:B--2---:R-:W-:Y:S01]  /*2b6b0*/  HMMA.1688.F32.TF32 R36, R244, R24, R172 ;  /* 0x00000018f424723c */ /* 0x004fe200000810ac */
        /* <DEDUP_REMOVED lines=15> */
[----:B------:R-:W-:Y:S01]  /*2b7b0*/  IMAD.MOV.U32 R144, RZ, RZ, R115 ;  /* 0x000000ffff907224 */ /* 0x000fe200078e0073 */
        /* <DEDUP_REMOVED lines=10> */
[C---:B------:R-:W-:Y:S08]  /*2b860*/  HMMA.1688.F32.TF32 R84, R96.reuse, R20, R84 ;  /* 0x000000146054723c */ /* 0x040ff00000081054 */
[C---:B------:R-:W-:Y:S08]  /*2b870*/  HMMA.1688.F32.TF32 R88, R96.reuse, R24, R88 ;  /* 0x000000186058723c */ /* 0x040ff00000081058 */
[-C--:B------:R-:W-:Y:S08]  /*2b880*/  HMMA.1688.F32.TF32 R92, R96, R28.reuse, R92 ;  /* 0x0000001c605c723c */ /* 0x080ff0000008105c */
[----:B---3--:R-:W-:Y:S11]  /*2b890*/  HMMA.1688.F32.TF32 R248, R244, R28, R248 ;  /* 0x0000001cf4f8723c */ /* 0x008ff600000810f8 */
[----:B------:R-:W-:Y:S11]  /*2b8a0*/  @!UPT UIADD3 URZ, URZ, URZ, URZ ;  /* 0x0000003f3f3ff290 */ /* 0x000ff6000fffe03f */
[----:B------:R-:W-:Y:S01]  /*2b8b0*/  @!UPT UIADD3 URZ, URZ, URZ, URZ ;  /* 0x0000003f3f3ff290 */ /* 0x000fe2000fffe03f */
[----:B------:R2:W-:Y:S04]  /*2b8c0*/  STL.64 [R1+0x18f8], R250 ;  /* 0x0018f8fa01007387 */ /* 0x0005e80000100a00 */
[----:B------:R-:W-:Y:S04]  /*2b8d0*/  STL.64 [R1], R36 ;  /* 0x0000002401007387 */ /* 0x000fe80000100a00 */
[----:B------:R-:W-:Y:S04]  /*2b8e0*/  STL.64 [R1+0x8], R38 ;  /* 0x0000082601007387 */ /* 0x000fe80000100a00 */
[----:B------:R3:W-:Y:S01]  /*2b8f0*/  STL.64 [R1+0x18f0], R248 ;  /* 0x0018f0f801007387 */ /* 0x0007e20000100a00 */
[----:B--2---:R-:W-:Y:S01]  /*2b900*/  MOV R250, R153 ;  /* 0x0000009900fa7202 */ /* 0x004fe20000000f00 */
[----:B------:R-:W-:-:S02]  /*2b910*/  IMAD.MOV.U32 R251, RZ, RZ, R152 ;  /* 0x000000fffffb7224 */ /* 0x000fc400078e0098 */
[----:B------:R-:W-:Y:S02]  /*2b920*/  IMAD.MOV.U32 R153, RZ, RZ, R122 ;  /* 0x000000ffff997224 */ /* 0x000fe400078e007a */
[----:B------:R-:W-:Y:S02]  /*2b930*/  IMAD.MOV.U32 R152, RZ, RZ, R123 ;  /* 0x000000ffff987224 */ /* 0x000fe400078e007b */
[----:B---3--:R-:W-:Y:S02]  /*2b940*/  IMAD.MOV.U32 R248, RZ, RZ, R155 ;  /* 0x000000fffff87224 */ /* 0x008fe400078e009b */
[----:B------:R-:W-:Y:S01]  /*2b950*/  IMAD.MOV.U32 R249, RZ, RZ, R154 ;  /* 0x000000fffff97224 */ /* 0x000fe200078e009a */
[----:B------:R-:W-:Y:S01]  /*2b960*/  MOV R154, R121 ;  /* 0x00000079009a7202 */ /* 0x000fe20000000f00 */
[----:B------:R-:W-:Y:S02]  /*2b970*/  IMAD.MOV.U32 R155, RZ, RZ, R120 ;  /* 0x000000ffff9b7224 */ /* 0x000fe400078e0078 */
[----:B------:R-:W2:Y:S04]  /*2b980*/  LDL.LU R120, [R1+0x300] ;  /* 0x0003000001787983 */ /* 0x000ea80000300800 */
[----:B------:R-:W2:Y:S04]  /*2b990*/  LDL.LU R121, [R1+0x304] ;  /* 0x0003040001797983 */ /* 0x000ea80000300800 */
[----:B------:R-:W2:Y:S04]  /*2b9a0*/  LDL.LU R122, [R1+0x308] ;  /* 0x00030800017a7983 */ /* 0x000ea80000300800 */
[----:B------:R-:W2:Y:S04]  /*2b9b0*/  LDL.LU R123, [R1+0x30c] ;  /* 0x00030c00017b7983 */ /* 0x000ea80000300800 */
[----:B------:R-:W3:Y:S04]  /*2b9c0*/  LDL.LU R116, [R1+0x310] ;  /* 0x0003100001747983 */ /* 0x000ee80000300800 */
[----:B------:R-:W3:Y:S01]  /*2b9d0*/  LDL.LU R117, [R1+0x314] ;  /* 0x0003140001757983 */ /* 0x000ee20000300800 */
[----:B------:R-:W-:Y:S03]  /*2b9e0*/  HMMA.1688.F32.TF32 R36, R64, R4, R164 ;  /* 0x000000044024723c */ /* 0x000fe600000810a4 */
[----:B------:R-:W3:Y:S04]  /*2b9f0*/  LDL.LU R118, [R1+0x318] ;  /* 0x0003180001767983 */ /* 0x000ee80000300800 */
[----:B------:R-:W3:Y:S01]  /*2ba00*/  LDL.LU R119, [R1+0x31c] ;  /* 0x00031c0001777983 */ /* 0x000ee20000300800 */
[----:B------:R-:W-:-:S03]  /*2ba10*/  IMAD.MOV.U32 R164, RZ, RZ, R135 ;  /* 0x000000ffffa47224 */ /* 0x000fc600078e0087 */
[----:B------:R-:W4:Y:S01]  /*2ba20*/  LDL.LU R112, [R1+0x320] ;  /* 0x0003200001707983 */ /* 0x000f220000300800 */
[----:B------:R-:W-:-:S03]  /*2ba30*/  IMAD.MOV.U32 R165, RZ, RZ, R134 ;  /* 0x000000ffffa57224 */ /* 0x000fc600078e0086 */
[----:B------:R-:W4:Y:S01]  /*2ba40*/  LDL.LU R113, [R1+0x324] ;  /* 0x0003240001717983 */ /* 0x000f220000300800 */
[----:B------:R-:W-:Y:S01]  /*2ba50*/  IMAD.MOV.U32 R135, RZ, RZ, R104 ;  /* 0x000000ffff877224 */ /* 0x000fe200078e0068 */
[----:B------:R-:W-:Y:S02]  /*2ba60*/  MOV R166, R133 ;  /* 0x0000008500a67202 */ /* 0x000fe40000000f00 */
[----:B------:R-:W4:Y:S01]  /*2ba70*/  LDL.LU R114, [R1+0x328] ;  /* 0x0003280001727983 */ /* 0x000f220000300800 */
[----:B------:R-:W-:Y:S01]  /*2ba80*/  MOV R134, R105 ;  /* 0x0000006900867202 */ /* 0x000fe20000000f00 */
[----:B------:R-:W-:Y:S02]  /*2ba90*/  IMAD.MOV.U32 R167, RZ, RZ, R132 ;  /* 0x000000ffffa77224 */ /* 0x000fe400078e0084 */
[----:B------:R-:W4:Y:S01]  /*2baa0*/  LDL.LU R115, [R1+0x32c] ;  /* 0x00032c0001737983 */ /* 0x000f220000300800 */
[----:B------:R-:W-:Y:S01]  /*2bab0*/  IMAD.MOV.U32 R133, RZ, RZ, R106 ;  /* 0x000000ffff857224 */ /* 0x000fe200078e006a */
[----:B------:R-:W-:Y:S02]  /*2bac0*/  HMMA.1688.F32.TF32 R64, R64, R32, R184 ;  /* 0x000000204040723c */ /* 0x000fe400000810b8 */
[----:B------:R-:W4:Y:S01]  /*2bad0*/  LDL.LU R104, [R1+0x340] ;  /* 0x0003400001687983 */ /* 0x000f220000300800 */
[----:B------:R-:W-:-:S03]  /*2bae0*/  IMAD.MOV.U32 R132, RZ, RZ, R107 ;  /* 0x000000ffff847224 */ /* 0x000fc600078e006b */
[----:B------:R-:W4:Y:S01]  /*2baf0*/  LDL.LU R105, [R1+0x344] ;  /* 0x0003440001697983 */ /* 0x000f220000300800 */
[----:B------:R-:W-:Y:S01]  /*2bb00*/  IMAD.MOV.U32 R187, RZ, RZ, R100 ;  /* 0x000000ffffbb7224 */ /* 0x000fe200078e0064 */
[----:B------:R-:W-:Y:S02]  /*2bb10*/  MOV R186, R101 ;  /* 0x0000006500ba7202 */ /* 0x000fe40000000f00 */
[----:B------:R-:W4:Y:S01]  /*2bb20*/  LDL.LU R106, [R1+0x348] ;  /* 0x00034800016a7983 */ /* 0x000f220000300800 */
[----:B------:R-:W-:Y:S01]  /*2bb30*/  HMMA.1688.F32.TF32 R244, R244, R32, R168 ;  /* 0x00000020f4f4723c */ /* 0x000fe200000810a8 */
[----:B------:R-:W-:Y:S02]  /*2bb40*/  IMAD.MOV.U32 R185, RZ, RZ, R102 ;  /* 0x000000ffffb97224 */ /* 0x000fe400078e0066 */
[----:B------:R-:W4:Y:S01]  /*2bb50*/  LDL.LU R107, [R1+0x34c] ;  /* 0x00034c00016b7983 */ /* 0x000f220000300800 */
[----:B------:R-:W-:-:S03]  /*2bb60*/  IMAD.MOV.U32 R184, RZ, RZ, R103 ;  /* 0x000000ffffb87224 */ /* 0x000fc600078e0067 */
[----:B------:R-:W4:Y:S01]  /*2bb70*/  LDL.LU R100, [R1+0x350] ;  /* 0x0003500001647983 */ /* 0x000f220000300800 */
[----:B------:R-:W-:-:S03]  /*2bb80*/  IMAD.MOV.U32 R168, RZ, RZ, R139 ;  /* 0x000000ffffa87224 */ /* 0x000fc600078e008b */
[----:B------:R-:W4:Y:S01]  /*2bb90*/  LDL.LU R101, [R1+0x354] ;  /* 0x0003540001657983 */ /* 0x000f220000300800 */
[----:B------:R-:W-:Y:S01]  /*2bba0*/  IMAD.MOV.U32 R169, RZ, RZ, R138 ;  /* 0x000000ffffa97224 */ /* 0x000fe200078e008a */
[----:B------:R-:W-:Y:S01]  /*2bbb0*/  MOV R170, R137 ;  /* 0x0000008900aa7202 */ /* 0x000fe20000000f00 */
[----:B------:R-:W-:Y:S01]  /*2bbc0*/  IMAD.MOV.U32 R139, RZ, RZ, R108 ;  /* 0x000000ffff8b7224 */ /* 0x000fe200078e006c */
        /* <DEDUP_REMOVED lines=12> */
[----:B------:R-:W-:-:S03]  /*2bc90*/  IMAD.MOV.U32 R197, RZ, RZ, R126 ;  /* 0x000000ffffc57224 */ /* 0x000fc600078e007e */
[----:B------:R-:W4:Y:S01]  /*2bca0*/  LDL.LU R111, [R1+0x33c] ;  /* 0x00033c00016f7983 */ /* 0x000f220000300800 */
[----:B------:R-:W-:-:S03]  /*2bcb0*/  IMAD.MOV.U32 R196, RZ, RZ, R127 ;  /* 0x000000ffffc47224 */ /* 0x000fc600078e007f */
[----:B------:R-:W4:Y:S04]  /*2bcc0*/  LDL.LU R124, [R1+0x2f0] ;  /* 0x0002f000017c7983 */ /* 0x000f280000300800 */
[----:B------:R-:W4:Y:S04]  /*2bcd0*/  LDL.LU R125, [R1+0x2f4] ;  /* 0x0002f400017d7983 */ /* 0x000f280000300800 */
[----:B------:R-:W4:Y:S04]  /*2bce0*/  LDL.LU R126, [R1+0x2f8] ;  /* 0x0002f800017e7983 */ /* 0x000f280000300800 */
[----:B------:R-:W4:Y:S01]  /*2bcf0*/  LDL.LU R127, [R1+0x2fc] ;  /* 0x0002fc00017f7983 */ /* 0x000f220000300800 */
        /* <DEDUP_REMOVED lines=8> */
[----:B------:R-:W-:Y:S01]  /*2bd80*/  LDS R131, [R0+0x15200] ;  /* 0x0152000000837984 */ /* 0x000fe20000000800 */
[----:B------:R-:W-:-:S03]  /*2bd90*/  IMAD.MOV.U32 R159, RZ, RZ, R128 ;  /* 0x000000ffff9f7224 */ /* 0x000fc600078e0080 */
[----:B------:R-:W-:Y:S04]  /*2bda0*/  LDS R128, [R3+0x14200] ;  /* 0x0142000003807984 */ /* 0x000fe80000000800 */
[----:B------:R-:W2:Y:S01]  /*2bdb0*/  LDS R130, [R3+0x15200] ;  /* 0x0152000003827984 */ /* 0x000ea20000000800 */
[C---:B-1----:R-:W-:Y:S08]  /*2bdc0*/  HMMA.1688.F32.TF32 R212, R228.reuse, R20, R212 ;  /* 0x00000014e4d4723c */ /* 0x042ff000000810d4 */
[-C--:B------:R-:W-:Y:S08]  /*2bdd0*/  HMMA.1688.F32.TF32 R216, R228, R24.reuse, R216 ;  /* 0x00000018e4d8723c */ /* 0x080ff000000810d8 */
[C---:B--2---:R-:W-:Y:S08]  /*2bde0*/  HMMA.1688.F32.TF32 R120, R128.reuse, R24, R120 ;  /* 0x000000188078723c */ /* 0x044ff00000081078 */
[C---:B---3--:R-:W-:Y:S08]  /*2bdf0*/  HMMA.1688.F32.TF32 R116, R128.reuse, R20, R116 ;  /* 0x000000148074723c */ /* 0x048ff00000081074 */
[C---:B----4-:R-:W-:Y:S08]  /*2be00*/  HMMA.1688.F32.TF32 R112, R128.reuse, R16, R112 ;  /* 0x000000108070723c */ /* 0x050ff00000081070 */
[C---:B------:R-:W-:Y:S08]  /*2be10*/  HMMA.1688.F32.TF32 R104, R128.reuse, R8, R104 ;  /* 0x000000088068723c */ /* 0x040ff00000081068 */
[C---:B------:R-:W-:Y:S08]  /*2be20*/  HMMA.1688.F32.TF32 R100, R128.reuse, R4, R100 ;  /* 0x000000048064723c */ /* 0x040ff00000081064 */
[C---:B------:R-:W-:Y:S08]  /*2be30*/  HMMA.1688.F32.TF32 R108, R128.reuse, R12, R108 ;  /* 0x0000000c806c723c */ /* 0x040ff0000008106c */
[C---:B------:R-:W-:Y:S08]  /*2be40*/  HMMA.1688.F32.TF32 R124, R128.reuse, R28, R124 ;  /* 0x0000001c807c723c */ /* 0x040ff0000008107c */
[----:B------:R-:W-:Y:S01]  /*2be50*/  HMMA.1688.F32.TF32 R128, R128, R32, R184 ;  /* 0x000000208080723c */ /* 0x000fe200000810b8 */
[----:B------:R-:W2:Y:S04]  /*2be60*/  LDL.LU.64 R186, [R1+0x1950] ;  /* 0x0019500001ba7983 */ /* 0x000ea80000300a00 */
[----:B------:R-:W2:Y:S04]  /*2be70*/  LDL.LU.64 R184, [R1+0x1948] ;  /* 0x0019480001b87983 */ /* 0x000ea80000300a00 */
[----:B------:R-:W-:Y:S04]  /*2be80*/  STL [R1+0x1818], R212 ;  /* 0x001818d401007387 */ /* 0x000fe80000100800 */
[----:B------:R-:W-:Y:S04]  /*2be90*/  STL [R1+0x1814], R213 ;  /* 0x001814d501007387 */ /* 0x000fe80000100800 */
[----:B------:R-:W-:Y:S04]  /*2bea0*/  STL [R1+0x1810], R214 ;  /* 0x001810d601007387 */ /* 0x000fe80000100800 */
        /* <DEDUP_REMOVED lines=9> */
[----:B------:R-:W3:Y:S01]  /*2bf40*/  LDL.LU R222, [R1+0x193c] ;  /* 0x00193c0001de7983 */ /* 0x000ee20000300800 */
[----:B-1----:R-:W-:-:S03]  /*2bf50*/  IMAD.MOV.U32 R219, RZ, RZ, R227 ;  /* 0x000000ffffdb7224 */ /* 0x002fc600078e00e3 */
[----:B------:R-:W3:Y:S04]  /*2bf60*/  LDL.LU R223, [R1+0x1938] ;  /* 0x0019380001df7983 */ /* 0x000ee80000300800 */
[----:B------:R-:W4:Y:S01]  /*2bf70*/  LDL.LU R227, [R1+0x1934] ;  /* 0x0019340001e37983 */ /* 0x000f220000300800 */
[----:B------:R-:W-:Y:S01]  /*2bf80*/  IMAD.MOV.U32 R204, RZ, RZ, R163 ;  /* 0x000000ffffcc7224 */ /* 0x000fe200078e00a3 */
[----:B------:R-:W-:Y:S01]  /*2bf90*/  MOV R206, R161 ;  /* 0x000000a100ce7202 */ /* 0x000fe20000000f00 */
[----:B------:R-:W-:Y:S01]  /*2bfa0*/  IMAD.MOV.U32 R205, RZ, RZ, R162 ;  /* 0x000000ffffcd7224 */ /* 0x000fe200078e00a2 */
[----:B------:R-:W-:Y:S01]  /*2bfb0*/  LDS R161, [R0+0x14280] ;  /* 0x0142800000a17984 */ /* 0x000fe20000000800 */
[----:B------:R-:W-:-:S03]  /*2bfc0*/  IMAD.MOV.U32 R207, RZ, RZ, R160 ;  /* 0x000000ffffcf7224 */ /* 0x000fc600078e00a0 */
[----:B------:R-:W-:Y:S04]  /*2bfd0*/  LDS R160, [R3+0x14280] ;  /* 0x0142800003a07984 */ /* 0x000fe80000000800 */
[----:B------:R-:W-:Y:S04]  /*2bfe0*/  LDS R162, [R3+0x15280] ;  /* 0x0152800003a27984 */ /* 0x000fe80000000800 */
[----:B------:R-:W1:Y:S01]  /*2bff0*/  LDS R163, [R0+0x15280] ;  /* 0x0152800000a37984 */ /* 0x000e620000000800 */
[----:B------:R-:W-:Y:S01]  /*2c000*/  IMAD.MOV.U32 R172, RZ, RZ, R143 ;  /* 0x000000ffffac7224 */ /* 0x000fe200078e008f */
[----:B------:R-:W-:Y:S01]  /*2c010*/  MOV R174, R141 ;  /* 0x0000008d00ae7202 */ /* 0x000fe20000000f00 */
[----:B------:R-:W-:Y:S01]  /*2c020*/  IMAD.MOV.U32 R173, RZ, RZ, R142 ;  /* 0x000000ffffad7224 */ /* 0x000fe200078e008e */
[----:B------:R-:W-:Y:S01]  /*2c030*/  MOV R142, R193 ;  /* 0x000000c1008e7202 */ /* 0x000fe20000000f00 */
[----:B------:R-:W-:Y:S01]  /*2c040*/  IMAD.MOV.U32 R175, RZ, RZ, R140 ;  /* 0x000000ffffaf7224 */ /* 0x000fe200078e008c */
[----:B------:R-:W-:Y:S01]  /*2c050*/  HMMA.1688.F32.TF32 R208, R228, R16, R208 ;  /* 0x00000010e4d0723c */ /* 0x000fe200000810d0 */
[----:B------:R-:W-:Y:S01]  /*2c060*/  IMAD.MOV.U32 R140, RZ, RZ, R195 ;  /* 0x000000ffff8c7224 */ /* 0x000fe200078e00c3 */
[----:B------:R-:W-:Y:S01]  /*2c070*/  LDS R193, [R0+0x14300] ;  /* 0x0143000000c17984 */ /* 0x000fe20000000800 */
[----:B------:R-:W-:-:S02]  /*2c080*/  IMAD.MOV.U32 R141, RZ, RZ, R194 ;  /* 0x000000ffff8d7224 */ /* 0x000fc400078e00c2 */
[----:B------:R-:W-:Y:S01]  /*2c090*/  IMAD.MOV.U32 R143, RZ, RZ, R192 ;  /* 0x000000ffff8f7224 */ /* 0x000fe200078e00c0 */
[----:B------:R-:W-:Y:S04]  /*2c0a0*/  LDS R194, [R3+0x15300] ;  /* 0x0153000003c27984 */ /* 0x000fe80000000800 */
[----:B------:R-:W-:Y:S04]  /*2c0b0*/  LDS R192, [R3+0x14300] ;  /* 0x0143000003c07984 */ /* 0x000fe80000000800 */
[----:B------:R-:W1:Y:S02]  /*2c0c0*/  LDS R195, [R0+0x15300] ;  /* 0x0153000000c37984 */ /* 0x000e640000000800 */
[C---:B-1----:R-:W-:Y:S08]  /*2c0d0*/  HMMA.1688.F32.TF32 R132, R160.reuse, R4, R132 ;  /* 0x00000004a084723c */ /* 0x042ff00000081084 */
        /* <DEDUP_REMOVED lines=9> */
[----:B------:R-:W-:Y:S01]  /*2c170*/  HMMA.1688.F32.TF32 R204, R228, R12, R240 ;  /* 0x0000000ce4cc723c */ /* 0x000fe200000810f0 */
[----:B------:R-:W-:Y:S01]  /*2c180*/  IMAD.MOV.U32 R212, RZ, RZ, R239 ;  /* 0x000000ffffd47224 */ /* 0x000fe200078e00ef */
[----:B------:R-:W-:Y:S01]  /*2c190*/  MOV R214, R237 ;  /* 0x000000ed00d67202 */ /* 0x000fe20000000f00 */
[----:B------:R-:W-:Y:S01]  /*2c1a0*/  IMAD.MOV.U32 R213, RZ, RZ, R238 ;  /* 0x000000ffffd57224 */ /* 0x000fe200078e00ee */
[----:B------:R-:W-:Y:S01]  /*2c1b0*/  LDS R237, [R0+0x16100] ;  /* 0x0161000000ed7984 */ /* 0x000fe20000000800 */
[----:B------:R-:W-:-:S03]  /*2c1c0*/  IMAD.MOV.U32 R215, RZ, RZ, R236 ;  /* 0x000000ffffd77224 */ /* 0x000fc600078e00ec */
[----:B------:R-:W-:Y:S01]  /*2c1d0*/  HMMA.1688.F32.TF32 R172, R192, R12, R172 ;  /* 0x0000000cc0ac723c */ /* 0x000fe200000810ac */
[----:B------:R-:W-:Y:S04]  /*2c1e0*/  LDS R236, [R3+0x16100] ;  /* 0x0161000003ec7984 */ /* 0x000fe80000000800 */
[----:B------:R-:W-:Y:S03]  /*2c1f0*/  LDS R238, [R3+0x17100] ;  /* 0x0171000003ee7984 */ /* 0x000fe60000000800 */
[C---:B---3--:R-:W-:Y:S01]  /*2c200*/  HMMA.1688.F32.TF32 R220, R228.reuse, R28, R220 ;  /* 0x0000001ce4dc723c */ /* 0x048fe200000810dc */
[----:B------:R-:W-:Y:S04]  /*2c210*/  LDS R239, [R0+0x17100] ;  /* 0x0171000000ef7984 */ /* 0x000fe80000000800 */
[----:B------:R-:W-:Y:S03]  /*2c220*/  LDS R240, [R3+0x16180] ;  /* 0x0161800003f07984 */ /* 0x000fe60000000800 */
[----:B----4-:R-:W-:Y:S01]  /*2c230*/  HMMA.1688.F32.TF32 R224, R228, R32, R224 ;  /* 0x00000020e4e0723c */ /* 0x010fe200000810e0 */
[----:B------:R-:W-:Y:S04]  /*2c240*/  LDS R228, [R3+0x16000] ;  /* 0x0160000003e47984 */ /* 0x000fe80000000800 */
[----:B------:R-:W-:Y:S04]  /*2c250*/  LDS R230, [R3+0x17000] ;  /* 0x0170000003e67984 */ /* 0x000fe80000000800 */
[----:B------:R-:W-:Y:S04]  /*2c260*/  LDS R229, [R0+0x16000] ;  /* 0x0160000000e57984 */ /* 0x000fe80000000800 */
[----:B------:R-:W1:Y:S04]  /*2c270*/  LDS R231, [R0+0x17000] ;  /* 0x0170000000e77984 */ /* 0x000e680000000800 */
[----:B------:R-:W-:Y:S04]  /*2c280*/  STL [R1+0x1838], R220 ;  /* 0x001838dc01007387 */ /* 0x000fe80000100800 */
[----:B------:R-:W-:Y:S04]  /*2c290*/  STL [R1+0x1834], R221 ;  /* 0x001834dd01007387 */ /* 0x000fe80000100800 */
[----:B------:R-:W-:Y:S04]  /*2c2a0*/  STL [R1+0x1830], R222 ;  /* 0x001830de01007387 */ /* 0x000fe80000100800 */
[----:B------:R-:W-:Y:S01]  /*2c2b0*/  STL [R1+0x182c], R223 ;  /* 0x00182cdf01007387 */ /* 0x000fe20000100800 */
[C---:B------:R-:W-:Y:S03]  /*2c2c0*/  HMMA.1688.F32.TF32 R164, R192.reuse, R4, R164 ;  /* 0x00000004c0a4723c */ /* 0x040fe600000810a4 */
[----:B------:R-:W-:Y:S04]  /*2c2d0*/  LDS R242, [R3+0x17180] ;  /* 0x0171800003f27984 */ /* 0x000fe80000000800 */
[----:B------:R-:W-:Y:S01]  /*2c2e0*/  LDS R241, [R0+0x16180] ;  /* 0x0161800000f17984 */ /* 0x000fe20000000800 */
[----:B------:R-:W-:Y:S03]  /*2c2f0*/  HMMA.1688.F32.TF32 R168, R192, R8, R168 ;  /* 0x00000008c0a8723c */ /* 0x000fe600000810a8 */
[----:B------:R-:W-:Y:S05]  /*2c300*/  LDS R243, [R0+0x17180] ;  /* 0x0171800000f37984 */ /* 0x000fea0000000800 */
[----:B-1----:R-:W-:Y:S01]  /*2c310*/  HMMA.1688.F32.TF32 R212, R228, R6, R212 ;  /* 0x00000006e4d4723c */ /* 0x002fe200000810d4 */
[----:B------:R1:W-:Y:S04]  /*2c320*/  STL [R1+0x1848], R224 ;  /* 0x001848e001007387 */ /* 0x0003e80000100800 */
[----:B------:R3:W-:Y:S04]  /*2c330*/  STL [R1+0x1844], R225 ;  /* 0x001844e101007387 */ /* 0x0007e80000100800 */
[----:B------:R2:W-:Y:S04]  /*2c340*/  STL [R1+0x1840], R226 ;  /* 0x001840e201007387 */ /* 0x0005e80000100800 */
[----:B------:R1:W-:Y:S11]  /*2c350*/  STL [R1+0x183c], R227 ;  /* 0x00183ce301007387 */ /* 0x0003f60000100800 */
[----:B------:R-:W-:-:S02]  /*2c360*/  IMAD.MOV.U32 R13, RZ, RZ, R212 ;  /* 0x000000ffff0d7224 */ /* 0x000fc400078e00d4 */
[----:B------:R-:W-:Y:S02]  /*2c370*/  IMAD.MOV.U32 R212, RZ, RZ, R11 ;  /* 0x000000ffffd47224 */ /* 0x000fe400078e000b */
[----:B------:R-:W4:Y:S01]  /*2c380*/  LDL.LU R11, [R1+0x1930] ;  /* 0x00193000010b7983 */ /* 0x000f220000300800 */
[C---:B------:R-:W-:Y:S01]  /*2c390*/  HMMA.1688.F32.TF32 R176, R192.reuse, R16, R176 ;  /* 0x00000010c0b0723c */ /* 0x040fe200000810b0 */
[----:B------:R-:W-:Y:S01]  /*2c3a0*/  IMAD.MOV.U32 R8, RZ, RZ, R215 ;  /* 0x000000ffff087224 */ /* 0x000fe200078e00d7 */
[----:B------:R-:W-:Y:S01]  /*2c3b0*/  MOV R9, R214 ;  /* 0x000000d600097202 */ /* 0x000fe20000000f00 */
[----:B------:R-:W-:Y:S02]  /*2c3c0*/  IMAD.MOV.U32 R12, RZ, RZ, R213 ;  /* 0x000000ffff0c7224 */ /* 0x000fe400078e00d5 */
[----:B------:R-:W4:Y:S03]  /*2c3d0*/  LDL.LU R213, [R1+0xa4] ;  /* 0x0000a40001d57983 */ /* 0x000f260000300800 */
[----:B------:R-:W-:Y:S01]  /*2c3e0*/  HMMA.1688.F32.TF32 R180, R192, R20, R180 ;  /* 0x00000014c0b4723c */ /* 0x000fe200000810b4 */
[----:B------:R-:W4:Y:S01]  /*2c3f0*/  LDL.LU R214, [R1+0xa8] ;  /* 0x0000a80001d67983 */ /* 0x000f220000300800 */
[----:B------:R-:W-:-:S03]  /*2c400*/  IMAD.MOV.U32 R215, RZ, RZ, R14 ;  /* 0x000000ffffd77224 */ /* 0x000fc600078e000e */
[----:B------:R-:W4:Y:S03]  /*2c410*/  LDL.LU R14, [R1+0x192c] ;  /* 0x00192c00010e7983 */ /* 0x000f260000300800 */
[C---:B--2---:R-:W-:Y:S01]  /*2c420*/  HMMA.1688.F32.TF32 R184, R192.reuse, R24, R184 ;  /* 0x00000018c0b8723c */ /* 0x044fe200000810b8 */
[----:B------:R-:W-:Y:S07]  /*2c430*/  STL [R1+0x1858], R8 ;  /* 0x0018580801007387 */ /* 0x000fee0000100800 */
[C---:B------:R-:W-:Y:S01]  /*2c440*/  HMMA.1688.F32.TF32 R188, R192.reuse, R28, R188 ;  /* 0x0000001cc0bc723c */ /* 0x040fe200000810bc */
[----:B------:R-:W-:Y:S07]  /*2c450*/  STL [R1+0x1854], R9 ;  /* 0x0018540901007387 */ /* 0x000fee0000100800 */
[----:B------:R-:W-:Y:S07]  /*2c460*/  HMMA.1688.F32.TF32 R192, R192, R32, R248 ;  /* 0x00000020c0c0723c */ /* 0x000fee00000810f8 */
[----:B------:R-:W-:Y:S01]  /*2c470*/  IMAD.MOV.U32 R248, RZ, RZ, R235 ;  /* 0x000000fffff87224 */ /* 0x000fe200078e00eb */
[----:B------:R-:W-:Y:S01]  /*2c480*/  MOV R250, R233 ;  /* 0x000000e900fa7202 */ /* 0x000fe20000000f00 */
[----:B------:R-:W-:Y:S01]  /*2c490*/  IMAD.MOV.U32 R249, RZ, RZ, R234 ;  /* 0x000000fffff97224 */ /* 0x000fe200078e00ea */
[----:B------:R-:W-:Y:S01]  /*2c4a0*/  STL [R1+0x1850], R12 ;  /* 0x0018500c01007387 */ /* 0x000fe20000100800 */
[----:B------:R-:W-:-:S03]  /*2c4b0*/  IMAD.MOV.U32 R251, RZ, RZ, R232 ;  /* 0x000000fffffb7224 */ /* 0x000fc600078e00e8 */
[----:B------:R-:W-:Y:S01]  /*2c4c0*/  STL [R1+0x184c], R13 ;  /* 0x00184c0d01007387 */ /* 0x000fe20000100800 */
[----:B-1----:R-:W-:Y:S01]  /*2c4d0*/  MOV R224, R31 ;  /* 0x0000001f00e07202 */ /* 0x002fe20000000f00 */
[----:B---3--:R-:W-:Y:S02]  /*2c4e0*/  IMAD.MOV.U32 R225, RZ, RZ, R26 ;  /* 0x000000ffffe17224 */ /* 0x008fe400078e001a */
[----:B------:R-:W-:Y:S01]  /*2c4f0*/  IMAD.MOV.U32 R226, RZ, RZ, R27 ;  /* 0x000000ffffe27224 */ /* 0x000fe200078e001b */
[----:B------:R-:W-:Y:S01]  /*2c500*/  LDS R232, [R3+0x16080] ;  /* 0x0160800003e87984 */ /* 0x000fe20000000800 */
[----:B------:R-:W-:-:S03]  /*2c510*/  IMAD.MOV.U32 R227, RZ, RZ, R252 ;  /* 0x000000ffffe37224 */ /* 0x000fc600078e00fc */
[----:B------:R-:W-:Y:S04]  /*2c520*/  LDS R234, [R3+0x17080] ;  /* 0x0170800003ea7984 */ /* 0x000fe80000000800 */
[----:B------:R-:W-:Y:S04]  /*2c530*/  LDS R233, [R0+0x16080] ;  /* 0x0160800000e97984 */ /* 0x000fe80000000800 */
[----:B------:R-:W1:Y:S01]  /*2c540*/  LDS R235, [R0+0x17080] ;  /* 0x0170800000eb7984 */ /* 0x000e620000000800 */
[----:B----4-:R-:W-:Y:S07]  /*2c550*/  HMMA.1688.F32.TF32 R220, R228, R10, R248 ;  /* 0x0000000ae4dc723c */ /* 0x010fee00000810f8 */
[----:B------:R-:W-:-:S02]  /*2c560*/  MOV R248, R15 ;  /* 0x0000000f00f87202 */ /* 0x000fc40000000f00 */
[----:B------:R-:W2:Y:S04]  /*2c570*/  LDL.LU R15, [R1+0x1928] ;  /* 0x00192800010f7983 */ /* 0x000ea80000300800 */
[----:B------:R-:W3:Y:S04]  /*2c580*/  LDL.LU R249, [R1+0x94] ;  /* 0x0000940001f97983 */ /* 0x000ee80000300800 */
[----:B------:R-:W3:Y:S04]  /*2c590*/  LDL.LU R250, [R1+0x98] ;  /* 0x0000980001fa7983 */ /* 0x000ee80000300800 */
[----:B------:R-:W3:Y:S03]  /*2c5a0*/  LDL.LU R251, [R1+0x9c] ;  /* 0x00009c0001fb7983 */ /* 0x000ee60000300800 */
[----:B------:R-:W-:-:S02]  /*2c5b0*/  IMAD.MOV.U32 R16, RZ, RZ, R223 ;  /* 0x000000ffff107224 */ /* 0x000fc400078e00df */
[----:B------:R-:W-:Y:S01]  /*2c5c0*/  IMAD.MOV.U32 R17, RZ, RZ, R222 ;  /* 0x000000ffff117224 */ /* 0x000fe200078e00de */
[----:B------:R-:W-:Y:S01]  /*2c5d0*/  MOV R21, R220 ;  /* 0x000000dc00157202 */ /* 0x000fe20000000f00 */
[----:B------:R-:W-:Y:S01]  /*2c5e0*/  IMAD.MOV.U32 R20, RZ, RZ, R221 ;  /* 0x000000ffff147224 */ /* 0x000fe200078e00dd */
[----:B------:R-:W-:Y:S04]  /*2c5f0*/  STL [R1+0x1868], R16 ;  /* 0x0018681001007387 */ /* 0x000fe80000100800 */
[----:B------:R-:W-:Y:S04]  /*2c600*/  STL [R1+0x1864], R17 ;  /* 0x0018641101007387 */ /* 0x000fe80000100800 */
[----:B------:R-:W-:Y:S04]  /*2c610*/  STL [R1+0x1860], R20 ;  /* 0x0018601401007387 */ /* 0x000fe80000100800 */
[----:B------:R-:W-:Y:S01]  /*2c620*/  STL [R1+0x185c], R21 ;  /* 0x00185c1501007387 */ /* 0x000fe20000100800 */
[----:B------:R-:W-:Y:S01]  /*2c630*/  MOV R220, R19 ;  /* 0x0000001300dc7202 */ /* 0x000fe20000000f00 */
[----:B------:R-:W-:-:S02]  /*2c640*/  IMAD.MOV.U32 R221, RZ, RZ, R30 ;  /* 0x000000ffffdd7224 */ /* 0x000fc400078e001e */
[----:B------:R-:W-:Y:S02]  /*2c650*/  IMAD.MOV.U32 R222, RZ, RZ, R22 ;  /* 0x000000ffffde7224 */ /* 0x000fe400078e0016 */
[----:B------:R-:W-:Y:S01]  /*2c660*/  IMAD.MOV.U32 R223, RZ, RZ, R23 ;  /* 0x000000ffffdf7224 */ /* 0x000fe200078e0017 */
[C---:B--2---:R-:W-:Y:S11]  /*2c670*/  HMMA.1688.F32.TF32 R216, R228.reuse, R14, R216 ;  /* 0x0000000ee4d8723c */ /* 0x044ff600000810d8 */
[----:B------:R-:W-:Y:S11]  /*2c680*/  @!UPT UIADD3 URZ, URZ, URZ, URZ ;  /* 0x0000003f3f3ff290 */ /* 0x000ff6000fffe03f */
[----:B------:R-:W-:Y:S02]  /*2c690*/  @!UPT UIADD3 URZ, URZ, URZ, URZ ;  /* 0x0000003f3f3ff290 */ /* 0x000fe4000fffe03f */
[----:B------:R-:W-:Y:S02]  /*2c6a0*/  IMAD.MOV.U32 R29, RZ, RZ, R216 ;  /* 0x000000ffff1d7224 */ /* 0x000fe400078e00d8 */
[----:B------:R-:W-:Y:S01]  /*2c6b0*/  IMAD.MOV.U32 R28, RZ, RZ, R217 ;  /* 0x000000ffff1c7224 */ /* 0x000fe200078e00d9 */
[----:B------:R-:W2:Y:S01]  /*2c6c0*/  LDL.LU R216, [R1+0x80] ;  /* 0x0000800001d87983 */ /* 0x000ea20000300800 */
[----:B------:R-:W-:Y:S01]  /*2c6d0*/  IMAD.MOV.U32 R25, RZ, RZ, R218 ;  /* 0x000000ffff197224 */ /* 0x000fe200078e00da */
[----:B------:R-:W-:Y:S01]  /*2c6e0*/  MOV R24, R219 ;  /* 0x000000db00187202 */ /* 0x000fe20000000f00 */
[----:B------:R-:W-:Y:S02]  /*2c6f0*/  IMAD.MOV.U32 R217, RZ, RZ, R34 ;  /* 0x000000ffffd97224 */ /* 0x000fe400078e0022 */
[----:B------:R-:W4:Y:S01]  /*2c700*/  LDL.LU R34, [R1+0x1924] ;  /* 0x0019240001227983 */ /* 0x000f220000300800 */
[----:B------:R-:W-:Y:S02]  /*2c710*/  IMAD.MOV.U32 R218, RZ, RZ, R35 ;  /* 0x000000ffffda7224 */ /* 0x000fe400078e0023 */
[----:B------:R-:W-:Y:S01]  /*2c720*/  IMAD.MOV.U32 R219, RZ, RZ, R18 ;  /* 0x000000ffffdb7224 */ /* 0x000fe200078e0012 */
[----:B------:R-:W4:Y:S04]  /*2c730*/  LDL.LU R35, [R1+0x1920] ;  /* 0x0019200001237983 */ /* 0x000f280000300800 */
[----:B------:R-:W2:Y:S04]  /*2c740*/  LDL.LU R18, [R1+0x191c] ;  /* 0x00191c0001127983 */ /* 0x000ea80000300800 */
[----:B------:R-:W2:Y:S04]  /*2c750*/  LDL.LU R19, [R1+0x1918] ;  /* 0x0019180001137983 */ /* 0x000ea80000300800 */
[----:B------:R-:W3:Y:S04]  /*2c760*/  LDL.LU R30, [R1+0x1914] ;  /* 0x00191400011e7983 */ /* 0x000ee80000300800 */
[----:B------:R-:W3:Y:S04]  /*2c770*/  LDL.LU R22, [R1+0x1910] ;  /* 0x0019100001167983 */ /* 0x000ee80000300800 */
[----:B------:R-:W3:Y:S04]  /*2c780*/  LDL.LU R23, [R1+0x190c] ;  /* 0x00190c0001177983 */ /* 0x000ee80000300800 */
[----:B------:R-:W-:Y:S04]  /*2c790*/  STL [R1+0x1878], R24 ;  /* 0x0018781801007387 */ /* 0x000fe80000100800 */
[----:B------:R-:W-:Y:S04]  /*2c7a0*/  STL [R1+0x1874], R25 ;  /* 0x0018741901007387 */ /* 0x000fe80000100800 */
[----:B------:R-:W-:Y:S04]  /*2c7b0*/  STL [R1+0x1870], R28 ;  /* 0x0018701c01007387 */ /* 0x000fe80000100800 */
[----:B------:R-:W-:Y:S04]  /*2c7c0*/  STL [R1+0x186c], R29 ;  /* 0x00186c1d01007387 */ /* 0x000fe80000100800 */
[----:B------:R-:W4:Y:S04]  /*2c7d0*/  LDL.LU R31, [R1+0x1908] ;  /* 0x00190800011f7983 */ /* 0x000f280000300800 */
[----:B------:R-:W4:Y:S04]  /*2c7e0*/  LDL.LU R26, [R1+0x1904] ;  /* 0x00190400011a7983 */ /* 0x000f280000300800 */
[----:B------:R-:W4:Y:S01]  /*2c7f0*/  LDL.LU R27, [R1+0x1900] ;  /* 0x00190000011b7983 */ /* 0x000f220000300800 */
[C---:B--2---:R-:W-:Y:S08]  /*2c800*/  HMMA.1688.F32.TF32 R212, R228.reuse, R18, R212 ;  /* 0x00000012e4d4723c */ /* 0x044ff000000810d4 */
[----:B---3--:R-:W-:Y:S11]  /*2c810*/  HMMA.1688.F32.TF32 R248, R228, R22, R248 ;  /* 0x00000016e4f8723c */ /* 0x008ff600000810f8 */
[----:B------:R-:W-:Y:S05]  /*2c820*/  @!UPT UIADD3 URZ, URZ, URZ, URZ ;  /* 0x0000003f3f3ff290 */ /* 0x000fea000fffe03f */
[----:B------:R-:W-:Y:S02]  /*2c830*/  IMAD.MOV.U32 R32, RZ, RZ, R215 ;  /* 0x000000ffff207224 */ /* 0x000fe400078e00d7 */
[----:B------:R-:W-:Y:S01]  /*2c840*/  IMAD.MOV.U32 R33, RZ, RZ, R214 ;  /* 0x000000ffff217224 */ /* 0x000fe200078e00d6 */
[----:B------:R-:W-:Y:S01]  /*2c850*/  MOV R4, R212 ;  /* 0x000000d400047202 */ /* 0x000fe20000000f00 */
[----:B------:R-:W-:Y:S01]  /*2c860*/  IMAD.MOV.U32 R5, RZ, RZ, R213 ;  /* 0x000000ffff057224 */ /* 0x000fe200078e00d5 */
[----:B------:R-:W-:Y:S04]  /*2c870*/  STL [R1+0x1888], R32 ;  /* 0x0018882001007387 */ /* 0x000fe80000100800 */
[----:B------:R-:W-:Y:S01]  /*2c880*/  STL [R1+0x1884], R33 ;  /* 0x0018842101007387 */ /* 0x000fe20000100800 */
[----:B------:R-:W-:-:S03]  /*2c890*/  IMAD.MOV.U32 R252, RZ, RZ, R251 ;  /* 0x000000fffffc7224 */ /* 0x000fc600078e00fb */
[----:B------:R-:W-:Y:S01]  /*2c8a0*/  STL [R1+0x1880], R5 ;  /* 0x0018800501007387 */ /* 0x000fe20000100800 */
[----:B------:R-:W-:Y:S01]  /*2c8b0*/  IMAD.MOV.U32 R215, RZ, RZ, R250 ;  /* 0x000000ffffd77224 */ /* 0x000fe200078e00fa */
[----:B------:R-:W-:Y:S01]  /*2c8c0*/  MOV R213, R248 ;  /* 0x000000f800d57202 */ /* 0x000fe20000000f00 */
[----:B------:R-:W-:Y:S01]  /*2c8d0*/  IMAD.MOV.U32 R214, RZ, RZ, R249 ;  /* 0x000000ffffd67224 */ /* 0x000fe200078e00f9 */
[----:B------:R-:W-:Y:S04]  /*2c8e0*/  STL [R1+0x187c], R4 ;  /* 0x00187c0401007387 */ /* 0x000fe80000100800 */
[----:B------:R-:W2:Y:S04]  /*2c8f0*/  LDL.LU.64 R250, [R1+0x18f8] ;  /* 0x0018f80001fa7983 */ /* 0x000ea80000300a00 */
[----:B------:R-:W2:Y:S04]  /*2c900*/  LDL.LU.64 R248, [R1+0x18f0] ;  /* 0x0018f00001f87983 */ /* 0x000ea80000300a00 */
[----:B------:R-:W-:Y:S04]  /*2c910*/  STL [R1+0x1898], R252 ;  /* 0x001898fc01007387 */ /* 0x000fe80000100800 */
[----:B------:R-:W-:Y:S04]  /*2c920*/  STL [R1+0x1894], R215 ;  /* 0x001894d701007387 */ /* 0x000fe80000100800 */
[----:B------:R-:W-:Y:S04]  /*2c930*/  STL [R1+0x1890], R214 ;  /* 0x001890d601007387 */ /* 0x000fe80000100800 */
[----:B------:R4:W-:Y:S02]  /*2c940*/  STL [R1+0x188c], R213 ;  /* 0x00188cd501007387 */ /* 0x0009e40000100800 */
[C---:B----4-:R-:W-:Y:S11]  /*2c950*/  HMMA.1688.F32.TF32 R212, R228.reuse, R26, R216 ;  /* 0x0000001ae4d4723c */ /* 0x050ff600000810d8 */
[----:B------:R-:W-:Y:S11]  /*2c960*/  @!UPT UIADD3 URZ, URZ, URZ, URZ ;  /* 0x0000003f3f3ff290 */ /* 0x000ff6000fffe03f */
[----:B------:R-:W-:Y:S02]  /*2c970*/  @!UPT UIADD3 URZ, URZ, URZ, URZ ;  /* 0x0000003f3f3ff290 */ /* 0x000fe4000fffe03f */
[----:B------:R-:W-:Y:S01]  /*2c980*/  MOV R217, R212 ;  /* 0x000000d400d97202 */ /* 0x000fe20000000f00 */
[----:B------:R-:W-:Y:S02]  /*2c990*/  IMAD.MOV.U32 R212, RZ, RZ, R215 ;  /* 0x000000ffffd47224 */ /* 0x000fe400078e00d7 */
[----:B------:R-:W-:Y:S02]  /*2c9a0*/  IMAD.MOV.U32 R218, RZ, RZ, R213 ;  /* 0x000000ffffda7224 */ /* 0x000fe400078e00d5 */
[----:B------:R-:W-:Y:S01]  /*2c9b0*/  IMAD.MOV.U32 R219, RZ, RZ, R214 ;  /* 0x000000ffffdb7224 */ /* 0x000fe200078e00d6 */
[----:B------:R3:W-:Y:S02]  /*2c9c0*/  STL [R1+0x18a8], R212 ;  /* 0x0018a8d401007387 */ /* 0x0007e40000100800 */
[C---:B---3--:R-:W-:Y:S02]  /*2c9d0*/  HMMA.1688.F32.TF32 R212, R228.reuse, R30, R220 ;  /* 0x0000001ee4d4723c */ /* 0x048fe400000810dc */
[----:B------:R-:W-:Y:S04]  /*2c9e0*/  STL [R1+0x18a4], R219 ;  /* 0x0018a4db01007387 */ /* 0x000fe80000100800 */
[----:B------:R-:W-:Y:S04]  /*2c9f0*/  STL [R1+0x18a0], R218 ;  /* 0x0018a0da01007387 */ /* 0x000fe80000100800 */
[----:B------:R-:W-:Y:S11]  /*2ca00*/  STL [R1+0x189c], R217 ;  /* 0x00189cd901007387 */ /* 0x000ff60000100800 */
[----:B------:R-:W-:Y:S03]  /*2ca10*/  @!UPT UIADD3 URZ, URZ, URZ, URZ ;  /* 0x0000003f3f3ff290 */ /* 0x000fe6000fffe03f */
[----:B------:R-:W-:Y:S01]  /*2ca20*/  MOV R221, R212 ;  /* 0x000000d400dd7202 */ /* 0x000fe20000000f00 */
[----:B------:R-:W-:Y:S02]  /*2ca30*/  IMAD.MOV.U32 R222, RZ, RZ, R213 ;  /* 0x000000ffffde7224 */ /* 0x000fe400078e00d5 */
[----:B------:R-:W-:Y:S02]  /*2ca40*/  IMAD.MOV.U32 R223, RZ, RZ, R214 ;  /* 0x000000ffffdf7224 */ /* 0x000fe400078e00d6 */
[----:B------:R-:W-:Y:S02]  /*2ca50*/  IMAD.MOV.U32 R216, RZ, RZ, R215 ;  /* 0x000000ffffd87224 */ /* 0x000fe400078e00d7 */
[----:B------:R-:W-:Y:S03]  /*2ca60*/  HMMA.1688.F32.TF32 R212, R228, R34, R224 ;  /* 0x00000022e4d4723c */ /* 0x000fe600000810e0 */
[----:B------:R3:W-:Y:S04]  /*2ca70*/  STL [R1+0x18b8], R216 ;  /* 0x0018b8d801007387 */ /* 0x0007e80000100800 */
[----:B------:R-:W-:Y:S04]  /*2ca80*/  STL [R1+0x18b4], R223 ;  /* 0x0018b4df01007387 */ /* 0x000fe80000100800 */
[----:B------:R-:W-:Y:S04]  /*2ca90*/  STL [R1+0x18b0], R222 ;  /* 0x0018b0de01007387 */ /* 0x000fe80000100800 */
[----:B------:R-:W-:Y:S04]  /*2caa0*/  STL [R1+0x18ac], R221 ;  /* 0x0018acdd01007387 */ /* 0x000fe80000100800 */
[----:B---3--:R-:W3:Y:S04]  /*2cab0*/  LDL.LU R216, [R1] ;  /* 0x0000000001d87983 */ /* 0x008ee80000300800 */
[----:B------:R-:W3:Y:S04]  /*2cac0*/  LDL.LU R217, [R1+0x4] ;  /* 0x0000040001d97983 */ /* 0x000ee80000300800 */
[----:B------:R-:W3:Y:S04]  /*2cad0*/  LDL.LU R218, [R1+0x8] ;  /* 0x0000080001da7983 */ /* 0x000ee80000300800 */
[----:B------:R-:W3:Y:S01]  /*2cae0*/  LDL.LU R219, [R1+0xc] ;  /* 0x00000c0001db7983 */ /* 0x000ee20000300800 */
        /* <DEDUP_REMOVED lines=9> */
[----:B------:R-:W2:Y:S04]  /*2cb80*/  LDL.LU R212, [R1+0x10] ;  /* 0x0000100001d47983 */ /* 0x000ea80000300800 */
[----:B------:R-:W2:Y:S04]  /*2cb90*/  LDL.LU R213, [R1+0x14] ;  /* 0x0000140001d57983 */ /* 0x000ea80000300800 */
[----:B------:R-:W2:Y:S04]  /*2cba0*/  LDL.LU R214, [R1+0x18] ;  /* 0x0000180001d67983 */ /* 0x000ea80000300800 */
[----:B------:R-:W2:Y:S04]  /*2cbb0*/  LDL.LU R2, [R1+0x18e8] ;  /* 0x0018e80001027983 */ /* 0x000ea80000300800 */
[----:B------:R1:W-:Y:S04]  /*2cbc0*/  STL [R1+0x18c8], R220 ;  /* 0x0018c8dc01007387 */ /* 0x0003e80000100800 */
[----:B-1----:R-:W2:Y:S04]  /*2cbd0*/  LDL.LU R220, [R1+0x30] ;  /* 0x0000300001dc7983 */ /* 0x002ea80000300800 */
[----:B------:R-:W2:Y:S04]  /*2cbe0*/  LDL.LU R221, [R1+0x34] ;  /* 0x0000340001dd7983 */ /* 0x000ea80000300800 */
[----:B------:R-:W2:Y:S04]  /*2cbf0*/  LDL.LU R222, [R1+0x38] ;  /* 0x0000380001de7983 */ /* 0x000ea80000300800 */
[----:B------:R-:W2:Y:S04]  /*2cc00*/  LDL.LU R223, [R1+0x3c] ;  /* 0x00003c0001df7983 */ /* 0x000ea80000300800 */
[----:B------:R-:W-:Y:S04]  /*2cc10*/  STL [R1+0x18c4], R227 ;  /* 0x0018c4e301007387 */ /* 0x000fe80000100800 */
[----:B------:R-:W-:Y:S04]  /*2cc20*/  STL [R1+0x18c0], R226 ;  /* 0x0018c0e201007387 */ /* 0x000fe80000100800 */
[----:B------:R1:W-:Y:S04]  /*2cc30*/  STL [R1+0x18bc], R225 ;  /* 0x0018bce101007387 */ /* 0x0003e80000100800 */
[----:B------:R-:W2:Y:S04]  /*2cc40*/  LDL.LU R224, [R1+0x50] ;  /* 0x0000500001e07983 */ /* 0x000ea80000300800 */
[----:B-1----:R-:W2:Y:S04]  /*2cc50*/  LDL.LU R225, [R1+0x54] ;  /* 0x0000540001e17983 */ /* 0x002ea80000300800 */
[----:B------:R-:W2:Y:S04]  /*2cc60*/  LDL.LU R226, [R1+0x58] ;  /* 0x0000580001e27983 */ /* 0x000ea80000300800 */
[----:B------:R-:W2:Y:S02]  /*2cc70*/  LDL.LU R227, [R1+0x5c] ;  /* 0x00005c0001e37983 */ /* 0x000ea40000300800 */
[C---:B--2---:R-:W-:Y:S11]  /*2cc80*/  HMMA.1688.F32.TF32 R224, R232.reuse, R6, R224 ;  /* 0x00000006e8e0723c */ /* 0x044ff600000810e0 */
[----:B------:R-:W-:Y:S11]  /*2cc90*/  @!UPT UIADD3 URZ, URZ, URZ, URZ ;  /* 0x0000003f3f3ff290 */ /* 0x000ff6000fffe03f */
[----:B------:R-:W-:Y:S02]  /*2cca0*/  @!UPT UIADD3 URZ, URZ, URZ, URZ ;  /* 0x0000003f3f3ff290 */ /* 0x000fe4000fffe03f */
[----:B------:R-:W-:Y:S01]  /*2ccb0*/  IMAD.MOV.U32 R9, RZ, RZ, R224 ;  /* 0x000000ffff097224 */ /* 0x000fe200078e00e0 */
[----:B------:R-:W-:Y:S01]  /*2ccc0*/  MOV R224, R227 ;  /* 0x000000e300e07202 */ /* 0x000fe20000000f00 */
[----:B------:R-:W-:Y:S02]  /*2ccd0*/  IMAD.MOV.U32 R12, RZ, RZ, R225 ;  /* 0x000000ffff0c7224 */ /* 0x000fe400078e00e1 */
[----:B------:R-:W-:Y:S02]  /*2cce0*/  IMAD.MOV.U32 R13, RZ, RZ, R226 ;  /* 0x000000ffff0d7224 */ /* 0x000fe400078e00e2 */
[----:B------:R1:W-:Y:S04]  /*2ccf0*/  STL [R1+0x18d8], R224 ;  /* 0x0018d8e001007387 */ /* 0x0003e80000100800 */
[----:B-1----:R-:W2:Y:S04]  /*2cd00*/  LDL.LU R224, [R1+0x40] ;  /* 0x0000400001e07983 */ /* 0x002ea80000300800 */
[----:B------:R-:W2:Y:S04]  /*2cd10*/  LDL.LU R225, [R1+0x44] ;  /* 0x0000440001e17983 */ /* 0x000ea80000300800 */
[----:B------:R-:W2:Y:S01]  /*2cd20*/  LDL.LU R226, [R1+0x48] ;  /* 0x0000480001e27983 */ /* 0x000ea20000300800 */
[C---:B------:R-:W-:Y:S11]  /*2cd30*/  HMMA.1688.F32.TF32 R220, R232.reuse, R14, R220 ;  /* 0x0000000ee8dc723c */ /* 0x040ff600000810dc */
[----:B------:R-:W-:Y:S11]  /*2cd40*/  @!UPT UIADD3 URZ, URZ, URZ, URZ ;  /* 0x0000003f3f3ff290 */ /* 0x000ff6000fffe03f */
[----:B------:R-:W-:Y:S02]  /*2cd50*/  @!UPT UIADD3 URZ, URZ, URZ, URZ ;  /* 0x0000003f3f3ff290 */ /* 0x000fe4000fffe03f */
[----:B------:R-:W-:Y:S01]  /*2cd60*/  IMAD.MOV.U32 R25, RZ, RZ, R220 ;  /* 0x000000ffff197224 */ /* 0x000fe200078e00dc */
[----:B------:R-:W-:Y:S01]  /*2cd70*/  MOV R29, R222 ;  /* 0x000000de001d7202 */ /* 0x000fe20000000f00 */
[----:B------:R-:W-:Y:S02]  /*2cd80*/  IMAD.MOV.U32 R28, RZ, RZ, R221 ;  /* 0x000000ffff1c7224 */ /* 0x000fe400078e00dd */
[----:B------:R-:W-:Y:S02]  /*2cd90*/  IMAD.MOV.U32 R16, RZ, RZ, R223 ;  /* 0x000000ffff107224 */ /* 0x000fe400078e00df */
[C---:B----4-:R-:W-:Y:S11]  /*2cda0*/  HMMA.1688.F32.TF32 R220, R232.reuse, R18, R228 ;  /* 0x00000012e8dc723c */ /* 0x050ff600000810e4 */
        /* <DEDUP_REMOVED lines=13> */
[C---:B---3--:R-:W-:Y:S11]  /*2ce80*/  HMMA.1688.F32.TF32 R220, R232.reuse, R26, R216 ;  /* 0x0000001ae8dc723c */ /* 0x048ff600000810d8 */
[----:B------:R-:W-:Y:S11]  /*2ce90*/  @!UPT UIADD3 URZ, URZ, URZ, URZ ;  /* 0x0000003f3f3ff290 */ /* 0x000ff6000fffe03f */
[----:B------:R-:W-:Y:S02]  /*2cea0*/  @!UPT UIADD3 URZ, URZ, URZ, URZ ;  /* 0x0000003f3f3ff290 */ /* 0x000fe4000fffe03f */
[----:B------:R-:W-:Y:S01]  /*2ceb0*/  IMAD.MOV.U32 R219, RZ, RZ, R220 ;  /* 0x000000ffffdb7224 */ /* 0x000fe200078e00dc */
[----:B------:R-:W-:Y:S01]  /*2cec0*/  MOV R217, R222 ;  /* 0x000000de00d97202 */ /* 0x000fe20000000f00 */
[----:B------:R-:W-:Y:S02]  /*2ced0*/  IMAD.MOV.U32 R218, RZ, RZ, R221 ;  /* 0x000000ffffda7224 */ /* 0x000fe400078e00dd */
[----:B------:R-:W-:Y:S02]  /*2cee0*/  IMAD.MOV.U32 R252, RZ, RZ, R223 ;  /* 0x000000fffffc7224 */ /* 0x000fe400078e00df */
[----:B------:R-:W-:Y:S08]  /*2cef0*/  HMMA.1688.F32.TF32 R220, R232, R30, R248 ;  /* 0x0000001ee8dc723c */ /* 0x000ff000000810f8 */
[----:B------:R-:W-:Y:S11]  /*2cf00*/  HMMA.1688.F32.TF32 R36, R236, R6, R36 ;  /* 0x00000006ec24723c */ /* 0x000ff60000081024 */
[----:B------:R-:W-:Y:S05]  /*2cf10*/  @!UPT UIADD3 URZ, URZ, URZ, URZ ;  /* 0x0000003f3f3ff290 */ /* 0x000fea000fffe03f */
[----:B------:R-:W-:Y:S01]  /*2cf20*/  IMAD.MOV.U32 R251, RZ, RZ, R220 ;  /* 0x000000fffffb7224 */ /* 0x000fe200078e00dc */
[----:B------:R-:W-:Y:S01]  /*2cf30*/  MOV R249, R222 ;  /* 0x000000de00f97202 */ /* 0x000fe20000000f00 */
[----:B------:R-:W-:Y:S02]  /*2cf40*/  IMAD.MOV.U32 R250, RZ, RZ, R221 ;  /* 0x000000fffffa7224 */ /* 0x000fe400078e00dd */
[----:B------:R-:W-:Y:S02]  /*2cf50*/  IMAD.MOV.U32 R248, RZ, RZ, R223 ;  /* 0x000000fffff87224 */ /* 0x000fe400078e00df */
[----:B------:R-:W-:Y:S01]  /*2cf60*/  HMMA.1688.F32.TF32 R220, R232, R34, R244 ;  /* 0x00000022e8dc723c */ /* 0x000fe200000810f4 */
[----:B------:R-:W-:Y:S02]  /*2cf70*/  IMAD.MOV.U32 R227, RZ, RZ, R2 ;  /* 0x000000ffffe37224 */ /* 0x000fe400078e0002 */
[----:B------:R-:W-:Y:S11]  /*2cf80*/  IMAD.MOV.U32 R212, RZ, RZ, R39 ;  /* 0x000000ffffd47224 */ /* 0x000ff600078e0027 */
[----:B------:R-:W-:Y:S10]  /*2cf90*/  @!UPT UIADD3 URZ, URZ, URZ, URZ ;  /* 0x0000003f3f3ff290 */ /* 0x000ff4000fffe03f */
[----:B------:R-:W-:Y:S01]  /*2cfa0*/  IMAD.MOV.U32 R246, RZ, RZ, R221 ;  /* 0x000000fffff67224 */ /* 0x000fe200078e00dd */
[----:B------:R-:W-:Y:S01]  /*2cfb0*/  MOV R245, R222 ;  /* 0x000000de00f57202 */ /* 0x000fe20000000f00 */
[----:B------:R-:W-:Y:S01]  /*2cfc0*/  IMAD.MOV.U32 R244, RZ, RZ, R223 ;  /* 0x000000fffff47224 */ /* 0x000fe200078e00df */
[----:B------:R-:W-:Y:S01]  /*2cfd0*/  MOV R221, R38 ;  /* 0x0000002600dd7202 */ /* 0x000fe20000000f00 */
[----:B------:R-:W-:Y:S02]  /*2cfe0*/  IMAD.MOV.U32 R223, RZ, RZ, R36 ;  /* 0x000000ffffdf7224 */ /* 0x000fe400078e0024 */
[----:B------:R-:W-:Y:S02]  /*2cff0*/  IMAD.MOV.U32 R222, RZ, RZ, R37 ;  /* 0x000000ffffde7224 */ /* 0x000fe400078e0025 */
[----:B------:R-:W-:Y:S01]  /*2d000*/  HMMA.1688.F32.TF32 R36, R236, R10, R40 ;  /* 0x0000000aec24723c */ /* 0x000fe20000081028 */
[----:B------:R1:W-:Y:S01]  /*2d010*/  STL [R1+0x18d4], R13 ;  /* 0x0018d40d01007387 */ /* 0x0003e20000100800 */
[----:B------:R-:W-:-:S03]  /*2d020*/  IMAD.MOV.U32 R247, RZ, RZ, R220 ;  /* 0x000000fffff77224 */ /* 0x000fc600078e00dc */
[----:B------:R-:W-:Y:S03]  /*2d030*/  LDS R40, [R3+0x16300] ;  /* 0x0163000003287984 */ /* 0x000fe60000000800 */
[----:B------:R-:W-:Y:S01]  /*2d040*/  HMMA.1688.F32.TF32 R228, R240, R34, R96 ;  /* 0x00000022f0e4723c */ /* 0x000fe20000081060 */
[----:B------:R-:W-:Y:S04]  /*2d050*/  LDS R42, [R3+0x17300] ;  /* 0x01730000032a7984 */ /* 0x000fe80000000800 */
[----:B------:R-:W-:Y:S04]  /*2d060*/  LDS R41, [R0+0x16300] ;  /* 0x0163000000297984 */ /* 0x000fe80000000800 */
[----:B------:R-:W-:Y:S07]  /*2d070*/  LDS R43, [R0+0x17300] ;  /* 0x01730000002b7984 */ /* 0x000fee0000000800 */
[----:B------:R-:W-:Y:S01]  /*2d080*/  IMAD.MOV.U32 R216, RZ, RZ, R39 ;  /* 0x000000ffffd87224 */ /* 0x000fe200078e0027 */
[----:B------:R-:W-:Y:S04]  /*2d090*/  STL [R1+0x18d0], R12 ;  /* 0x0018d00c01007387 */ /* 0x000fe80000100800 */
[----:B------:R3:W-:Y:S01]  /*2d0a0*/  STL [R1+0x18cc], R9 ;  /* 0x0018cc0901007387 */ /* 0x0007e20000100800 */
[----:B--2---:R-:W-:Y:S11]  /*2d0b0*/  HMMA.1688.F32.TF32 R224, R232, R10, R224 ;  /* 0x0000000ae8e0723c */ /* 0x004ff600000810e0 */
[----:B------:R-:W-:Y:S11]  /*2d0c0*/  @!UPT UIADD3 URZ, URZ, URZ, URZ ;  /* 0x0000003f3f3ff290 */ /* 0x000ff6000fffe03f */
[----:B------:R-:W-:Y:S02]  /*2d0d0*/  @!UPT UIADD3 URZ, URZ, URZ, URZ ;  /* 0x0000003f3f3ff290 */ /* 0x000fe4000fffe03f */
[----:B------:R-:W-:Y:S01]  /*2d0e0*/  IMAD.MOV.U32 R20, RZ, RZ, R225 ;  /* 0x000000ffff147224 */ /* 0x000fe200078e00e1 */
[----:B------:R-:W-:Y:S01]  /*2d0f0*/  MOV R21, R226 ;  /* 0x000000e200157202 */ /* 0x000fe20000000f00 */
[----:B------:R-:W-:Y:S01]  /*2d100*/  IMAD.MOV.U32 R8, RZ, RZ, R227 ;  /* 0x000000ffff087224 */ /* 0x000fe200078e00e3 */
[----:B------:R-:W-:Y:S01]  /*2d110*/  MOV R225, R38 ;  /* 0x0000002600e17202 */ /* 0x000fe20000000f00 */
[----:B------:R-:W-:Y:S02]  /*2d120*/  IMAD.MOV.U32 R227, RZ, RZ, R36 ;  /* 0x000000ffffe37224 */ /* 0x000fe400078e0024 */
[----:B------:R-:W-:Y:S02]  /*2d130*/  IMAD.MOV.U32 R226, RZ, RZ, R37 ;  /* 0x000000ffffe27224 */ /* 0x000fe400078e0025 */
[----:B------:R-:W-:Y:S01]  /*2d140*/  HMMA.1688.F32.TF32 R36, R236, R14, R44 ;  /* 0x0000000eec24723c */ /* 0x000fe2000008102c */
[----:B------:R-:W-:Y:S01]  /*2d150*/  IMAD.MOV.U32 R17, RZ, RZ, R224 ;  /* 0x000000ffff117224 */ /* 0x000fe200078e00e0 */
[----:B------:R2:W-:Y:S04]  /*2d160*/  STL [R1+0x18e4], R21 ;  /* 0x0018e41501007387 */ /* 0x0005e80000100800 */
[----:B------:R-:W-:Y:S04]  /*2d170*/  LDS R44, [R3+0x16200] ;  /* 0x01620000032c7984 */ /* 0x000fe80000000800 */
[----:B------:R-:W-:Y:S04]  /*2d180*/  LDS R46, [R3+0x17200] ;  /* 0x01720000032e7984 */ /* 0x000fe80000000800 */
[----:B------:R-:W-:Y:S04]  /*2d190*/  LDS R45, [R0+0x16200] ;  /* 0x01620000002d7984 */ /* 0x000fe80000000800 */
[----:B------:R-:W4:Y:S06]  /*2d1a0*/  LDS R47, [R0+0x17200] ;  /* 0x01720000002f7984 */ /* 0x000f2c0000000800 */
[----:B-1----:R-:W-:Y:S01]  /*2d1b0*/  IMAD.MOV.U32 R13, RZ, RZ, R36 ;  /* 0x000000ffff0d7224 */ /* 0x002fe200078e0024 */
[----:B---3--:R-:W-:Y:S01]  /*2d1c0*/  MOV R9, R38 ;  /* 0x0000002600097202 */ /* 0x008fe20000000f00 */
[----:B------:R-:W-:-:S02]  /*2d1d0*/  IMAD.MOV.U32 R12, RZ, RZ, R37 ;  /* 0x000000ffff0c7224 */ /* 0x000fc400078e0025 */
[----:B------:R-:W-:Y:S02]  /*2d1e0*/  IMAD.MOV.U32 R220, RZ, RZ, R39 ;  /* 0x000000ffffdc7224 */ /* 0x000fe400078e0027 */
[----:B------:R-:W-:Y:S01]  /*2d1f0*/  HMMA.1688.F32.TF32 R36, R236, R18, R48 ;  /* 0x00000012ec24723c */ /* 0x000fe20000081030 */
[----:B------:R-:W-:Y:S04]  /*2d200*/  STL [R1+0x18e0], R20 ;  /* 0x0018e01401007387 */ /* 0x000fe80000100800 */
[----:B------:R1:W-:Y:S03]  /*2d210*/  STL [R1+0x18dc], R17 ;  /* 0x0018dc1101007387 */ /* 0x0003e60000100800 */
[----:B------:R-:W-:Y:S01]  /*2d220*/  HMMA.1688.F32.TF32 R232, R240, R30, R92 ;  /* 0x0000001ef0e8723c */ /* 0x000fe2000008105c */
[----:B------:R-:W-:Y:S04]  /*2d230*/  LDS R48, [R3+0x16280] ;  /* 0x0162800003307984 */ /* 0x000fe80000000800 */
[----:B------:R-:W-:Y:S04]  /*2d240*/  LDS R50, [R3+0x17280] ;  /* 0x0172800003327984 */ /* 0x000fe80000000800 */
[----:B------:R-:W-:Y:S04]  /*2d250*/  LDS R49, [R0+0x16280] ;  /* 0x0162800000317984 */ /* 0x000fe80000000800 */
[----:B------:R-:W3:Y:S03]  /*2d260*/  LDS R51, [R0+0x17280] ;  /* 0x0172800000337984 */ /* 0x000ee60000000800 */
[----:B--2---:R-:W-:Y:S01]  /*2d270*/  IMAD.MOV.U32 R21, RZ, RZ, R36 ;  /* 0x000000ffff157224 */ /* 0x004fe200078e0024 */
[----:B-1----:R-:W-:Y:S01]  /*2d280*/  MOV R17, R38 ;  /* 0x0000002600117202 */ /* 0x002fe20000000f00 */
[----:B------:R-:W-:-:S02]  /*2d290*/  IMAD.MOV.U32 R20, RZ, RZ, R37 ;  /* 0x000000ffff147224 */ /* 0x000fc400078e0025 */
        /* <DEDUP_REMOVED lines=22> */
[----:B------:R-:W-:Y:S08]  /*2d400*/  HMMA.1688.F32.TF32 R36, R236, R34, R64 ;  /* 0x00000022ec24723c */ /* 0x000ff00000081040 */
[----:B------:R-:W-:Y:S08]  /*2d410*/  HMMA.1688.F32.TF32 R236, R240, R26, R88 ;  /* 0x0000001af0ec723c */ /* 0x000ff00000081058 */
[----:B----4-:R-:W-:Y:S11]  /*2d420*/  HMMA.1688.F32.TF32 R88, R44, R10, R104 ;  /* 0x0000000a2c58723c */ /* 0x010ff60000081068 */
[----:B------:R-:W-:Y:S04]  /*2d430*/  @!UPT UIADD3 URZ, URZ, URZ, URZ ;  /* 0x0000003f3f3ff290 */ /* 0x000fe8000fffe03f */
[----:B------:R1:W-:Y:S04]  /*2d440*/  STL [R1+0x17a8], R236 ;  /* 0x0017a8ec01007387 */ /* 0x0003e80000100800 */
[----:B------:R-:W-:Y:S04]  /*2d450*/  STL [R1+0x17a4], R237 ;  /* 0x0017a4ed01007387 */ /* 0x000fe80000100800 */
[----:B------:R-:W-:Y:S04]  /*2d460*/  STL [R1+0x17a0], R238 ;  /* 0x0017a0ee01007387 */ /* 0x000fe80000100800 */
[----:B------:R-:W-:Y:S04]  /*2d470*/  STL [R1+0x179c], R239 ;  /* 0x00179cef01007387 */ /* 0x000fe80000100800 */
[----:B------:R-:W-:Y:S01]  /*2d480*/  STL [R1+0x17b8], R232 ;  /* 0x0017b8e801007387 */ /* 0x000fe20000100800 */
[----:B-1----:R-:W-:-:S03]  /*2d490*/  IMAD.MOV.U32 R236, RZ, RZ, R91 ;  /* 0x000000ffffec7224 */ /* 0x002fc600078e005b */
[----:B------:R1:W-:Y:S04]  /*2d4a0*/  STL [R1+0x17b4], R233 ;  /* 0x0017b4e901007387 */ /* 0x0003e80000100800 */
[----:B------:R2:W-:Y:S04]  /*2d4b0*/  STL [R1+0x17b0], R234 ;  /* 0x0017b0ea01007387 */ /* 0x0005e80000100800 */
[----:B------:R4:W-:Y:S01]  /*2d4c0*/  STL [R1+0x17ac], R235 ;  /* 0x0017aceb01007387 */ /* 0x0009e20000100800 */
[----:B-1----:R-:W-:Y:S02]  /*2d4d0*/  IMAD.MOV.U32 R233, RZ, RZ, R88 ;  /* 0x000000ffffe97224 */ /* 0x002fe400078e0058 */
[----:B--2---:R-:W-:Y:S01]  /*2d4e0*/  IMAD.MOV.U32 R234, RZ, RZ, R89 ;  /* 0x000000ffffea7224 */ /* 0x004fe200078e0059 */
[----:B----4-:R-:W-:-:S02]  /*2d4f0*/  MOV R235, R90 ;  /* 0x0000005a00eb7202 */ /* 0x010fc40000000f00 */
[C---:B------:R-:W-:Y:S01]  /*2d500*/  HMMA.1688.F32.TF32 R88, R44.reuse, R14, R108 ;  /* 0x0000000e2c58723c */ /* 0x040fe2000008106c */
[----:B------:R1:W-:Y:S04]  /*2d510*/  STL [R1+0x17c4], R228 ;  /* 0x0017c4e401007387 */ /* 0x0003e80000100800 */
[----:B------:R-:W-:Y:S04]  /*2d520*/  STL [R1+0x17c0], R229 ;  /* 0x0017c0e501007387 */ /* 0x000fe80000100800 */
[----:B------:R2:W-:Y:S11]  /*2d530*/  STL [R1+0x17bc], R230 ;  /* 0x0017bce601007387 */ /* 0x0005f60000100800 */
[----:B------:R-:W-:Y:S04]  /*2d540*/  @!UPT UIADD3 URZ, URZ, URZ, URZ ;  /* 0x0000003f3f3ff290 */ /* 0x000fe8000fffe03f */
[----:B-1----:R-:W-:Y:S01]  /*2d550*/  IMAD.MOV.U32 R228, RZ, RZ, R88 ;  /* 0x000000ffffe47224 */ /* 0x002fe200078e0058 */
[----:B--2---:R-:W-:Y:S01]  /*2d560*/  MOV R230, R90 ;  /* 0x0000005a00e67202 */ /* 0x004fe20000000f00 */
[----:B------:R-:W-:Y:S02]  /*2d570*/  IMAD.MOV.U32 R229, RZ, RZ, R89 ;  /* 0x000000ffffe57224 */ /* 0x000fe400078e0059 */
[----:B------:R-:W-:Y:S02]  /*2d580*/  IMAD.MOV.U32 R232, RZ, RZ, R91 ;  /* 0x000000ffffe87224 */ /* 0x000fe400078e005b */
[C---:B------:R-:W-:Y:S01]  /*2d590*/  HMMA.1688.F32.TF32 R88, R44.reuse, R18, R112 ;  /* 0x000000122c58723c */ /* 0x040fe20000081070 */
[----:B------:R1:W-:Y:S07]  /*2d5a0*/  STL [R1+0x1798], R231 ;  /* 0x001798e701007387 */ /* 0x0003ee0000100800 */
[C---:B------:R-:W-:Y:S11]  /*2d5b0*/  HMMA.1688.F32.TF32 R92, R44.reuse, R6, R100 ;  /* 0x000000062c5c723c */ /* 0x040ff60000081064 */
[----:B------:R-:W-:Y:S05]  /*2d5c0*/  @!UPT UIADD3 URZ, URZ, URZ, URZ ;  /* 0x0000003f3f3ff290 */ /* 0x000fea000fffe03f */
[----:B------:R-:W-:Y:S01]  /*2d5d0*/  IMAD.MOV.U32 R237, RZ, RZ, R88 ;  /* 0x000000ffffed7224 */ /* 0x000fe200078e0058 */
[----:B------:R-:W-:Y:S01]  /*2d5e0*/  MOV R239, R90 ;  /* 0x0000005a00ef7202 */ /* 0x000fe20000000f00 */
[----:B------:R-:W-:Y:S02]  /*2d5f0*/  IMAD.MOV.U32 R238, RZ, RZ, R89 ;  /* 0x000000ffffee7224 */ /* 0x000fe400078e0059 */
[----:B-1----:R-:W-:Y:S02]  /*2d600*/  IMAD.MOV.U32 R231, RZ, RZ, R91 ;  /* 0x000000ffffe77224 */ /* 0x002fe400078e005b */
[----:B------:R-:W-:Y:S01]  /*2d610*/  HMMA.1688.F32.TF32 R88, R44, R22, R116 ;  /* 0x000000162c58723c */ /* 0x000fe20000081074 */
[----:B------:R-:W-:Y:S04]  /*2d620*/  STL.64 [R1+0x310], R92 ;  /* 0x0003105c01007387 */ /* 0x000fe80000100a00 */
[----:B------:R-:W-:Y:S04]  /*2d630*/  STL.64 [R1+0x318], R94 ;  /* 0x0003185e01007387 */ /* 0x000fe80000100a00 */
[----:B------:R1:W-:Y:S04]  /*2d640*/  STL [R1+0x17d4], R236 ;  /* 0x0017d4ec01007387 */ /* 0x0003e80000100800 */
[----:B------:R2:W-:Y:S04]  /*2d650*/  STL [R1+0x17d0], R235 ;  /* 0x0017d0eb01007387 */ /* 0x0005e80000100800 */
[----:B------:R4:W-:Y:S04]  /*2d660*/  STL [R1+0x17cc], R233 ;  /* 0x0017cce901007387 */ /* 0x0009e80000100800 */
[----:B------:R3:W-:Y:S03]  /*2d670*/  STL [R1+0x17c8], R234 ;  /* 0x0017c8ea01007387 */ /* 0x0007e60000100800 */
[----:B-1----:R-:W-:Y:S01]  /*2d680*/  IMAD.MOV.U32 R236, RZ, RZ, R88 ;  /* 0x000000ffffec7224 */ /* 0x002fe200078e0058 */
[----:B------:R-:W-:Y:S01]  /*2d690*/  MOV R65, R38 ;  /* 0x0000002600417202 */ /* 0x000fe20000000f00 */
[----:B--2---:R-:W-:Y:S01]  /*2d6a0*/  IMAD.MOV.U32 R235, RZ, RZ, R89 ;  /* 0x000000ffffeb7224 */ /* 0x004fe200078e0059 */
[----:B----4-:R-:W-:Y:S01]  /*2d6b0*/  MOV R233, R90 ;  /* 0x0000005a00e97202 */ /* 0x010fe20000000f00 */
[----:B------:R-:W-:Y:S01]  /*2d6c0*/  IMAD.MOV.U32 R67, RZ, RZ, R36 ;  /* 0x000000ffff437224 */ /* 0x000fe200078e0024 */
[----:B------:R-:W-:Y:S01]  /*2d6d0*/  LDS R116, [R3+0x18180] ;  /* 0x0181800003747984 */ /* 0x000fe20000000800 */
[----:B---3--:R-:W-:-:S02]  /*2d6e0*/  IMAD.MOV.U32 R234, RZ, RZ, R91 ;  /* 0x000000ffffea7224 */ /* 0x008fc400078e005b */
[----:B------:R-:W-:Y:S01]  /*2d6f0*/  HMMA.1688.F32.TF32 R88, R44, R26, R120 ;  /* 0x0000001a2c58723c */ /* 0x000fe20000081078 */
[----:B------:R1:W-:Y:S04]  /*2d700*/  STL [R1+0x17e4], R232 ;  /* 0x0017e4e801007387 */ /* 0x0003e80000100800 */
[----:B------:R-:W-:Y:S04]  /*2d710*/  STL [R1+0x17e0], R230 ;  /* 0x0017e0e601007387 */ /* 0x000fe80000100800 */
[----:B------:R2:W-:Y:S04]  /*2d720*/  STL [R1+0x17dc], R228 ;  /* 0x0017dce401007387 */ /* 0x0005e80000100800 */
[----:B------:R3:W-:Y:S01]  /*2d730*/  STL [R1+0x17d8], R229 ;  /* 0x0017d8e501007387 */ /* 0x0007e20000100800 */
[----:B------:R-:W-:-:S02]  /*2d740*/  IMAD.MOV.U32 R66, RZ, RZ, R37 ;  /* 0x000000ffff427224 */ /* 0x000fc400078e0025 */
[----:B------:R-:W-:Y:S01]  /*2d750*/  IMAD.MOV.U32 R64, RZ, RZ, R39 ;  /* 0x000000ffff407224 */ /* 0x000fe200078e0027 */
[----:B------:R-:W-:Y:S04]  /*2d760*/  LDS R118, [R3+0x19180] ;  /* 0x0191800003767984 */ /* 0x000fe80000000800 */
[----:B------:R-:W-:Y:S03]  /*2d770*/  LDS R117, [R0+0x18180] ;  /* 0x0181800000757984 */ /* 0x000fe60000000800 */
[----:B-1----:R-:W-:Y:S01]  /*2d780*/  IMAD.MOV.U32 R232, RZ, RZ, R88 ;  /* 0x000000ffffe87224 */ /* 0x002fe200078e0058 */
[----:B--2---:R-:W-:Y:S01]  /*2d790*/  MOV R228, R90 ;  /* 0x0000005a00e47202 */ /* 0x004fe20000000f00 */
[----:B------:R-:W-:Y:S01]  /*2d7a0*/  IMAD.MOV.U32 R230, RZ, RZ, R89 ;  /* 0x000000ffffe67224 */ /* 0x000fe200078e0059 */
[----:B------:R-:W-:Y:S01]  /*2d7b0*/  LDS R119, [R0+0x19180] ;  /* 0x0191800000777984 */ /* 0x000fe20000000800 */
[----:B---3--:R-:W-:-:S02]  /*2d7c0*/  IMAD.MOV.U32 R229, RZ, RZ, R91 ;  /* 0x000000ffffe57224 */ /* 0x008fc400078e005b */
[C---:B------:R-:W-:Y:S08]  /*2d7d0*/  HMMA.1688.F32.TF32 R88, R44.reuse, R30, R124 ;  /* 0x0000001e2c58723c */ /* 0x040ff0000008107c */
[----:B------:R-:W-:Y:S08]  /*2d7e0*/  HMMA.1688.F32.TF32 R44, R44, R34, R128 ;  /* 0x000000222c2c723c */ /* 0x000ff00000081080 */
[-C--:B------:R-:W-:Y:S11]  /*2d7f0*/  HMMA.1688.F32.TF32 R36, R240, R6.reuse, R68 ;  /* 0x00000006f024723c */ /* 0x080ff60000081044 */
        /* <DEDUP_REMOVED lines=10> */
[-C--:B------:R-:W-:Y:S11]  /*2d8a0*/  HMMA.1688.F32.TF32 R36, R240, R10.reuse, R72 ;  /* 0x0000000af024723c */ /* 0x080ff60000081048 */
[----:B------:R-:W-:Y:S05]  /*2d8b0*/  @!UPT UIADD3 URZ, URZ, URZ, URZ ;  /* 0x0000003f3f3ff290 */ /* 0x000fea000fffe03f */
[----:B------:R-:W-:Y:S01]  /*2d8c0*/  IMAD.MOV.U32 R115, RZ, RZ, R44 ;  /* 0x000000ffff737224 */ /* 0x000fe200078e002c */
[----:B------:R-:W-:Y:S01]  /*2d8d0*/  MOV R113, R46 ;  /* 0x0000002e00717202 */ /* 0x000fe20000000f00 */
[----:B------:R-:W-:Y:S02]  /*2d8e0*/  IMAD.MOV.U32 R114, RZ, RZ, R45 ;  /* 0x000000ffff727224 */ /* 0x000fe400078e002d */
[----:B------:R-:W-:Y:S02]  /*2d8f0*/  IMAD.MOV.U32 R112, RZ, RZ, R47 ;  /* 0x000000ffff707224 */ /* 0x000fe400078e002f */
[----:B------:R-:W-:Y:S01]  /*2d900*/  HMMA.1688.F32.TF32 R44, R48, R10, R136 ;  /* 0x0000000a302c723c */ /* 0x000fe20000081088 */
        /* <DEDUP_REMOVED lines=9> */
[----:B--2---:R-:W-:Y:S01]  /*2d9a0*/  IMAD.MOV.U32 R233, RZ, RZ, R45 ;  /* 0x000000ffffe97224 */ /* 0x004fe200078e002d */
[----:B---3--:R-:W-:Y:S01]  /*2d9b0*/  MOV R235, R46 ;  /* 0x0000002e00eb7202 */ /* 0x008fe20000000f00 */
[----:B-1----:R-:W-:Y:S02]  /*2d9c0*/  IMAD.MOV.U32 R236, RZ, RZ, R47 ;  /* 0x000000ffffec7224 */ /* 0x002fe400078e002f */
[----:B------:R-:W-:Y:S01]  /*2d9d0*/  HMMA.1688.F32.TF32 R44, R48, R14, R140 ;  /* 0x0000000e302c723c */ /* 0x000fe2000008108c */
[----:B------:R-:W-:Y:S01]  /*2d9e0*/  IMAD.MOV.U32 R75, RZ, RZ, R36 ;  /* 0x000000ffff4b7224 */ /* 0x000fe200078e0024 */
[----:B------:R-:W-:Y:S01]  /*2d9f0*/  MOV R73, R38 ;  /* 0x0000002600497202 */ /* 0x000fe20000000f00 */
[----:B------:R-:W-:Y:S02]  /*2da00*/  IMAD.MOV.U32 R74, RZ, RZ, R37 ;  /* 0x000000ffff4a7224 */ /* 0x000fe400078e0025 */
[----:B------:R-:W-:-:S03]  /*2da10*/  IMAD.MOV.U32 R72, RZ, RZ, R39 ;  /* 0x000000ffff487224 */ /* 0x000fc600078e0027 */
[----:B------:R-:W-:Y:S01]  /*2da20*/  HMMA.1688.F32.TF32 R36, R240, R14, R76 ;  /* 0x0000000ef024723c */ /* 0x000fe2000008104c */
[----:B------:R-:W-:Y:S01]  /*2da30*/  IMAD.MOV.U32 R231, RZ, RZ, R88 ;  /* 0x000000ffffe77224 */ /* 0x000fe200078e0058 */
[----:B------:R-:W-:Y:S01]  /*2da40*/  MOV R238, R90 ;  /* 0x0000005a00ee7202 */ /* 0x000fe20000000f00 */
[----:B------:R-:W-:Y:S02]  /*2da50*/  IMAD.MOV.U32 R239, RZ, RZ, R89 ;  /* 0x000000ffffef7224 */ /* 0x000fe400078e0059 */
[----:B------:R-:W-:-:S03]  /*2da60*/  IMAD.MOV.U32 R237, RZ, RZ, R91 ;  /* 0x000000ffffed7224 */ /* 0x000fc600078e005b */
[C---:B------:R-:W-:Y:S07]  /*2da70*/  HMMA.1688.F32.TF32 R88, R48.reuse, R18, R144 ;  /* 0x000000123058723c */ /* 0x040fee0000081090 */
[----:B------:R-:W-:Y:S01]  /*2da80*/  STL.64 [R1+0x1f0], R44 ;  /* 0x0001f02c01007387 */ /* 0x000fe20000100a00 */
[C---:B------:R-:W-:Y:S03]  /*2da90*/  HMMA.1688.F32.TF32 R92, R48.reuse, R22, R148 ;  /* 0x00000016305c723c */ /* 0x040fe60000081094 */
[----:B------:R1:W-:Y:S05]  /*2daa0*/  STL.64 [R1+0x1f8], R46 ;  /* 0x0001f82e01007387 */ /* 0x0003ea0000100a00 */
[----:B-1----:R-:W-:Y:S01]  /*2dab0*/  HMMA.1688.F32.TF32 R44, R48, R26, R152 ;  /* 0x0000001a302c723c */ /* 0x002fe20000081098 */
[----:B------:R-:W-:Y:S01]  /*2dac0*/  IMAD.MOV.U32 R79, RZ, RZ, R36 ;  /* 0x000000ffff4f7224 */ /* 0x000fe200078e0024 */
[----:B------:R-:W-:Y:S01]  /*2dad0*/  MOV R77, R38 ;  /* 0x00000026004d7202 */ /* 0x000fe20000000f00 */
[----:B------:R-:W-:-:S02]  /*2dae0*/  IMAD.MOV.U32 R78, RZ, RZ, R37 ;  /* 0x000000ffff4e7224 */ /* 0x000fc400078e0025 */
[----:B------:R-:W-:-:S03]  /*2daf0*/  IMAD.MOV.U32 R76, RZ, RZ, R39 ;  /* 0x000000ffff4c7224 */ /* 0x000fc600078e0027 */
[----:B------:R-:W-:Y:S01]  /*2db00*/  HMMA.1688.F32.TF32 R36, R240, R18, R80 ;  /* 0x00000012f024723c */ /* 0x000fe20000081050 */
[----:B------:R-:W-:Y:S04]  /*2db10*/  STL.64 [R1+0x1e0], R88 ;  /* 0x0001e05801007387 */ /* 0x000fe80000100a00 */
[----:B------:R1:W-:Y:S04]  /*2db20*/  STL.64 [R1+0x1e8], R90 ;  /* 0x0001e85a01007387 */ /* 0x0003e80000100a00 */
[----:B------:R-:W-:Y:S04]  /*2db30*/  STL.64 [R1+0x1d0], R92 ;  /* 0x0001d05c01007387 */ /* 0x000fe80000100a00 */
[----:B------:R-:W-:Y:S01]  /*2db40*/  STL.64 [R1+0x1d8], R94 ;  /* 0x0001d85e01007387 */ /* 0x000fe20000100a00 */
[C---:B-1----:R-:W-:Y:S03]  /*2db50*/  HMMA.1688.F32.TF32 R88, R48.reuse, R30, R156 ;  /* 0x0000001e3058723c */ /* 0x042fe6000008109c */
[----:B------:R-:W-:Y:S04]  /*2db60*/  STL.64 [R1+0x1c0], R44 ;  /* 0x0001c02c01007387 */ /* 0x000fe80000100a00 */
[----:B------:R1:W-:Y:S01]  /*2db70*/  STL.64 [R1+0x1c8], R46 ;  /* 0x0001c82e01007387 */ /* 0x0003e20000100a00 */
[----:B------:R-:W-:Y:S08]  /*2db80*/  HMMA.1688.F32.TF32 R48, R48, R34, R160 ;  /* 0x000000223030723c */ /* 0x000ff000000810a0 */
        /* <DEDUP_REMOVED lines=9> */
[----:B------:R2:W-:Y:S01]  /*2dc20*/  STL.64 [R1+0x188], R50 ;  /* 0x0001883201007387 */ /* 0x0005e20000100a00 */
[C---:B-1----:R-:W-:Y:S03]  /*2dc30*/  HMMA.1688.F32.TF32 R88, R40.reuse, R10, R168 ;  /* 0x0000000a2858723c */ /* 0x042fe600000810a8 */
[----:B------:R-:W-:Y:S04]  /*2dc40*/  STL.64 [R1+0x170], R44 ;  /* 0x0001702c01007387 */ /* 0x000fe80000100a00 */
[----:B------:R1:W-:Y:S01]  /*2dc50*/  STL.64 [R1+0x178], R46 ;  /* 0x0001782e01007387 */ /* 0x0003e20000100a00 */
[C---:B--2---:R-:W-:Y:S08]  /*2dc60*/  HMMA.1688.F32.TF32 R48, R40.reuse, R14, R172 ;  /* 0x0000000e2830723c */ /* 0x044ff000000810ac */
[----:B-1----:R-:W-:Y:S01]  /*2dc70*/  HMMA.1688.F32.TF32 R44, R40, R18, R176 ;  /* 0x00000012282c723c */ /* 0x002fe200000810b0 */
[----:B------:R-:W-:Y:S01]  /*2dc80*/  IMAD.MOV.U32 R87, RZ, RZ, R36 ;  /* 0x000000ffff577224 */ /* 0x000fe200078e0024 */
[----:B------:R-:W-:Y:S01]  /*2dc90*/  MOV R85, R38 ;  /* 0x0000002600557202 */ /* 0x000fe20000000f00 */
[----:B------:R-:W-:Y:S01]  /*2dca0*/  IMAD.MOV.U32 R86, RZ, RZ, R37 ;  /* 0x000000ffff567224 */ /* 0x000fe200078e0025 */
[----:B------:R-:W-:Y:S01]  /*2dcb0*/  LDS R36, [R3+0x16380] ;  /* 0x0163800003247984 */ /* 0x000fe20000000800 */
[----:B------:R-:W-:-:S03]  /*2dcc0*/  IMAD.MOV.U32 R84, RZ, RZ, R39 ;  /* 0x000000ffff547224 */ /* 0x000fc600078e0027 */
[----:B------:R-:W-:Y:S04]  /*2dcd0*/  LDS R38, [R3+0x17380] ;  /* 0x0173800003267984 */ /* 0x000fe80000000800 */
[----:B------:R-:W-:Y:S04]  /*2dce0*/  LDS R37, [R0+0x16380] ;  /* 0x0163800000257984 */ /* 0x000fe80000000800 */
[----:B------:R-:W1:Y:S04]  /*2dcf0*/  LDS R39, [R0+0x17380] ;  /* 0x0173800000277984 */ /* 0x000e680000000800 */
[----:B------:R-:W-:Y:S04]  /*2dd00*/  STL.64 [R1+0x160], R88 ;  /* 0x0001605801007387 */ /* 0x000fe80000100a00 */
[----:B------:R2:W-:Y:S04]  /*2dd10*/  STL.64 [R1+0x168], R90 ;  /* 0x0001685a01007387 */ /* 0x0005e80000100a00 */
[----:B------:R-:W-:Y:S04]  /*2dd20*/  STL.64 [R1+0x150], R48 ;  /* 0x0001503001007387 */ /* 0x000fe80000100a00 */
[----:B------:R3:W-:Y:S01]  /*2dd30*/  STL.64 [R1+0x158], R50 ;  /* 0x0001583201007387 */ /* 0x0007e20000100a00 */
[C---:B--2---:R-:W-:Y:S03]  /*2dd40*/  HMMA.1688.F32.TF32 R88, R40.reuse, R22, R180 ;  /* 0x000000162858723c */ /* 0x044fe600000810b4 */
[----:B------:R-:W-:Y:S04]  /*2dd50*/  STL.64 [R1+0x140], R44 ;  /* 0x0001402c01007387 */ /* 0x000fe80000100a00 */
[----:B------:R2:W-:Y:S01]  /*2dd60*/  STL.64 [R1+0x148], R46 ;  /* 0x0001482e01007387 */ /* 0x0005e20000100a00 */
[C---:B---3--:R-:W-:Y:S08]  /*2dd70*/  HMMA.1688.F32.TF32 R48, R40.reuse, R26, R184 ;  /* 0x0000001a2830723c */ /* 0x048ff000000810b8 */
[C---:B--2---:R-:W-:Y:S08]  /*2dd80*/  HMMA.1688.F32.TF32 R44, R40.reuse, R30, R188 ;  /* 0x0000001e282c723c */ /* 0x044ff000000810bc */
        /* <DEDUP_REMOVED lines=11> */
[----:B-1----:R-:W-:Y:S07]  /*2de40*/  HMMA.1688.F32.TF32 R40, R36, R14, R204 ;  /* 0x0000000e2428723c */ /* 0x002fee00000810cc */
[----:B------:R-:W-:Y:S04]  /*2de50*/  STL.64 [R1+0x50], R48 ;  /* 0x0000503001007387 */ /* 0x000fe80000100a00 */
[----:B------:R-:W-:Y:S11]  /*2de60*/  STL.64 [R1+0x58], R50 ;  /* 0x0000583201007387 */ /* 0x000ff60000100a00 */
[----:B------:R-:W-:Y:S01]  /*2de70*/  @!UPT UIADD3 URZ, URZ, URZ, URZ ;  /* 0x0000003f3f3ff290 */ /* 0x000fe2000fffe03f */
[----:B------:R-:W-:Y:S01]  /*2de80*/  STL.64 [R1+0x10], R40 ;  /* 0x0000102801007387 */ /* 0x000fe20000100a00 */
[----:B------:R-:W-:-:S03]  /*2de90*/  IMAD.MOV.U32 R2, RZ, RZ, R43 ;  /* 0x000000ffff027224 */ /* 0x000fc600078e002b */
[----:B------:R-:W-:Y:S04]  /*2dea0*/  STL.64 [R1+0x20], R44 ;  /* 0x0000202c01007387 */ /* 0x000fe80000100a00 */
[----:B------:R-:W-:Y:S04]  /*2deb0*/  STL.64 [R1+0x28], R46 ;  /* 0x0000282e01007387 */ /* 0x000fe80000100a00 */
[----:B------:R1:W-:Y:S02]  /*2dec0*/  STL [R1+0x18], R42 ;  /* 0x0000182a01007387 */ /* 0x0003e40000100800 */
[----:B-1----:R-:W-:Y:S01]  /*2ded0*/  HMMA.1688.F32.TF32 R40, R36, R18, R208 ;  /* 0x000000122428723c */ /* 0x002fe200000810d0 */
        /* <DEDUP_REMOVED lines=12> */
[----:B------:R-:W-:-:S06]  /*2dfa0*/  IMAD.MOV.U32 R64, RZ, RZ, R13 ;  /* 0x000000ffff407224 */ /* 0x000fcc00078e000d */
[----:B------:R-:W-:Y:S04]  /*2dfb0*/  STL.64 [R1], R40 ;  /* 0x0000002801007387 */ /* 0x000fe80000100a00 */
[----:B------:R1:W-:Y:S04]  /*2dfc0*/  STL.64 [R1+0x8], R42 ;  /* 0x0000082a01007387 */ /* 0x0003e80000100a00 */
[----:B------:R-:W2:Y:S04]  /*2dfd0*/  LDL.LU R21, [R1+0x18e4] ;  /* 0x0018e40001157983 */ /* 0x000ea80000300800 */
        /* <DEDUP_REMOVED lines=8> */
[----:B------:R-:W-:Y:S02]  /*2e060*/  IMAD.MOV.U32 R83, RZ, RZ, R60 ;  /* 0x000000ffff537224 */ /* 0x000fe400078e003c */
[----:B------:R-:W-:Y:S01]  /*2e070*/  IMAD.MOV.U32 R67, RZ, RZ, R220 ;  /* 0x000000ffff437224 */ /* 0x000fe200078e00dc */
[----:B------:R-:W4:Y:S01]  /*2e080*/  LDL.LU R12, [R1+0x18d0] ;  /* 0x0018d000010c7983 */ /* 0x000f220000300800 */
[----:B------:R-:W-:Y:S01]  /*2e090*/  IMAD.MOV.U32 R102, RZ, RZ, R81 ;  /* 0x000000ffff667224 */ /* 0x000fe200078e0051 */
[----:B------:R-:W-:Y:S01]  /*2e0a0*/  MOV R81, R62 ;  /* 0x0000003e00517202 */ /* 0x000fe20000000f00 */
        /* <DEDUP_REMOVED lines=10> */
[----:B------:R-:W-:-:S02]  /*2e150*/  IMAD.MOV.U32 R62, RZ, RZ, R225 ;  /* 0x000000ffff3e7224 */ /* 0x000fc400078e00e1 */
[----:B------:R-:W-:Y:S01]  /*2e160*/  IMAD.MOV.U32 R79, RZ, RZ, R56 ;  /* 0x000000ffff4f7224 */ /* 0x000fe200078e0038 */
        /* <DEDUP_REMOVED lines=15> */
[----:B------:R-:W-:Y:S01]  /*2e260*/  IMAD.MOV.U32 R44, RZ, RZ, R219 ;  /* 0x000000ffff2c7224 */ /* 0x000fe200078e00db */
[----:B------:R-:W-:Y:S02]  /*2e270*/  MOV R45, R218 ;  /* 0x000000da002d7202 */ /* 0x000fe40000000f00 */
[----:B------:R-:W4:Y:S01]  /*2e280*/  LDL.LU R221, [R1+0x18ac] ;  /* 0x0018ac0001dd7983 */ /* 0x000f220000300800 */
[----:B------:R-:W-:-:S03]  /*2e290*/  IMAD.MOV.U32 R46, RZ, RZ, R217 ;  /* 0x000000ffff2e7224 */ /* 0x000fc600078e00d9 */
[----:B------:R-:W4:Y:S01]  /*2e2a0*/  LDL.LU R212, [R1+0x18a8] ;  /* 0x0018a80001d47983 */ /* 0x000f220000300800 */
[----:B------:R-:W-:-:S03]  /*2e2b0*/  IMAD.MOV.U32 R47, RZ, RZ, R252 ;  /* 0x000000ffff2f7224 */ /* 0x000fc600078e00fc */
[----:B------:R-:W1:Y:S01]  /*2e2c0*/  LDL.LU R219, [R1+0x18a4] ;  /* 0x0018a40001db7983 */ /* 0x000e620000300800 */
[----:B------:R-:W-:-:S03]  /*2e2d0*/  IMAD.MOV.U32 R168, RZ, RZ, R215 ;  /* 0x000000ffffa87224 */ /* 0x000fc600078e00d7 */
[----:B------:R-:W4:Y:S01]  /*2e2e0*/  LDL.LU R218, [R1+0x18a0] ;  /* 0x0018a00001da7983 */ /* 0x000f220000300800 */
[----:B------:R-:W-:-:S03]  /*2e2f0*/  MOV R169, R214 ;  /* 0x000000d600a97202 */ /* 0x000fc60000000f00 */
        /* <DEDUP_REMOVED lines=9> */
[----:B------:R-:W4:Y:S01]  /*2e390*/  LDL.LU R32, [R1+0x1888] ;  /* 0x0018880001207983 */ /* 0x000f220000300800 */
[----:B------:R-:W-:-:S03]  /*2e3a0*/  IMAD.MOV.U32 R174, RZ, RZ, R4 ;  /* 0x000000ffffae7224 */ /* 0x000fc600078e0004 */
        /* <DEDUP_REMOVED lines=11> */
[----:B------:R-:W4:Y:S01]  /*2e460*/  LDL.LU R29, [R1+0x186c] ;  /* 0x00186c00011d7983 */ /* 0x000f220000300800 */
[----:B------:R-:W-:-:S03]  /*2e470*/  IMAD.MOV.U32 R183, RZ, RZ, R8 ;  /* 0x000000ffffb77224 */ /* 0x000fc600078e0008 */
[----:B------:R-:W4:Y:S01]  /*2e480*/  LDL.LU R16, [R1+0x1868] ;  /* 0x0018680001107983 */ /* 0x000f220000300800 */
[----:B--2---:R-:W-:Y:S01]  /*2e490*/  IMAD.MOV.U32 R182, RZ, RZ, R21 ;  /* 0x000000ffffb67224 */ /* 0x004fe200078e0015 */
[----:B---3--:R-:W-:Y:S01]  /*2e4a0*/  MOV R181, R20 ;  /* 0x0000001400b57202 */ /* 0x008fe20000000f00 */
[----:B----4-:R-:W-:Y:S02]  /*2e4b0*/  IMAD.MOV.U32 R180, RZ, RZ, R17 ;  /* 0x000000ffffb47224 */ /* 0x010fe400078e0011 */
[----:B------:R-:W2:Y:S04]  /*2e4c0*/  LDL.LU R17, [R1+0x1864] ;  /* 0x0018640001117983 */ /* 0x000ea80000300800 */
[----:B------:R-:W3:Y:S04]  /*2e4d0*/  LDL.LU R20, [R1+0x1860] ;  /* 0x0018600001147983 */ /* 0x000ee80000300800 */
[----:B------:R-:W4:Y:S01]  /*2e4e0*/  LDL.LU R21, [R1+0x185c] ;  /* 0x00185c0001157983 */ /* 0x000f220000300800 */
[----:B------:R-:W-:Y:S01]  /*2e4f0*/  IMAD.MOV.U32 R186, RZ, RZ, R13 ;  /* 0x000000ffffba7224 */ /* 0x000fe200078e000d */
[----:B------:R-:W-:-:S02]  /*2e500*/  MOV R185, R12 ;  /* 0x0000000c00b97202 */ /* 0x000fc40000000f00 */
[----:B------:R-:W2:Y:S01]  /*2e510*/  LDL.LU R8, [R1+0x1858] ;  /* 0x0018580001087983 */ /* 0x000ea20000300800 */
[----:B------:R-:W-:-:S03]  /*2e520*/  IMAD.MOV.U32 R184, RZ, RZ, R9 ;  /* 0x000000ffffb87224 */ /* 0x000fc600078e0009 */
[----:B------:R-:W2:Y:S01]  /*2e530*/  LDL.LU R9, [R1+0x1854] ;  /* 0x0018540001097983 */ /* 0x000ea20000300800 */
[----:B------:R-:W-:-:S03]  /*2e540*/  IMAD.MOV.U32 R187, RZ, RZ, R224 ;  /* 0x000000ffffbb7224 */ /* 0x000fc600078e00e0 */
[----:B------:R-:W2:Y:S04]  /*2e550*/  LDL.LU R12, [R1+0x1850] ;  /* 0x00185000010c7983 */ /* 0x000ea80000300800 */
[----:B------:R-:W2:Y:S01]  /*2e560*/  LDL.LU R13, [R1+0x184c] ;  /* 0x00184c00010d7983 */ /* 0x000ea20000300800 */
[----:B------:R-:W-:Y:S01]  /*2e570*/  IMAD.MOV.U32 R190, RZ, RZ, R227 ;  /* 0x000000ffffbe7224 */ /* 0x000fe200078e00e3 */
[----:B------:R-:W-:Y:S02]  /*2e580*/  MOV R189, R226 ;  /* 0x000000e200bd7202 */ /* 0x000fe40000000f00 */
        /* <DEDUP_REMOVED lines=14> */
[----:B-1----:R-:W-:Y:S01]  /*2e670*/  IMAD.MOV.U32 R42, RZ, RZ, R219 ;  /* 0x000000ffff2a7224 */ /* 0x002fe200078e00db */
        /* <DEDUP_REMOVED lines=14> */
[----:B------:R-:W2:Y:S04]  /*2e760*/  LDL.LU R215, [R1+0x180c] ;  /* 0x00180c0001d77983 */ /* 0x000ea80000300800 */
[----:B------:R-:W2:Y:S01]  /*2e770*/  LDL.LU R252, [R1+0x1808] ;  /* 0x0018080001fc7983 */ /* 0x000ea20000300800 */
[----:B------:R-:W-:Y:S01]  /*2e780*/  IMAD.MOV.U32 R48, RZ, RZ, R251 ;  /* 0x000000ffff307224 */ /* 0x000fe200078e00fb */
[----:B------:R-:W-:Y:S01]  /*2e790*/  MOV R49, R250 ;  /* 0x000000fa00317202 */ /* 0x000fe20000000f00 */
[----:B------:R-:W-:-:S02]  /*2e7a0*/  IMAD.MOV.U32 R50, RZ, RZ, R249 ;  /* 0x000000ffff327224 */ /* 0x000fc400078e00f9 */
[----:B------:R-:W-:Y:S01]  /*2e7b0*/  IMAD.MOV.U32 R51, RZ, RZ, R248 ;  /* 0x000000ffff337224 */ /* 0x000fe200078e00f8 */
[----:B------:R-:W-:Y:S01]  /*2e7c0*/  MOV R165, R246 ;  /* 0x000000f600a57202 */ /* 0x000fe20000000f00 */
[----:B------:R-:W-:Y:S02]  /*2e7d0*/  IMAD.MOV.U32 R164, RZ, RZ, R247 ;  /* 0x000000ffffa47224 */ /* 0x000fe400078e00f7 */
[----:B------:R-:W-:Y:S02]  /*2e7e0*/  IMAD.MOV.U32 R166, RZ, RZ, R245 ;  /* 0x000000ffffa67224 */ /* 0x000fe400078e00f5 */
[----:B------:R-:W-:Y:S02]  /*2e7f0*/  IMAD.MOV.U32 R167, RZ, RZ, R244 ;  /* 0x000000ffffa77224 */ /* 0x000fe400078e00f4 */
[----:B------:R-:W-:Y:S02]  /*2e800*/  IMAD.MOV.U32 R204, RZ, RZ, R234 ;  /* 0x000000ffffcc7224 */ /* 0x000fe400078e00ea */
[----:B------:R-:W-:Y:S01]  /*2e810*/  IMAD.MOV.U32 R205, RZ, RZ, R233 ;  /* 0x000000ffffcd7224 */ /* 0x000fe200078e00e9 */
[----:B------:R-:W-:Y:S01]  /*2e820*/  MOV R207, R236 ;  /* 0x000000ec00cf7202 */ /* 0x000fe20000000f00 */
[----:B------:R-:W-:-:S02]  /*2e830*/  IMAD.MOV.U32 R206, RZ, RZ, R235 ;  /* 0x000000ffffce7224 */ /* 0x000fc400078e00eb */
[----:B---3--:R-:W-:Y:S02]  /*2e840*/  IMAD.MOV.U32 R121, RZ, RZ, R20 ;  /* 0x000000ffff797224 */ /* 0x008fe400078e0014 */
[----:B------:R-:W-:Y:S01]  /*2e850*/  LDS R20, [R3+0x18000] ;  /* 0x0180000003147984 */ /* 0x000fe20000000800 */
[----:B----4-:R-:W-:-:S03]  /*2e860*/  IMAD.MOV.U32 R120, RZ, RZ, R21 ;  /* 0x000000ffff787224 */ /* 0x010fc600078e0015 */
[----:B------:R-:W-:Y:S01]  /*2e870*/  LDS R21, [R0+0x18000] ;  /* 0x0180000000157984 */ /* 0x000fe20000000800 */
[----:B--2---:R-:W-:Y:S01]  /*2e880*/  MOV R243, R8 ;  /* 0x0000000800f37202 */ /* 0x004fe20000000f00 */
[----:B------:R-:W-:Y:S02]  /*2e890*/  IMAD.MOV.U32 R242, RZ, RZ, R9 ;  /* 0x000000fffff27224 */ /* 0x000fe400078e0009 */
[----:B------:R-:W-:Y:S02]  /*2e8a0*/  IMAD.MOV.U32 R241, RZ, RZ, R12 ;  /* 0x000000fffff17224 */ /* 0x000fe400078e000c */
[----:B------:R-:W-:Y:S01]  /*2e8b0*/  IMAD.MOV.U32 R240, RZ, RZ, R13 ;  /* 0x000000fffff07224 */ /* 0x000fe200078e000d */
[C---:B------:R-:W-:Y:S08]  /*2e8c0*/  HMMA.1688.F32.TF32 R224, R36.reuse, R34, R224 ;  /* 0x0000002224e0723c */ /* 0x040ff000000810e0 */
[C---:B------:R-:W-:Y:S08]  /*2e8d0*/  HMMA.1688.F32.TF32 R220, R36.reuse, R30, R220 ;  /* 0x0000001e24dc723c */ /* 0x040ff000000810dc */
[C---:B------:R-:W-:Y:S01]  /*2e8e0*/  HMMA.1688.F32.TF32 R248, R36.reuse, R22, R212 ;  /* 0x0000001624f8723c */ /* 0x040fe200000810d4 */
[----:B------:R-:W-:Y:S04]  /*2e8f0*/  LDS R22, [R3+0x19000] ;  /* 0x0190000003167984 */ /* 0x000fe80000000800 */
[----:B------:R-:W-:Y:S04]  /*2e900*/  LDS R23, [R0+0x19000] ;  /* 0x0190000000177984 */ /* 0x000fe80000000800 */
[----:B------:R-:W1:Y:S04]  /*2e910*/  LDSM.16.M88.4 R156, [R252+0x40180] ;  /* 0x04018000fc9c783b */ /* 0x000e680000000200 */
[----:B------:R-:W2:Y:S04]  /*2e920*/  LDSM.16.M88.4 R148, [R252+0x44180] ;  /* 0x04418000fc94783b */ /* 0x000ea80000000200 */
[----:B------:R-:W3:Y:S04]  /*2e930*/  LDSM.16.M88.4 R144, [R252+0x46180] ;  /* 0x04618000fc90783b */ /* 0x000ee80000000200 */
[----:B------:R-:W4:Y:S01]  /*2e940*/  LDSM.16.M88.4 R132, [R252+0x4c180] ;  /* 0x04c18000fc84783b */ /* 0x000f220000000200 */
[----:B------:R-:W-:Y:S03]  /*2e950*/  HMMA.1688.F32.TF32 R244, R36, R26, R216 ;  /* 0x0000001a24f4723c */ /* 0x000fe600000810d8 */
[----:B------:R-:W-:Y:S04]  /*2e960*/  STL.64 [R1+0x1750], R250 ;  /* 0x001750fa01007387 */ /* 0x000fe80000100a00 */
[----:B------:R-:W-:Y:S01]  /*2e970*/  STL.64 [R1+0x1748], R248 ;  /* 0x001748f801007387 */ /* 0x000fe20000100a00 */
[----:B------:R-:W-:-:S03]  /*2e980*/  IMAD.MOV.U32 R92, RZ, RZ, R75 ;  /* 0x000000ffff5c7224 */ /* 0x000fc600078e004b */
[----:B------:R-:W2:Y:S01]  /*2e990*/  LDSM.16.M88.4 R152, [R252+0x42180] ;  /* 0x04218000fc98783b */ /* 0x000ea20000000200 */
[----:B------:R-:W-:-:S03]  /*2e9a0*/  MOV R93, R74 ;  /* 0x0000004a005d7202 */ /* 0x000fc60000000f00 */
[----:B------:R-:W3:Y:S01]  /*2e9b0*/  LDSM.16.M88.4 R140, [R252+0x48180] ;  /* 0x04818000fc8c783b */ /* 0x000ee20000000200 */
[----:B------:R-:W-:-:S03]  /*2e9c0*/  IMAD.MOV.U32 R94, RZ, RZ, R73 ;  /* 0x000000ffff5e7224 */ /* 0x000fc600078e0049 */
[----:B------:R-:W3:Y:S01]  /*2e9d0*/  LDSM.16.M88.4 R136, [R252+0x4a180] ;  /* 0x04a18000fc88783b */ /* 0x000ee20000000200 */
[----:B------:R-:W-:-:S03]  /*2e9e0*/  IMAD.MOV.U32 R95, RZ, RZ, R72 ;  /* 0x000000ffff5f7224 */ /* 0x000fc600078e0048 */
[----:B------:R-:W4:Y:S01]  /*2e9f0*/  LDSM.16.M88.4 R128, [R252+0x4e180] ;  /* 0x04e18000fc80783b */ /* 0x000f220000000200 */
[----:B-1----:R-:W-:Y:S03]  /*2ea00*/  HMMA.1688.F32.TF32 R240, R20, R156, R240 ;  /* 0x0000009c14f0723c */ /* 0x002fe600000810f0 */
[----:B------:R-:W-:Y:S04]  /*2ea10*/  STL.64 [R1+0x1760], R246 ;  /* 0x001760f601007387 */ /* 0x000fe80000100a00 */
[----:B------:R-:W-:Y:S04]  /*2ea20*/  STL.64 [R1+0x1758], R244 ;  /* 0x001758f401007387 */ /* 0x000fe80000100a00 */
[----:B------:R-:W-:Y:S04]  /*2ea30*/  STL.64 [R1+0x1770], R222 ;  /* 0x001770de01007387 */ /* 0x000fe80000100a00 */
[----:B------:R-:W-:Y:S04]  /*2ea40*/  STL.64 [R1+0x1768], R220 ;  /* 0x001768dc01007387 */ /* 0x000fe80000100a00 */
[----:B------:R-:W-:Y:S04]  /*2ea50*/  STL.64 [R1+0x1780], R226 ;  /* 0x001780e201007387 */ /* 0x000fe80000100a00 */
[----:B------:R-:W-:Y:S04]  /*2ea60*/  STL.64 [R1+0x1778], R224 ;  /* 0x001778e001007387 */ /* 0x000fe80000100a00 */
[----:B--2---:R-:W-:Y:S04]  /*2ea70*/  STL [R1+0x1744], R150 ;  /* 0x0017449601007387 */ /* 0x004fe80000100800 */
[----:B------:R-:W-:Y:S04]  /*2ea80*/  STL [R1+0x1740], R151 ;  /* 0x0017409701007387 */ /* 0x000fe80000100800 */
[----:B---3--:R-:W-:Y:S04]  /*2ea90*/  STL [R1+0x173c], R146 ;  /* 0x00173c9201007387 */ /* 0x008fe80000100800 */
[----:B------:R-:W-:Y:S04]  /*2eaa0*/  STL [R1+0x1738], R147 ;  /* 0x0017389301007387 */ /* 0x000fe80000100800 */
[----:B----4-:R-:W-:Y:S04]  /*2eab0*/  STL [R1+0x1734], R134 ;  /* 0x0017348601007387 */ /* 0x010fe80000100800 */
[----:B------:R-:W-:Y:S04]  /*2eac0*/  STL [R1+0x1730], R135 ;  /* 0x0017308701007387 */ /* 0x000fe80000100800 */
[----:B------:R-:W-:Y:S04]  /*2ead0*/  STL.64 [R1+0x1790], R242 ;  /* 0x001790f201007387 */ /* 0x000fe80000100a00 */
[----:B------:R-:W-:Y:S04]  /*2eae0*/  STL.64 [R1+0x1788], R240 ;  /* 0x001788f001007387 */ /* 0x000fe80000100a00 */
[----:B------:R-:W2:Y:S04]  /*2eaf0*/  LDL.LU R234, [R1+0x1804] ;  /* 0x0018040001ea7983 */ /* 0x000ea80000300800 */
[----:B------:R-:W3:Y:S04]  /*2eb00*/  LDL.LU R233, [R1+0x1800] ;  /* 0x0018000001e97983 */ /* 0x000ee80000300800 */
[----:B------:R-:W4:Y:S04]  /*2eb10*/  LDL.LU R235, [R1+0x17fc] ;  /* 0x0017fc0001eb7983 */ /* 0x000f280000300800 */
        /* <DEDUP_REMOVED lines=14> */
[----:B------:R-:W-:Y:S01]  /*2ec00*/  MOV R123, R16 ;  /* 0x00000010007b7202 */ /* 0x000fe20000000f00 */
[----:B------:R-:W-:-:S02]  /*2ec10*/  IMAD.MOV.U32 R126, RZ, RZ, R25 ;  /* 0x000000ffff7e7224 */ /* 0x000fc400078e0019 */
[----:B------:R-:W-:Y:S02]  /*2ec20*/  IMAD.MOV.U32 R122, RZ, RZ, R17 ;  /* 0x000000ffff7a7224 */ /* 0x000fe400078e0011 */
[C---:B------:R-:W-:Y:S07]  /*2ec30*/  HMMA.1688.F32.TF32 R16, R20.reuse, R132, R192 ;  /* 0x000000841410723c */ /* 0x040fee00000810c0 */
[----:B------:R-:W-:Y:S01]  /*2ec40*/  IMAD.MOV.U32 R192, RZ, RZ, R231 ;  /* 0x000000ffffc07224 */ /* 0x000fe200078e00e7 */
[C---:B------:R-:W-:Y:S01]  /*2ec50*/  HMMA.1688.F32.TF32 R120, R20.reuse, R152, R120 ;  /* 0x000000981478723c */ /* 0x040fe20000081078 */
[----:B------:R-:W4:Y:S01]  /*2ec60*/  LDL.LU R231, [R1+0x17f4] ;  /* 0x0017f40001e77983 */ /* 0x000f220000300800 */
[----:B------:R-:W-:Y:S01]  /*2ec70*/  IMAD.MOV.U32 R193, RZ, RZ, R239 ;  /* 0x000000ffffc17224 */ /* 0x000fe200078e00ef */
[----:B------:R-:W-:Y:S01]  /*2ec80*/  MOV R195, R237 ;  /* 0x000000ed00c37202 */ /* 0x000fe20000000f00 */
[----:B------:R-:W-:Y:S01]  /*2ec90*/  IMAD.MOV.U32 R194, RZ, RZ, R238 ;  /* 0x000000ffffc27224 */ /* 0x000fe200078e00ee */
[----:B------:R-:W4:Y:S03]  /*2eca0*/  LDL.LU R239, [R1+0x17f0] ;  /* 0x0017f00001ef7983 */ /* 0x000f260000300800 */
[C---:B------:R-:W-:Y:S01]  /*2ecb0*/  HMMA.1688.F32.TF32 R124, R20.reuse, R148, R124 ;  /* 0x00000094147c723c */ /* 0x040fe2000008107c */
[----:B------:R-:W4:Y:S04]  /*2ecc0*/  LDL.LU R238, [R1+0x17ec] ;  /* 0x0017ec0001ee7983 */ /* 0x000f280000300800 */
[----:B------:R-:W4:Y:S03]  /*2ecd0*/  LDL.LU R237, [R1+0x17e8] ;  /* 0x0017e80001ed7983 */ /* 0x000f260000300800 */
[C---:B------:R-:W-:Y:S08]  /*2ece0*/  HMMA.1688.F32.TF32 R4, R20.reuse, R144, R4 ;  /* 0x000000901404723c */ /* 0x040ff00000081004 */
[C---:B------:R-:W-:Y:S01]  /*2ecf0*/  HMMA.1688.F32.TF32 R8, R20.reuse, R140, R196 ;  /* 0x0000008c1408723c */ /* 0x040fe200000810c4 */
[----:B------:R-:W-:Y:S04]  /*2ed00*/  LDS R196, [R3+0x18200] ;  /* 0x0182000003c47984 */ /* 0x000fe80000000800 */
[----:B------:R-:W-:Y:S03]  /*2ed10*/  LDS R198, [R3+0x19200] ;  /* 0x0192000003c67984 */ /* 0x000fe60000000800 */
[C---:B------:R-:W-:Y:S01]  /*2ed20*/  HMMA.1688.F32.TF32 R12, R20.reuse, R136, R40 ;  /* 0x00000088140c723c */ /* 0x040fe20000081028 */
[----:B------:R-:W-:Y:S04]  /*2ed30*/  LDS R197, [R0+0x18200] ;  /* 0x0182000000c57984 */ /* 0x000fe80000000800 */
[----:B------:R-:W2:Y:S03]  /*2ed40*/  LDS R199, [R0+0x19200] ;  /* 0x0192000000c77984 */ /* 0x000ea60000000800 */
[----:B------:R-:W-:Y:S07]  /*2ed50*/  HMMA.1688.F32.TF32 R20, R20, R128, R188 ;  /* 0x000000801414723c */ /* 0x000fee00000810bc */
[----:B------:R-:W-:-:S02]  /*2ed60*/  IMAD.MOV.U32 R188, RZ, RZ, R232 ;  /* 0x000000ffffbc7224 */ /* 0x000fc400078e00e8 */
[----:B------:R-:W4:Y:S01]  /*2ed70*/  LDL.LU R232, [R1+0x17e4] ;  /* 0x0017e40001e87983 */ /* 0x000f220000300800 */
[----:B------:R-:W-:Y:S01]  /*2ed80*/  IMAD.MOV.U32 R189, RZ, RZ, R230 ;  /* 0x000000ffffbd7224 */ /* 0x000fe200078e00e6 */
[----:B-1----:R-:W-:Y:S01]  /*2ed90*/  HMMA.1688.F32.TF32 R24, R52, R156, R184 ;  /* 0x0000009c3418723c */ /* 0x002fe200000810b8 */
[----:B------:R-:W-:Y:S01]  /*2eda0*/  IMAD.MOV.U32 R190, RZ, RZ, R228 ;  /* 0x000000ffffbe7224 */ /* 0x000fe200078e00e4 */
[----:B------:R-:W4:Y:S01]  /*2edb0*/  LDL.LU R230, [R1+0x17e0] ;  /* 0x0017e00001e67983 */ /* 0x000f220000300800 */
[----:B------:R-:W-:-:S03]  /*2edc0*/  MOV R191, R229 ;  /* 0x000000e500bf7202 */ /* 0x000fc60000000f00 */
[----:B------:R-:W4:Y:S04]  /*2edd0*/  LDL.LU R228, [R1+0x17dc] ;  /* 0x0017dc0001e47983 */ /* 0x000f280000300800 */
[----:B------:R-:W4:Y:S01]  /*2ede0*/  LDL.LU R229, [R1+0x17d8] ;  /* 0x0017d80001e57983 */ /* 0x000f220000300800 */
[----:B--2---:R-:W-:Y:S01]  /*2edf0*/  MOV R187, R234 ;  /* 0x000000ea00bb7202 */ /* 0x004fe20000000f00 */
[----:B---3--:R-:W-:Y:S02]  /*2ee00*/  IMAD.MOV.U32 R186, RZ, RZ, R233 ;  /* 0x000000ffffba7224 */ /* 0x008fe400078e00e9 */
[----:B----4-:R-:W-:Y:S02]  /*2ee10*/  IMAD.MOV.U32 R185, RZ, RZ, R235 ;  /* 0x000000ffffb97224 */ /* 0x010fe400078e00eb */
[----:B------:R-:W-:-:S02]  /*2ee20*/  IMAD.MOV.U32 R184, RZ, RZ, R236 ;  /* 0x000000ffffb87224 */ /* 0x000fc400078e00ec */
[----:B------:R-:W2:Y:S04]  /*2ee30*/  LDL.LU R236, [R1+0x17d4] ;  /* 0x0017d40001ec7983 */ /* 0x000ea80000300800 */
[----:B------:R-:W3:Y:S04]  /*2ee40*/  LDL.LU R235, [R1+0x17d0] ;  /* 0x0017d00001eb7983 */ /* 0x000ee80000300800 */
[----:B------:R-:W4:Y:S04]  /*2ee50*/  LDL.LU R233, [R1+0x17cc] ;  /* 0x0017cc0001e97983 */ /* 0x000f280000300800 */
[----:B------:R-:W4:Y:S01]  /*2ee60*/  LDL.LU R234, [R1+0x17c8] ;  /* 0x0017c80001ea7983 */ /* 0x000f220000300800 */
[C---:B------:R-:W-:Y:S08]  /*2ee70*/  HMMA.1688.F32.TF32 R32, R52.reuse, R148, R176 ;  /* 0x000000943420723c */ /* 0x040ff000000810b0 */
[C---:B------:R-:W-:Y:S08]  /*2ee80*/  HMMA.1688.F32.TF32 R36, R52.reuse, R144, R172 ;  /* 0x000000903424723c */ /* 0x040ff000000810ac */
[C---:B------:R-:W-:Y:S08]  /*2ee90*/  HMMA.1688.F32.TF32 R40, R52.reuse, R140, R168 ;  /* 0x0000008c3428723c */ /* 0x040ff000000810a8 */
[----:B------:R-:W-:Y:S07]  /*2eea0*/  HMMA.1688.F32.TF32 R28, R52, R152, R180 ;  /* 0x00000098341c723c */ /* 0x000fee00000810b4 */
[----:B------:R-:W-:-:S02]  /*2eeb0*/  IMAD.MOV.U32 R181, RZ, RZ, R238 ;  /* 0x000000ffffb57224 */ /* 0x000fc400078e00ee */
[----:B------:R-:W-:Y:S02]  /*2eec0*/  IMAD.MOV.U32 R180, RZ, RZ, R237 ;  /* 0x000000ffffb47224 */ /* 0x000fe400078e00ed */
[----:B------:R-:W-:Y:S01]  /*2eed0*/  IMAD.MOV.U32 R182, RZ, RZ, R239 ;  /* 0x000000ffffb67224 */ /* 0x000fe200078e00ef */
[----:B------:R-:W-:Y:S01]  /*2eee0*/  MOV R179, R232 ;  /* 0x000000e800b37202 */ /* 0x000fe20000000f00 */
[----:B------:R-:W-:Y:S02]  /*2eef0*/  IMAD.MOV.U32 R178, RZ, RZ, R230 ;  /* 0x000000ffffb27224 */ /* 0x000fe400078e00e6 */
[----:B------:R-:W-:Y:S02]  /*2ef00*/  IMAD.MOV.U32 R176, RZ, RZ, R228 ;  /* 0x000000ffffb07224 */ /* 0x000fe400078e00e4 */
[----:B------:R-:W4:Y:S01]  /*2ef10*/  LDL.LU R228, [R1+0x17c4] ;  /* 0x0017c40001e47983 */ /* 0x000f220000300800 */
[----:B------:R-:W-:-:S03]  /*2ef20*/  IMAD.MOV.U32 R177, RZ, RZ, R229 ;  /* 0x000000ffffb17224 */ /* 0x000fc600078e00e5 */
[----:B------:R-:W4:Y:S04]  /*2ef30*/  LDL.LU R229, [R1+0x17c0] ;  /* 0x0017c00001e57983 */ /* 0x000f280000300800 */
[----:B------:R-:W4:Y:S04]  /*2ef40*/  LDL.LU R230, [R1+0x17bc] ;  /* 0x0017bc0001e67983 */ /* 0x000f280000300800 */
[----:B------:R-:W4:Y:S01]  /*2ef50*/  LDL.LU R232, [R1+0x17b8] ;  /* 0x0017b80001e87983 */ /* 0x000f220000300800 */
[----:B------:R-:W-:Y:S02]  /*2ef60*/  MOV R183, R231 ;  /* 0x000000e700b77202 */ /* 0x000fe40000000f00 */
[----:B--2---:R-:W-:Y:S01]  /*2ef70*/  MOV R175, R236 ;  /* 0x000000ec00af7202 */ /* 0x004fe20000000f00 */
[----:B---3--:R-:W-:-:S02]  /*2ef80*/  IMAD.MOV.U32 R174, RZ, RZ, R235 ;  /* 0x000000ffffae7224 */ /* 0x008fc400078e00eb */
[----:B----4-:R-:W-:Y:S02]  /*2ef90*/  IMAD.MOV.U32 R172, RZ, RZ, R233 ;  /* 0x000000ffffac7224 */ /* 0x010fe400078e00e9 */
[----:B------:R-:W2:Y:S01]  /*2efa0*/  LDL.LU R233, [R1+0x17b4] ;  /* 0x0017b40001e97983 */ /* 0x000ea20000300800 */
[----:B------:R-:W-:-:S03]  /*2efb0*/  IMAD.MOV.U32 R173, RZ, RZ, R234 ;  /* 0x000000ffffad7224 */ /* 0x000fc600078e00ea */
[----:B------:R-:W2:Y:S04]  /*2efc0*/  LDL.LU R234, [R1+0x17b0] ;  /* 0x0017b00001ea7983 */ /* 0x000ea80000300800 */
[----:B------:R-:W2:Y:S04]  /*2efd0*/  LDL.LU R235, [R1+0x17ac] ;  /* 0x0017ac0001eb7983 */ /* 0x000ea80000300800 */
        /* <DEDUP_REMOVED lines=8> */
[----:B------:R-:W2:Y:S01]  /*2f060*/  LDL.LU R231, [R1+0x1798] ;  /* 0x0017980001e77983 */ /* 0x000ea20000300800 */
[----:B------:R-:W-:Y:S01]  /*2f070*/  IMAD.MOV.U32 R208, RZ, RZ, R111 ;  /* 0x000000ffffd07224 */ /* 0x000fe200078e006f */
[----:B------:R-:W-:Y:S01]  /*2f080*/  MOV R211, R108 ;  /* 0x0000006c00d37202 */ /* 0x000fe20000000f00 */
[----:B------:R-:W-:-:S02]  /*2f090*/  IMAD.MOV.U32 R209, RZ, RZ, R110 ;  /* 0x000000ffffd17224 */ /* 0x000fc400078e006e */
[----:B------:R-:W-:Y:S01]  /*2f0a0*/  IMAD.MOV.U32 R210, RZ, RZ, R109 ;  /* 0x000000ffffd27224 */ /* 0x000fe200078e006d */
[----:B------:R-:W-:Y:S01]  /*2f0b0*/  HMMA.1688.F32.TF32 R192, R196, R132, R192 ;  /* 0x00000084c4c0723c */ /* 0x000fe200000810c0 */
[----:B------:R-:W-:Y:S01]  /*2f0c0*/  IMAD.MOV.U32 R200, RZ, RZ, R115 ;  /* 0x000000ffffc87224 */ /* 0x000fe200078e0073 */
[----:B------:R-:W-:Y:S01]  /*2f0d0*/  MOV R203, R112 ;  /* 0x0000007000cb7202 */ /* 0x000fe20000000f00 */
[----:B------:R-:W-:Y:S02]  /*2f0e0*/  IMAD.MOV.U32 R201, RZ, RZ, R114 ;  /* 0x000000ffffc97224 */ /* 0x000fe400078e0072 */
[----:B------:R-:W-:-:S03]  /*2f0f0*/  IMAD.MOV.U32 R202, RZ, RZ, R113 ;  /* 0x000000ffffca7224 */ /* 0x000fc600078e0071 */
[C---:B------:R-:W-:Y:S08]  /*2f100*/  HMMA.1688.F32.TF32 R172, R196.reuse, R152, R172 ;  /* 0x00000098c4ac723c */ /* 0x040ff000000810ac */
[C---:B------:R-:W-:Y:S08]  /*2f110*/  HMMA.1688.F32.TF32 R176, R196.reuse, R148, R176 ;  /* 0x00000094c4b0723c */ /* 0x040ff000000810b0 */
[C---:B------:R-:W-:Y:S08]  /*2f120*/  HMMA.1688.F32.TF32 R180, R196.reuse, R144, R180 ;  /* 0x00000090c4b4723c */ /* 0x040ff000000810b4 */
[C---:B------:R-:W-:Y:S08]  /*2f130*/  HMMA.1688.F32.TF32 R184, R196.reuse, R140, R184 ;  /* 0x0000008cc4b8723c */ /* 0x040ff000000810b8 */
[----:B------:R-:W-:Y:S01]  /*2f140*/  HMMA.1688.F32.TF32 R188, R196, R136, R188 ;  /* 0x00000088c4bc723c */ /* 0x000fe200000810bc */
[----:B------:R-:W-:Y:S04]  /*2f150*/  STL [R1+0x16e0], R192 ;  /* 0x0016e0c001007387 */ /* 0x000fe80000100800 */
[----:B------:R-:W-:Y:S04]  /*2f160*/  STL [R1+0x16dc], R193 ;  /* 0x0016dcc101007387 */ /* 0x000fe80000100800 */
[----:B------:R-:W-:Y:S04]  /*2f170*/  STL [R1+0x16d8], R194 ;  /* 0x0016d8c201007387 */ /* 0x000fe80000100800 */
[----:B------:R-:W-:Y:S01]  /*2f180*/  STL [R1+0x16d4], R195 ;  /* 0x0016d4c301007387 */ /* 0x000fe20000100800 */
[----:B------:R-:W-:Y:S01]  /*2f190*/  IMAD.MOV.U32 R104, RZ, RZ, R87 ;  /* 0x000000ffff687224 */ /* 0x000fe200078e0057 */
[----:B------:R-:W-:Y:S01]  /*2f1a0*/  MOV R105, R86 ;  /* 0x0000005600697202 */ /* 0x000fe20000000f00 */
[----:B------:R-:W-:-:S02]  /*2f1b0*/  IMAD.MOV.U32 R106, RZ, RZ, R85 ;  /* 0x000000ffff6a7224 */ /* 0x000fc400078e0055 */
[----:B------:R-:W-:Y:S01]  /*2f1c0*/  IMAD.MOV.U32 R107, RZ, RZ, R84 ;  /* 0x000000ffff6b7224 */ /* 0x000fe200078e0054 */
[C---:B------:R-:W-:Y:S01]  /*2f1d0*/  HMMA.1688.F32.TF32 R88, R116.reuse, R156, R88 ;  /* 0x0000009c7458723c */ /* 0x040fe20000081058 */
[----:B------:R-:W-:Y:S04]  /*2f1e0*/  LDS R84, [R3+0x18100] ;  /* 0x0181000003547984 */ /* 0x000fe80000000800 */
[----:B------:R-:W-:Y:S03]  /*2f1f0*/  LDS R86, [R3+0x19100] ;  /* 0x0191000003567984 */ /* 0x000fe60000000800 */
[C---:B------:R-:W-:Y:S01]  /*2f200*/  HMMA.1688.F32.TF32 R92, R116.reuse, R152, R92 ;  /* 0x00000098745c723c */ /* 0x040fe2000008105c */
[----:B------:R-:W-:Y:S04]  /*2f210*/  LDS R85, [R0+0x18100] ;  /* 0x0181000000557984 */ /* 0x000fe80000000800 */
[----:B------:R-:W-:Y:S03]  /*2f220*/  LDS R87, [R0+0x19100] ;  /* 0x0191000000577984 */ /* 0x000fe60000000800 */
[C---:B------:R-:W-:Y:S08]  /*2f230*/  HMMA.1688.F32.TF32 R96, R116.reuse, R148, R96 ;  /* 0x000000947460723c */ /* 0x040ff00000081060 */
[C---:B------:R-:W-:Y:S08]  /*2f240*/  HMMA.1688.F32.TF32 R100, R116.reuse, R144, R100 ;  /* 0x000000907464723c */ /* 0x040ff00000081064 */
[C---:B------:R-:W-:Y:S08]  /*2f250*/  HMMA.1688.F32.TF32 R104, R116.reuse, R140, R104 ;  /* 0x0000008c7468723c */ /* 0x040ff00000081068 */
[----:B---3--:R-:W-:Y:S01]  /*2f260*/  HMMA.1688.F32.TF32 R108, R116, R136, R236 ;  /* 0x00000088746c723c */ /* 0x008fe200000810ec */
[----:B------:R-:W-:Y:S04]  /*2f270*/  LDS R236, [R3+0x18280] ;  /* 0x0182800003ec7984 */ /* 0x000fe80000000800 */
[----:B------:R-:W-:Y:S04]  /*2f280*/  LDS R238, [R3+0x19280] ;  /* 0x0192800003ee7984 */ /* 0x000fe80000000800 */
[----:B------:R-:W-:Y:S04]  /*2f290*/  LDS R237, [R0+0x18280] ;  /* 0x0182800000ed7984 */ /* 0x000fe80000000800 */
[----:B------:R-:W1:Y:S01]  /*2f2a0*/  LDS R239, [R0+0x19280] ;  /* 0x0192800000ef7984 */ /* 0x000e620000000800 */
[C---:B----4-:R-:W-:Y:S08]  /*2f2b0*/  HMMA.1688.F32.TF32 R168, R196.reuse, R156, R168 ;  /* 0x0000009cc4a8723c */ /* 0x050ff000000810a8 */
[----:B------:R-:W-:Y:S08]  /*2f2c0*/  HMMA.1688.F32.TF32 R196, R196, R128, R208 ;  /* 0x00000080c4c4723c */ /* 0x000ff000000810d0 */
[----:B-1----:R-:W-:Y:S11]  /*2f2d0*/  HMMA.1688.F32.TF32 R200, R236, R156, R200 ;  /* 0x0000009cecc8723c */ /* 0x002ff600000810c8 */
[----:B------:R-:W-:Y:S04]  /*2f2e0*/  @!UPT UIADD3 URZ, URZ, URZ, URZ ;  /* 0x0000003f3f3ff290 */ /* 0x000fe8000fffe03f */
        /* <DEDUP_REMOVED lines=24> */
[C---:B--2---:R-:W-:Y:S03]  /*2f470*/  HMMA.1688.F32.TF32 R112, R116.reuse, R132, R232 ;  /* 0x000000847470723c */ /* 0x044fe600000810e8 */
        /* <DEDUP_REMOVED lines=29> */
[C---:B------:R-:W-:Y:S11]  /*2f650*/  HMMA.1688.F32.TF32 R204, R236.reuse, R152, R204 ;  /* 0x00000098eccc723c */ /* 0x040ff600000810cc */
[----:B------:R-:W-:Y:S11]  /*2f660*/  @!UPT UIADD3 URZ, URZ, URZ, URZ ;  /* 0x0000003f3f3ff290 */ /* 0x000ff6000fffe03f */
[----:B------:R-:W-:Y:S01]  /*2f670*/  @!UPT UIADD3 URZ, URZ, URZ, URZ ;  /* 0x0000003f3f3ff290 */ /* 0x000fe2000fffe03f */
        /* <DEDUP_REMOVED lines=8> */
[C---:B---3--:R-:W-:Y:S08]  /*2f700*/  HMMA.1688.F32.TF32 R208, R236.reuse, R148, R208 ;  /* 0x00000094ecd0723c */ /* 0x048ff000000810d0 */
[C---:B----4-:R-:W-:Y:S11]  /*2f710*/  HMMA.1688.F32.TF32 R212, R236.reuse, R144, R212 ;  /* 0x00000090ecd4723c */ /* 0x050ff600000810d4 */
[----:B------:R-:W-:Y:S04]  /*2f720*/  @!UPT UIADD3 URZ, URZ, URZ, URZ ;  /* 0x0000003f3f3ff290 */ /* 0x000fe8000fffe03f */
[----:B------:R-:W-:Y:S04]  /*2f730*/  STL [R1+0x170c], R208 ;  /* 0x00170cd001007387 */ /* 0x000fe80000100800 */
[----:B------:R-:W-:Y:S04]  /*2f740*/  STL [R1+0x1708], R209 ;  /* 0x001708d101007387 */ /* 0x000fe80000100800 */
[----:B------:R-:W-:Y:S04]  /*2f750*/  STL [R1+0x1704], R210 ;  /* 0x001704d201007387 */ /* 0x000fe80000100800 */
[----:B------:R-:W-:Y:S01]  /*2f760*/  STL [R1+0x1700], R211 ;  /* 0x001700d301007387 */ /* 0x000fe20000100800 */
[----:B------:R-:W-:Y:S03]  /*2f770*/  HMMA.1688.F32.TF32 R216, R236, R140, R216 ;  /* 0x0000008cecd8723c */ /* 0x000fe600000810d8 */
[----:B------:R3:W-:Y:S04]  /*2f780*/  STL [R1+0x171c], R212 ;  /* 0x00171cd401007387 */ /* 0x0007e80000100800 */
[----:B------:R4:W-:Y:S04]  /*2f790*/  STL [R1+0x1718], R213 ;  /* 0x001718d501007387 */ /* 0x0009e80000100800 */
[----:B------:R1:W-:Y:S04]  /*2f7a0*/  STL [R1+0x1714], R214 ;  /* 0x001714d601007387 */ /* 0x0003e80000100800 */
[----:B------:R1:W-:Y:S04]  /*2f7b0*/  STL [R1+0x1710], R215 ;  /* 0x001710d701007387 */ /* 0x0003e80000100800 */
[----:B------:R-:W2:Y:S04]  /*2f7c0*/  LDL.LU R244, [R1+0x140] ;  /* 0x0001400001f47983 */ /* 0x000ea80000300800 */
[----:B------:R-:W2:Y:S04]  /*2f7d0*/  LDL.LU R245, [R1+0x144] ;  /* 0x0001440001f57983 */ /* 0x000ea80000300800 */
[----:B------:R-:W2:Y:S04]  /*2f7e0*/  LDL.LU R246, [R1+0x148] ;  /* 0x0001480001f67983 */ /* 0x000ea80000300800 */
[----:B------:R-:W2:Y:S01]  /*2f7f0*/  LDL.LU R247, [R1+0x14c] ;  /* 0x00014c0001f77983 */ /* 0x000ea20000300800 */
[C---:B-1----:R-:W-:Y:S03]  /*2f800*/  HMMA.1688.F32.TF32 R196, R160.reuse, R156, R224 ;  /* 0x0000009ca0c4723c */ /* 0x042fe600000810e0 */
[----:B------:R-:W-:Y:S04]  /*2f810*/  STL [R1+0x172c], R216 ;  /* 0x00172cd801007387 */ /* 0x000fe80000100800 */
[----:B------:R-:W-:Y:S04]  /*2f820*/  STL [R1+0x1728], R217 ;  /* 0x001728d901007387 */ /* 0x000fe80000100800 */
[----:B------:R-:W-:Y:S01]  /*2f830*/  STL [R1+0x1724], R218 ;  /* 0x001724da01007387 */ /* 0x000fe20000100800 */
[----:B------:R-:W-:Y:S03]  /*2f840*/  HMMA.1688.F32.TF32 R192, R160, R152, R248 ;  /* 0x00000098a0c0723c */ /* 0x000fe600000810f8 */
[----:B------:R-:W-:Y:S08]  /*2f850*/  STL [R1+0x1720], R219 ;  /* 0x001720db01007387 */ /* 0x000ff00000100800 */
[----:B------:R1:W-:Y:S04]  /*2f860*/  STL.64 [R1+0x30], R196 ;  /* 0x000030c401007387 */ /* 0x0003e80000100a00 */
[----:B------:R1:W-:Y:S04]  /*2f870*/  STL.64 [R1+0x38], R198 ;  /* 0x000038c601007387 */ /* 0x0003e80000100a00 */
[----:B------:R-:W2:Y:S04]  /*2f880*/  LDL.LU R248, [R1+0x130] ;  /* 0x0001300001f87983 */ /* 0x000ea80000300800 */
[----:B------:R-:W2:Y:S04]  /*2f890*/  LDL.LU R249, [R1+0x134] ;  /* 0x0001340001f97983 */ /* 0x000ea80000300800 */
[----:B------:R-:W2:Y:S04]  /*2f8a0*/  LDL.LU R250, [R1+0x138] ;  /* 0x0001380001fa7983 */ /* 0x000ea80000300800 */
[----:B------:R-:W2:Y:S01]  /*2f8b0*/  LDL.LU R251, [R1+0x13c] ;  /* 0x00013c0001fb7983 */ /* 0x000ea20000300800 */
[C---:B------:R-:W-:Y:S03]  /*2f8c0*/  HMMA.1688.F32.TF32 R228, R236.reuse, R136, R228 ;  /* 0x00000088ece4723c */ /* 0x040fe600000810e4 */
[----:B---3--:R-:W3:Y:S04]  /*2f8d0*/  LDL.LU R212, [R1+0x120] ;  /* 0x0001200001d47983 */ /* 0x008ee80000300800 */
[----:B----4-:R-:W3:Y:S01]  /*2f8e0*/  LDL.LU R213, [R1+0x124] ;  /* 0x0001240001d57983 */ /* 0x010ee20000300800 */
[C---:B------:R-:W-:Y:S03]  /*2f8f0*/  HMMA.1688.F32.TF32 R232, R236.reuse, R132, R232 ;  /* 0x00000084ece8723c */ /* 0x040fe600000810e8 */
[----:B------:R-:W3:Y:S04]  /*2f900*/  LDL.LU R214, [R1+0x128] ;  /* 0x0001280001d67983 */ /* 0x000ee80000300800 */
[----:B------:R-:W3:Y:S01]  /*2f910*/  LDL.LU R215, [R1+0x12c] ;  /* 0x00012c0001d77983 */ /* 0x000ee20000300800 */
        /* <DEDUP_REMOVED lines=9> */
[----:B------:R-:W-:Y:S01]  /*2f9b0*/  HMMA.1688.F32.TF32 R208, R160, R148, R220 ;  /* 0x00000094a0d0723c */ /* 0x000fe200000810dc */
[----:B------:R-:W-:-:S02]  /*2f9c0*/  IMAD.MOV.U32 R202, RZ, RZ, R192 ;  /* 0x000000ffffca7224 */ /* 0x000fc400078e00c0 */
[----:B------:R-:W4:Y:S11]  /*2f9d0*/  LDL.LU R220, [R1+0x50] ;  /* 0x0000500001dc7983 */ /* 0x000f360000300800 */
[----:B------:R-:W-:Y:S10]  /*2f9e0*/  @!UPT UIADD3 URZ, URZ, URZ, URZ ;  /* 0x0000003f3f3ff290 */ /* 0x000ff4000fffe03f */
[----:B------:R-:W-:Y:S01]  /*2f9f0*/  IMAD.MOV.U32 R204, RZ, RZ, R208 ;  /* 0x000000ffffcc7224 */ /* 0x000fe200078e00d0 */
[----:B------:R-:W-:Y:S01]  /*2fa00*/  MOV R201, R211 ;  /* 0x000000d300c97202 */ /* 0x000fe20000000f00 */
[----:B------:R-:W-:Y:S02]  /*2fa10*/  IMAD.MOV.U32 R205, RZ, RZ, R209 ;  /* 0x000000ffffcd7224 */ /* 0x000fe400078e00d1 */
[----:B------:R-:W-:Y:S01]  /*2fa20*/  IMAD.MOV.U32 R200, RZ, RZ, R210 ;  /* 0x000000ffffc87224 */ /* 0x000fe200078e00d2 */
[----:B------:R-:W-:Y:S01]  /*2fa30*/  MOV R192, R195 ;  /* 0x000000c300c07202 */ /* 0x000fe20000000f00 */
[----:B-1----:R-:W-:Y:S01]  /*2fa40*/  IMAD.MOV.U32 R196, RZ, RZ, R193 ;  /* 0x000000ffffc47224 */ /* 0x002fe200078e00c1 */
[----:B------:R-:W4:Y:S01]  /*2fa50*/  LDL.LU R221, [R1+0x54] ;  /* 0x0000540001dd7983 */ /* 0x000f220000300800 */
[----:B------:R-:W-:-:S03]  /*2fa60*/  IMAD.MOV.U32 R197, RZ, RZ, R194 ;  /* 0x000000ffffc57224 */ /* 0x000fc600078e00c2 */
[----:B------:R-:W4:Y:S04]  /*2fa70*/  LDL.LU R222, [R1+0x58] ;  /* 0x0000580001de7983 */ /* 0x000f280000300800 */
[----:B------:R-:W4:Y:S01]  /*2fa80*/  LDL.LU R223, [R1+0x5c] ;  /* 0x00005c0001df7983 */ /* 0x000f220000300800 */
[----:B--2---:R-:W-:Y:S03]  /*2fa90*/  HMMA.1688.F32.TF32 R208, R160, R144, R244 ;  /* 0x00000090a0d0723c */ /* 0x004fe600000810f4 */
[----:B------:R-:W2:Y:S04]  /*2faa0*/  LDL.LU R244, [R1+0x20] ;  /* 0x0000200001f47983 */ /* 0x000ea80000300800 */
[----:B------:R-:W2:Y:S04]  /*2fab0*/  LDL.LU R245, [R1+0x24] ;  /* 0x0000240001f57983 */ /* 0x000ea80000300800 */
[----:B------:R-:W2:Y:S04]  /*2fac0*/  LDL.LU R246, [R1+0x28] ;  /* 0x0000280001f67983 */ /* 0x000ea80000300800 */
[----:B------:R-:W2:Y:S09]  /*2fad0*/  LDL.LU R247, [R1+0x2c] ;  /* 0x00002c0001f77983 */ /* 0x000eb20000300800 */
[----:B------:R-:W-:Y:S01]  /*2fae0*/  IMAD.MOV.U32 R193, RZ, RZ, R208 ;  /* 0x000000ffffc17224 */ /* 0x000fe200078e00d0 */
[----:B------:R-:W-:Y:S01]  /*2faf0*/  MOV R198, R211 ;  /* 0x000000d300c67202 */ /* 0x000fe20000000f00 */
[----:B------:R-:W-:-:S02]  /*2fb00*/  IMAD.MOV.U32 R194, RZ, RZ, R209 ;  /* 0x000000ffffc27224 */ /* 0x000fc400078e00d1 */
[----:B------:R-:W-:Y:S01]  /*2fb10*/  IMAD.MOV.U32 R195, RZ, RZ, R210 ;  /* 0x000000ffffc37224 */ /* 0x000fe200078e00d2 */
[----:B------:R-:W-:Y:S01]  /*2fb20*/  HMMA.1688.F32.TF32 R216, R160, R140, R248 ;  /* 0x0000008ca0d8723c */ /* 0x000fe200000810f8 */
[----:B------:R-:W2:Y:S04]  /*2fb30*/  LDL.LU R248, [R1] ;  /* 0x0000000001f87983 */ /* 0x000ea80000300800 */
[----:B------:R-:W2:Y:S04]  /*2fb40*/  LDL.LU R249, [R1+0x4] ;  /* 0x0000040001f97983 */ /* 0x000ea80000300800 */
[----:B------:R-:W2:Y:S04]  /*2fb50*/  LDL.LU R250, [R1+0x8] ;  /* 0x0000080001fa7983 */ /* 0x000ea80000300800 */
[----:B------:R-:W2:Y:S11]  /*2fb60*/  LDL.LU R251, [R1+0xc] ;  /* 0x00000c0001fb7983 */ /* 0x000eb60000300800 */
[----:B------:R-:W-:Y:S01]  /*2fb70*/  IMAD.MOV.U32 R208, RZ, RZ, R216 ;  /* 0x000000ffffd07224 */ /* 0x000fe200078e00d8 */
[----:B------:R-:W-:Y:S01]  /*2fb80*/  MOV R211, R219 ;  /* 0x000000db00d37202 */ /* 0x000fe20000000f00 */
[----:B------:R-:W-:-:S02]  /*2fb90*/  IMAD.MOV.U32 R209, RZ, RZ, R217 ;  /* 0x000000ffffd17224 */ /* 0x000fc400078e00d9 */
[----:B------:R-:W-:Y:S02]  /*2fba0*/  IMAD.MOV.U32 R210, RZ, RZ, R218 ;  /* 0x000000ffffd27224 */ /* 0x000fe400078e00da */
[C---:B---3--:R-:W-:Y:S08]  /*2fbb0*/  HMMA.1688.F32.TF32 R216, R160.reuse, R136, R212 ;  /* 0x00000088a0d8723c */ /* 0x048ff000000810d4 */
[C---:B----4-:R-:W-:Y:S08]  /*2fbc0*/  HMMA.1688.F32.TF32 R240, R160.reuse, R132, R240 ;  /* 0x00000084a0f0723c */ /* 0x050ff000000810f0 */
[----:B------:R-:W-:Y:S08]  /*2fbd0*/  HMMA.1688.F32.TF32 R160, R160, R128, R224 ;  /* 0x00000080a0a0723c */ /* 0x000ff000000810e0 */
[----:B------:R-:W-:Y:S01]  /*2fbe0*/  IMAD.MOV.U32 R214, RZ, RZ, R218 ;  /* 0x000000ffffd67224 */ /* 0x000fe200078e00da */
[----:B------:R-:W-:Y:S01]  /*2fbf0*/  MOV R215, R219 ;  /* 0x000000db00d77202 */ /* 0x000fe20000000f00 */
[----:B------:R-:W-:-:S02]  /*2fc00*/  IMAD.MOV.U32 R212, RZ, RZ, R216 ;  /* 0x000000ffffd47224 */ /* 0x000fc400078e00d8 */
[----:B------:R-:W-:-:S04]  /*2fc10*/  IMAD.MOV.U32 R213, RZ, RZ, R217 ;  /* 0x000000ffffd57224 */ /* 0x000fc800078e00d9 */
[----:B------:R-:W-:Y:S01]  /*2fc20*/  IMAD.MOV.U32 R218, RZ, RZ, R242 ;  /* 0x000000ffffda7224 */ /* 0x000fe200078e00f2 */
[----:B------:R-:W-:Y:S01]  /*2fc30*/  MOV R219, R243 ;  /* 0x000000f300db7202 */ /* 0x000fe20000000f00 */
[----:B------:R-:W-:Y:S01]  /*2fc40*/  IMAD.MOV.U32 R216, RZ, RZ, R240 ;  /* 0x000000ffffd87224 */ /* 0x000fe200078e00f0 */
[----:B------:R-:W3:Y:S01]  /*2fc50*/  LDL.LU.64 R242, [R1+0x1790] ;  /* 0x0017900001f27983 */ /* 0x000ee20000300a00 */
[----:B------:R-:W-:-:S03]  /*2fc60*/  IMAD.MOV.U32 R217, RZ, RZ, R241 ;  /* 0x000000ffffd97224 */ /* 0x000fc600078e00f1 */
[----:B------:R-:W3:Y:S01]  /*2fc70*/  LDL.LU.64 R240, [R1+0x1788] ;  /* 0x0017880001f07983 */ /* 0x000ee20000300a00 */
[----:B------:R-:W-:-:S03]  /*2fc80*/  IMAD.MOV.U32 R199, RZ, RZ, R160 ;  /* 0x000000ffffc77224 */ /* 0x000fc600078e00a0 */
[----:B------:R-:W4:Y:S01]  /*2fc90*/  LDL.LU.64 R226, [R1+0x1780] ;  /* 0x0017800001e27983 */ /* 0x000f220000300a00 */
[----:B------:R-:W-:-:S03]  /*2fca0*/  IMAD.MOV.U32 R203, RZ, RZ, R161 ;  /* 0x000000ffffcb7224 */ /* 0x000fc600078e00a1 */
[----:B------:R-:W4:Y:S01]  /*2fcb0*/  LDL.LU.64 R224, [R1+0x1778] ;  /* 0x0017780001e07983 */ /* 0x000f220000300a00 */
[----:B------:R-:W-:-:S03]  /*2fcc0*/  IMAD.MOV.U32 R206, RZ, RZ, R162 ;  /* 0x000000ffffce7224 */ /* 0x000fc600078e00a2 */
[----:B------:R-:W3:Y:S04]  /*2fcd0*/  LDL.LU R160, [R1+0x10] ;  /* 0x0000100001a07983 */ /* 0x000ee80000300800 */
[----:B------:R-:W3:Y:S04]  /*2fce0*/  LDL.LU R161, [R1+0x14] ;  /* 0x0000140001a17983 */ /* 0x000ee80000300800 */
[----:B------:R-:W3:Y:S01]  /*2fcf0*/  LDL.LU R162, [R1+0x18] ;  /* 0x0000180001a27983 */ /* 0x000ee20000300800 */
[C---:B------:R-:W-:Y:S08]  /*2fd00*/  HMMA.1688.F32.TF32 R44, R52.reuse, R136, R44 ;  /* 0x00000088342c723c */ /* 0x040ff0000008102c */
[C---:B------:R-:W-:Y:S08]  /*2fd10*/  HMMA.1688.F32.TF32 R48, R52.reuse, R132, R48 ;  /* 0x000000843430723c */ /* 0x040ff00000081030 */
[----:B------:R-:W-:Y:S01]  /*2fd20*/  HMMA.1688.F32.TF32 R52, R52, R128, R164 ;  /* 0x000000803434723c */ /* 0x000fe200000810a4 */
[----:B------:R-:W-:Y:S04]  /*2fd30*/  LDS R164, [R3+0x18380] ;  /* 0x0183800003a47984 */ /* 0x000fe80000000800 */
[----:B------:R-:W-:Y:S04]  /*2fd40*/  LDS R166, [R3+0x19380] ;  /* 0x0193800003a67984 */ /* 0x000fe80000000800 */
[----:B------:R-:W-:Y:S04]  /*2fd50*/  LDS R165, [R0+0x18380] ;  /* 0x0183800000a57984 */ /* 0x000fe80000000800 */
[----:B------:R-:W1:Y:S01]  /*2fd60*/  LDS R167, [R0+0x19380] ;  /* 0x0193800000a77984 */ /* 0x000e620000000800 */
[----:B------:R-:W-:Y:S01]  /*2fd70*/  MOV R207, R163 ;  /* 0x000000a300cf7202 */ /* 0x000fe20000000f00 */
[----:B------:R-:W-:Y:S01]  /*2fd80*/  IMAD.MOV.U32 R163, RZ, RZ, R2 ;  /* 0x000000ffffa37224 */ /* 0x000fe200078e0002 */
[----:B-1----:R-:W-:Y:S11]  /*2fd90*/  HMMA.1688.F32.TF32 R220, R164, R156, R220 ;  /* 0x0000009ca4dc723c */ /* 0x002ff600000810dc */
[----:B------:R-:W-:Y:S11]  /*2fda0*/  @!UPT UIADD3 URZ, URZ, URZ, URZ ;  /* 0x0000003f3f3ff290 */ /* 0x000ff6000fffe03f */
[----:B------:R-:W-:Y:S02]  /*2fdb0*/  @!UPT UIADD3 URZ, URZ, URZ, URZ ;  /* 0x0000003f3f3ff290 */ /* 0x000fe4000fffe03f */
[----:B------:R-:W-:Y:S01]  /*2fdc0*/  MOV R157, R222 ;  /* 0x000000de009d7202 */ /* 0x000fe20000000f00 */
[----:B------:R-:W-:Y:S02]  /*2fdd0*/  IMAD.MOV.U32 R156, RZ, RZ, R223 ;  /* 0x000000ffff9c7224 */ /* 0x000fe400078e00df */
[----:B------:R-:W-:Y:S01]  /*2fde0*/  IMAD.MOV.U32 R135, RZ, RZ, R220 ;  /* 0x000000ffff877224 */ /* 0x000fe200078e00dc */
[----:B------:R-:W4:Y:S01]  /*2fdf0*/  LDL.LU.64 R222, [R1+0x1770] ;  /* 0x0017700001de7983 */ /* 0x000f220000300a00 */
[----:B------:R-:W-:-:S03]  /*2fe00*/  IMAD.MOV.U32 R134, RZ, RZ, R221 ;  /* 0x000000ffff867224 */ /* 0x000fc600078e00dd */
[----:B------:R-:W4:Y:S01]  /*2fe10*/  LDL.LU.64 R220, [R1+0x1768] ;  /* 0x0017680001dc7983 */ /* 0x000f220000300a00 */
[----:B--2---:R-:W-:Y:S11]  /*2fe20*/  HMMA.1688.F32.TF32 R244, R164, R152, R244 ;  /* 0x00000098a4f4723c */ /* 0x004ff600000810f4 */
[----:B------:R-:W-:Y:S11]  /*2fe30*/  @!UPT UIADD3 URZ, URZ, URZ, URZ ;  /* 0x0000003f3f3ff290 */ /* 0x000ff6000fffe03f */
[----:B------:R-:W-:Y:S02]  /*2fe40*/  @!UPT UIADD3 URZ, URZ, URZ, URZ ;  /* 0x0000003f3f3ff290 */ /* 0x000fe4000fffe03f */
[----:B------:R-:W-:Y:S01]  /*2fe50*/  MOV R252, R246 ;  /* 0x000000f600fc7202 */ /* 0x000fe20000000f00 */
[----:B------:R-:W-:Y:S02]  /*2fe60*/  IMAD.MOV.U32 R2, RZ, RZ, R247 ;  /* 0x000000ffff027224 */ /* 0x000fe400078e00f7 */
[----:B------:R-:W-:Y:S01]  /*2fe70*/  IMAD.MOV.U32 R153, RZ, RZ, R245 ;  /* 0x000000ffff997224 */ /* 0x000fe200078e00f5 */
[----:B------:R-:W2:Y:S01]  /*2fe80*/  LDL.LU.64 R246, [R1+0x1760] ;  /* 0x0017600001f67983 */ /* 0x000ea20000300a00 */
[----:B------:R-:W-:-:S03]  /*2fe90*/  IMAD.MOV.U32 R152, RZ, RZ, R244 ;  /* 0x000000ffff987224 */ /* 0x000fc600078e00f4 */
[----:B------:R-:W2:Y:S01]  /*2fea0*/  LDL.LU.64 R244, [R1+0x1758] ;  /* 0x0017580001f47983 */ /* 0x000ea20000300a00 */
[C---:B------:R-:W-:Y:S11]  /*2feb0*/  HMMA.1688.F32.TF32 R248, R164.reuse, R144, R248 ;  /* 0x00000090a4f8723c */ /* 0x040ff600000810f8 */
[----:B------:R-:W-:Y:S11]  /*2fec0*/  @!UPT UIADD3 URZ, URZ, URZ, URZ ;  /* 0x0000003f3f3ff290 */ /* 0x000ff6000fffe03f */
[----:B------:R-:W-:Y:S02]  /*2fed0*/  @!UPT UIADD3 URZ, URZ, URZ, URZ ;  /* 0x0000003f3f3ff290 */ /* 0x000fe4000fffe03f */
[----:B------:R-:W-:Y:S01]  /*2fee0*/  MOV R151, R250 ;  /* 0x000000fa00977202 */ /* 0x000fe20000000f00 */
[----:B------:R-:W-:Y:S02]  /*2fef0*/  IMAD.MOV.U32 R150, RZ, RZ, R251 ;  /* 0x000000ffff967224 */ /* 0x000fe400078e00fb */
[----:B------:R-:W2:Y:S01]  /*2ff00*/  LDL.LU.64 R250, [R1+0x1750] ;  /* 0x0017500001fa7983 */ /* 0x000ea20000300a00 */
[----:B---3--:R-:W-:Y:S11]  /*2ff10*/  HMMA.1688.F32.TF32 R160, R164, R148, R160 ;  /* 0x00000094a4a0723c */ /* 0x008ff600000810a0 */
[----:B------:R-:W-:Y:S11]  /*2ff20*/  @!UPT UIADD3 URZ, URZ, URZ, URZ ;  /* 0x0000003f3f3ff290 */ /* 0x000ff6000fffe03f */
[----:B------:R-:W-:Y:S02]  /*2ff30*/  @!UPT UIADD3 URZ, URZ, URZ, URZ ;  /* 0x0000003f3f3ff290 */ /* 0x000fe4000fffe03f */
[----:B------:R-:W-:Y:S01]  /*2ff40*/  MOV R147, R160 ;  /* 0x000000a000937202 */ /* 0x000fe20000000f00 */
[----:B------:R-:W-:Y:S02]  /*2ff50*/  IMAD.MOV.U32 R146, RZ, RZ, R161 ;  /* 0x000000ffff927224 */ /* 0x000fe400078e00a1 */
[----:B------:R-:W-:Y:S02]  /*2ff60*/  IMAD.MOV.U32 R161, RZ, RZ, R248 ;  /* 0x000000ffffa17224 */ /* 0x000fe400078e00f8 */
[----:B------:R-:W-:Y:S02]  /*2ff70*/  IMAD.MOV.U32 R160, RZ, RZ, R249 ;  /* 0x000000ffffa07224 */ /* 0x000fe400078e00f9 */
[----:B------:R-:W3:Y:S01]  /*2ff80*/  LDL.LU.64 R248, [R1+0x1748] ;  /* 0x0017480001f87983 */ /* 0x000ee20000300a00 */
[----:B------:R-:W-:-:S04]  /*2ff90*/  IMAD.MOV.U32 R149, RZ, RZ, R163 ;  /* 0x000000ffff957224 */ /* 0x000fc800078e00a3 */
[----:B------:R-:W-:Y:S01]  /*2ffa0*/  IMAD.MOV.U32 R145, RZ, RZ, R149 ;  /* 0x000000ffff917224 */ /* 0x000fe200078e0095 */
[----:B------:R-:W-:Y:S01]  /*2ffb0*/  MOV R149, R153 ;  /* 0x0000009900957202 */ /* 0x000fe20000000f00 */
[----:B------:R-:W-:Y:S02]  /*2ffc0*/  IMAD.MOV.U32 R153, RZ, RZ, R134 ;  /* 0x000000ffff997224 */ /* 0x000fe400078e0086 */
[----:B------:R-:W-:Y:S01]  /*2ffd0*/  IMAD.MOV.U32 R148, RZ, RZ, R162 ;  /* 0x000000ffff947224 */ /* 0x000fe200078e00a2 */
[C---:B----4-:R-:W-:Y:S08]  /*2ffe0*/  HMMA.1688.F32.TF32 R220, R164.reuse, R132, R220 ;  /* 0x00000084a4dc723c */ /* 0x050ff000000810dc */
[----:B--2---:R-:W-:Y:S01]  /*2fff0*/  HMMA.1688.F32.TF32 R244, R164, R136, R244 ;  /* 0x00000088a4f4723c */ /* 0x004fe200000810f4 */
[----:B------:R-:W-:-:S02]  /*30000*/  IMAD.MOV.U32 R144, RZ, RZ, R148 ;  /* 0x000000ffff907224 */ /* 0x000fc400078e0094 */
[----:B------:R-:W-:Y:S02]  /*30010*/  IMAD.MOV.U32 R148, RZ, RZ, R152 ;  /* 0x000000ffff947224 */ /* 0x000fe400078e0098 */
[----:B------:R-:W-:-:S03]  /*30020*/  IMAD.MOV.U32 R152, RZ, RZ, R135 ;  /* 0x000000ffff987224 */ /* 0x000fc600078e0087 */
[----:B---3--:R-:W-:Y:S07]  /*30030*/  HMMA.1688.F32.TF32 R248, R164, R140, R248 ;  /* 0x0000008ca4f8723c */ /* 0x008fee00000810f8 */
[----:B------:R-:W-:Y:S01]  /*30040*/  MOV R140, R161 ;  /* 0x000000a1008c7202 */ /* 0x000fe20000000f00 */
[----:B------:R-:W-:-:S08]  /*30050*/  IMAD.MOV.U32 R141, RZ, RZ, R160 ;  /* 0x000000ffff8d7224 */ /* 0x000fd000078e00a0 */
[----:B------:R-:W-:Y:S02]  /*30060*/  IMAD.MOV.U32 R161, RZ, RZ, R246 ;  /* 0x000000ffffa17224 */ /* 0x000fe400078e00f6 */
[----:B------:R-:W-:Y:S01]  /*30070*/  IMAD.MOV.U32 R160, RZ, RZ, R247 ;  /* 0x000000ffffa07224 */ /* 0x000fe200078e00f7 */
[----:B------:R-:W-:Y:S01]  /*30080*/  HMMA.1688.F32.TF32 R164, R164, R128, R224 ;  /* 0x00000080a4a4723c */ /* 0x000fe200000810e0 */
[----:B------:R-:W-:Y:S04]  /*30090*/  LDS R224, [R3+0x1a180] ;  /* 0x01a1800003e07984 */ /* 0x000fe80000000800 */
[----:B------:R-:W-:Y:S01]  /*300a0*/  LDS R226, [R3+0x1b180] ;  /* 0x01b1800003e27984 */ /* 0x000fe20000000800 */
[----:B------:R-:W-:Y:S02]  /*300b0*/  IMAD.MOV.U32 R134, RZ, RZ, R248 ;  /* 0x000000ffff867224 */ /* 0x000fe400078e00f8 */
[----:B------:R-:W-:-:S02]  /*300c0*/  IMAD.MOV.U32 R163, RZ, RZ, R249 ;  /* 0x000000ffffa37224 */ /* 0x000fc400078e00f9 */
[----:B------:R-:W-:Y:S01]  /*300d0*/  IMAD.MOV.U32 R162, RZ, RZ, R250 ;  /* 0x000000ffffa27224 */ /* 0x000fe200078e00fa */
[----:B------:R-:W-:Y:S01]  /*300e0*/  MOV R129, R160 ;  /* 0x000000a000817202 */ /* 0x000fe20000000f00 */
[----:B------:R-:W-:Y:S01]  /*300f0*/  IMAD.MOV.U32 R136, RZ, RZ, R134 ;  /* 0x000000ffff887224 */ /* 0x000fe200078e0086 */
[----:B------:R-:W-:Y:S01]  /*30100*/  LDS R160, [R3+0x1a000] ;  /* 0x01a0000003a07984 */ /* 0x000fe20000000800 */
[----:B------:R-:W-:Y:S02]  /*30110*/  IMAD.MOV.U32 R133, RZ, RZ, R163 ;  /* 0x000000ffff857224 */ /* 0x000fe400078e00a3 */
[----:B------:R-:W-:Y:S01]  /*30120*/  IMAD.MOV.U32 R128, RZ, RZ, R161 ;  /* 0x000000ffff807224 */ /* 0x000fe200078e00a1 */
[----:B------:R-:W-:Y:S01]  /*30130*/  MOV R132, R136 ;  /* 0x0000008800847202 */ /* 0x000fe20000000f00 */
[----:B------:R-:W-:Y:S01]  /*30140*/  IMAD.MOV.U32 R136, RZ, RZ, R162 ;  /* 0x000000ffff887224 */ /* 0x000fe200078e00a2 */
        /* <DEDUP_REMOVED lines=8> */
[----:B------:R-:W-:Y:S04]  /*301d0*/  LDS R225, [R0+0x1a180] ;  /* 0x01a1800000e17984 */ /* 0x000fe80000000800 */
[----:B------:R-:W-:Y:S01]  /*301e0*/  LDS R227, [R0+0x1b180] ;  /* 0x01b1800000e37984 */ /* 0x000fe20000000800 */
[----:B-1----:R-:W-:Y:S01]  /*301f0*/  HMMA.1688.F32.TF32 R240, R160, R158, R240 ;  /* 0x0000009ea0f0723c */ /* 0x002fe200000810f0 */
[----:B------:R-:W-:Y:S11]  /*30200*/  IMAD.MOV.U32 R251, RZ, RZ, R146 ;  /* 0x000000fffffb7224 */ /* 0x000ff600078e0092 */
[----:B------:R-:W-:Y:S11]  /*30210*/  @!UPT UIADD3 URZ, URZ, URZ, URZ ;  /* 0x0000003f3f3ff290 */ /* 0x000ff6000fffe03f */
[----:B------:R-:W-:Y:S04]  /*30220*/  STL.64 [R1+0x300], R240 ;  /* 0x000300f001007387 */ /* 0x000fe80000100a00 */
[----:B------:R1:W-:Y:S02]  /*30230*/  STL.64 [R1+0x308], R242 ;  /* 0x000308f201007387 */ /* 0x0003e40000100a00 */
[----:B-1----:R-:W-:Y:S02]  /*30240*/  IMAD.MOV.U32 R242, RZ, RZ, R150 ;  /* 0x000000fffff27224 */ /* 0x002fe400078e0096 */
[----:B------:R-:W2:Y:S01]  /*30250*/  LDL.LU R150, [R1+0x1744] ;  /* 0x0017440001967983 */ /* 0x000ea20000300800 */
[----:B------:R-:W-:-:S03]  /*30260*/  IMAD.MOV.U32 R243, RZ, RZ, R151 ;  /* 0x000000fffff37224 */ /* 0x000fc600078e0097 */
[----:B------:R-:W2:Y:S01]  /*30270*/  LDL.LU R151, [R1+0x1740] ;  /* 0x0017400001977983 */ /* 0x000ea20000300800 */
[----:B------:R-:W-:Y:S01]  /*30280*/  MOV R250, R147 ;  /* 0x0000009300fa7202 */ /* 0x000fe20000000f00 */
[----:B------:R-:W-:Y:S01]  /*30290*/  IMAD.MOV.U32 R147, RZ, RZ, R223 ;  /* 0x000000ffff937224 */ /* 0x000fe200078e00df */
[----:B------:R-:W-:Y:S01]  /*302a0*/  MOV R146, R222 ;  /* 0x000000de00927202 */ /* 0x000fe20000000f00 */
[C---:B------:R-:W-:Y:S01]  /*302b0*/  HMMA.1688.F32.TF32 R120, R160.reuse, R154, R120 ;  /* 0x0000009aa078723c */ /* 0x040fe20000081078 */
[----:B------:R-:W-:Y:S01]  /*302c0*/  IMAD.MOV.U32 R137, RZ, RZ, R135 ;  /* 0x000000ffff897224 */ /* 0x000fe200078e0087 */
[----:B------:R-:W-:Y:S01]  /*302d0*/  MOV R247, R165 ;  /* 0x000000a500f77202 */ /* 0x000fe20000000f00 */
[----:B------:R-:W-:Y:S01]  /*302e0*/  IMAD.MOV.U32 R134, RZ, RZ, R220 ;  /* 0x000000ffff867224 */ /* 0x000fe200078e00dc */
[----:B------:R-:W-:Y:S01]  /*302f0*/  MOV R241, R147 ;  /* 0x0000009300f17202 */ /* 0x000fe20000000f00 */
[----:B------:R-:W-:Y:S01]  /*30300*/  IMAD.MOV.U32 R240, RZ, RZ, R146 ;  /* 0x000000fffff07224 */ /* 0x000fe200078e0092 */
[----:B------:R-:W-:Y:S04]  /*30310*/  LDS R165, [R0+0x1a080] ;  /* 0x01a0800000a57984 */ /* 0x000fe80000000800 */
[----:B------:R-:W3:Y:S04]  /*30320*/  LDL.LU R146, [R1+0x173c] ;  /* 0x00173c0001927983 */ /* 0x000ee80000300800 */
[----:B------:R-:W3:Y:S01]  /*30330*/  LDL.LU R147, [R1+0x1738] ;  /* 0x0017380001937983 */ /* 0x000ee20000300800 */
[----:B------:R-:W-:Y:S01]  /*30340*/  IMAD.MOV.U32 R135, RZ, RZ, R221 ;  /* 0x000000ffff877224 */ /* 0x000fe200078e00dd */
[----:B------:R-:W-:Y:S01]  /*30350*/  HMMA.1688.F32.TF32 R8, R160, R142, R8 ;  /* 0x0000008ea008723c */ /* 0x000fe20000081008 */
[----:B------:R-:W-:Y:S01]  /*30360*/  IMAD.MOV.U32 R246, RZ, RZ, R166 ;  /* 0x000000fffff67224 */ /* 0x000fe200078e00a6 */
[----:B------:R-:W-:Y:S01]  /*30370*/  LDS R220, [R3+0x1a100] ;  /* 0x01a1000003dc7984 */ /* 0x000fe20000000800 */
[----:B------:R-:W-:-:S02]  /*30380*/  IMAD.MOV.U32 R245, RZ, RZ, R167 ;  /* 0x000000fffff57224 */ /* 0x000fc400078e00a7 */
[----:B------:R-:W-:Y:S01]  /*30390*/  IMAD.MOV.U32 R244, RZ, RZ, R164 ;  /* 0x000000fffff47224 */ /* 0x000fe200078e00a4 */
[----:B------:R-:W-:Y:S04]  /*303a0*/  LDS R166, [R3+0x1b080] ;  /* 0x01b0800003a67984 */ /* 0x000fe80000000800 */
[----:B------:R-:W-:Y:S04]  /*303b0*/  STL.64 [R1+0x2f0], R120 ;  /* 0x0002f07801007387 */ /* 0x000fe80000100a00 */
[----:B------:R1:W-:Y:S04]  /*303c0*/  STL.64 [R1+0x2f8], R122 ;  /* 0x0002f87a01007387 */ /* 0x0003e80000100a00 */
[----:B------:R-:W-:Y:S04]  /*303d0*/  LDS R164, [R3+0x1a080] ;  /* 0x01a0800003a47984 */ /* 0x000fe80000000800 */
[----:B------:R-:W4:Y:S01]  /*303e0*/  LDS R167, [R0+0x1b080] ;  /* 0x01b0800000a77984 */ /* 0x000f220000000800 */
[----:B-1----:R-:W-:-:S03]  /*303f0*/  IMAD.MOV.U32 R122, RZ, RZ, R134 ;  /* 0x000000ffff7a7224 */ /* 0x002fc600078e0086 */
[----:B------:R-:W-:Y:S01]  /*30400*/  LDS R222, [R3+0x1b100] ;  /* 0x01b1000003de7984 */ /* 0x000fe20000000800 */
[----:B------:R-:W-:-:S03]  /*30410*/  IMAD.MOV.U32 R123, RZ, RZ, R135 ;  /* 0x000000ffff7b7224 */ /* 0x000fc600078e0087 */
[----:B------:R-:W4:Y:S04]  /*30420*/  LDL.LU R134, [R1+0x1734] ;  /* 0x0017340001867983 */ /* 0x000f280000300800 */
[----:B------:R-:W4:Y:S04]  /*30430*/  LDL.LU R135, [R1+0x1730] ;  /* 0x0017300001877983 */ /* 0x000f280000300800 */
[----:B------:R-:W-:Y:S04]  /*30440*/  LDS R221, [R0+0x1a100] ;  /* 0x01a1000000dd7984 */ /* 0x000fe80000000800 */
[----:B------:R-:W1:Y:S01]  /*30450*/  LDS R223, [R0+0x1b100] ;  /* 0x01b1000000df7984 */ /* 0x000e620000000800 */
[C---:B--2---:R-:W-:Y:S11]  /*30460*/  HMMA.1688.F32.TF32 R124, R160.reuse, R150, R124 ;  /* 0x00000096a07c723c */ /* 0x044ff6000008107c */
[----:B------:R-:W-:Y:S11]  /*30470*/  @!UPT UIADD3 URZ, URZ, URZ, URZ ;  /* 0x0000003f3f3ff290 */ /* 0x000ff6000fffe03f */
[----:B------:R-:W-:Y:S01]  /*30480*/  @!UPT UIADD3 URZ, URZ, URZ, URZ ;  /* 0x0000003f3f3ff290 */ /* 0x000fe2000fffe03f */
[----:B------:R-:W-:Y:S04]  /*30490*/  STL.64 [R1+0x2e0], R124 ;  /* 0x0002e07c01007387 */ /* 0x000fe80000100a00 */
[----:B------:R3:W-:Y:S02]  /*304a0*/  STL.64 [R1+0x2e8], R126 ;  /* 0x0002e87e01007387 */ /* 0x0007e40000100a00 */
[C---:B---3--:R-:W-:Y:S08]  /*304b0*/  HMMA.1688.F32.TF32 R124, R160.reuse, R146, R4 ;  /* 0x00000092a07c723c */ /* 0x048ff00000081004 */
[C---:B------:R-:W-:Y:S11]  /*304c0*/  HMMA.1688.F32.TF32 R4, R160.reuse, R138, R12 ;  /* 0x0000008aa004723c */ /* 0x040ff6000008100c */
[----:B------:R-:W-:Y:S04]  /*304d0*/  @!UPT UIADD3 URZ, URZ, URZ, URZ ;  /* 0x0000003f3f3ff290 */ /* 0x000fe8000fffe03f */
[----:B------:R-:W-:Y:S04]  /*304e0*/  STL.64 [R1+0x2d0], R124 ;  /* 0x0002d07c01007387 */ /* 0x000fe80000100a00 */
[----:B------:R-:W-:Y:S04]  /*304f0*/  STL.64 [R1+0x2d8], R126 ;  /* 0x0002d87e01007387 */ /* 0x000fe80000100a00 */
[----:B------:R-:W-:Y:S04]  /*30500*/  STL.64 [R1+0x2c0], R8 ;  /* 0x0002c00801007387 */ /* 0x000fe80000100a00 */
[----:B------:R-:W-:Y:S04]  /*30510*/  STL.64 [R1+0x2c8], R10 ;  /* 0x0002c80a01007387 */ /* 0x000fe80000100a00 */
[----:B------:R-:W-:Y:S04]  /*30520*/  STL.64 [R1+0x2b0], R4 ;  /* 0x0002b00401007387 */ /* 0x000fe80000100a00 */
[----:B------:R4:W-:Y:S02]  /*30530*/  STL.64 [R1+0x2b8], R6 ;  /* 0x0002b80601007387 */ /* 0x0009e40000100a00 */
[C---:B----4-:R-:W-:Y:S08]  /*30540*/  HMMA.1688.F32.TF32 R4, R160.reuse, R134, R16 ;  /* 0x00000086a004723c */ /* 0x050ff00000081010 */
[----:B------:R-:W-:Y:S08]  /*30550*/  HMMA.1688.F32.TF32 R12, R160, R130, R20 ;  /* 0x00000082a00c723c */ /* 0x000ff00000081014 */
[C---:B------:R-:W-:Y:S07]  /*30560*/  HMMA.1688.F32.TF32 R8, R164.reuse, R158, R24 ;  /* 0x0000009ea408723c */ /* 0x040fee0000081018 */
[----:B------:R-:W-:Y:S04]  /*30570*/  STL.64 [R1+0x2a0], R4 ;  /* 0x0002a00401007387 */ /* 0x000fe80000100a00 */
[----:B------:R2:W-:Y:S02]  /*30580*/  STL.64 [R1+0x2a8], R6 ;  /* 0x0002a80601007387 */ /* 0x0005e40000100a00 */
[C---:B--2---:R-:W-:Y:S02]  /*30590*/  HMMA.1688.F32.TF32 R4, R164.reuse, R154, R28 ;  /* 0x0000009aa404723c */ /* 0x044fe4000008101c */
[----:B------:R-:W-:Y:S04]  /*305a0*/  STL.64 [R1+0x230], R12 ;  /* 0x0002300c01007387 */ /* 0x000fe80000100a00 */
[----:B------:R2:W-:Y:S04]  /*305b0*/  STL.64 [R1+0x238], R14 ;  /* 0x0002380e01007387 */ /* 0x0005e80000100a00 */
[----:B------:R-:W-:Y:S04]  /*305c0*/  STL.64 [R1+0x220], R8 ;  /* 0x0002200801007387 */ /* 0x000fe80000100a00 */
[----:B------:R3:W-:Y:S01]  /*305d0*/  STL.64 [R1+0x228], R10 ;  /* 0x0002280a01007387 */ /* 0x0007e20000100a00 */
[C---:B--2---:R-:W-:Y:S08]  /*305e0*/  HMMA.1688.F32.TF32 R12, R164.reuse, R150, R32 ;  /* 0x00000096a40c723c */ /* 0x044ff00000081020 */
[C---:B------:R-:W-:Y:S01]  /*305f0*/  HMMA.1688.F32.TF32 R124, R164.reuse, R134, R48 ;  /* 0x00000086a47c723c */ /* 0x040fe20000081030 */
[----:B------:R-:W-:Y:S04]  /*30600*/  STL.64 [R1+0x210], R4 ;  /* 0x0002100401007387 */ /* 0x000fe80000100a00 */
[----:B------:R2:W-:Y:S03]  /*30610*/  STL.64 [R1+0x218], R6 ;  /* 0x0002180601007387 */ /* 0x0005e60000100a00 */
[----:B---3--:R-:W-:Y:S08]  /*30620*/  HMMA.1688.F32.TF32 R8, R164, R146, R36 ;  /* 0x00000092a408723c */ /* 0x008ff00000081024 */
[----:B-1----:R-:W-:Y:S01]  /*30630*/  HMMA.1688.F32.TF32 R16, R220, R138, R76 ;  /* 0x0000008adc10723c */ /* 0x002fe2000008104c */
[----:B------:R-:W-:-:S02]  /*30640*/  IMAD.MOV.U32 R28, RZ, RZ, R216 ;  /* 0x000000ffff1c7224 */ /* 0x000fc400078e00d8 */
[----:B------:R-:W-:Y:S01]  /*30650*/  IMAD.MOV.U32 R29, RZ, RZ, R217 ;  /* 0x000000ffff1d7224 */ /* 0x000fe200078e00d9 */
[----:B------:R-:W-:Y:S01]  /*30660*/  MOV R31, R219 ;  /* 0x000000db001f7202 */ /* 0x000fe20000000f00 */
[----:B------:R-:W-:Y:S02]  /*30670*/  IMAD.MOV.U32 R30, RZ, RZ, R218 ;  /* 0x000000ffff1e7224 */ /* 0x000fe400078e00da */
[----:B------:R-:W-:Y:S01]  /*30680*/  IMAD.MOV.U32 R24, RZ, RZ, R212 ;  /* 0x000000ffff187224 */ /* 0x000fe200078e00d4 */
[----:B--2---:R-:W-:Y:S01]  /*30690*/  HMMA.1688.F32.TF32 R4, R164, R142, R40 ;  /* 0x0000008ea404723c */ /* 0x004fe20000081028 */
[----:B------:R-:W-:Y:S04]  /*306a0*/  STL.64 [R1+0x200], R12 ;  /* 0x0002000c01007387 */ /* 0x000fe80000100a00 */
[----:B------:R-:W-:Y:S04]  /*306b0*/  STL.64 [R1+0x208], R14 ;  /* 0x0002080e01007387 */ /* 0x000fe80000100a00 */
[----:B------:R-:W-:Y:S04]  /*306c0*/  STL.64 [R1+0x1f0], R8 ;  /* 0x0001f00801007387 */ /* 0x000fe80000100a00 */
[----:B------:R1:W-:Y:S01]  /*306d0*/  STL.64 [R1+0x1f8], R10 ;  /* 0x0001f80a01007387 */ /* 0x0003e20000100a00 */
[----:B------:R-:W-:Y:S01]  /*306e0*/  IMAD.MOV.U32 R25, RZ, RZ, R213 ;  /* 0x000000ffff197224 */ /* 0x000fe200078e00d5 */
[----:B------:R-:W-:Y:S01]  /*306f0*/  MOV R27, R215 ;  /* 0x000000d7001b7202 */ /* 0x000fe20000000f00 */
[----:B------:R-:W-:-:S02]  /*30700*/  IMAD.MOV.U32 R26, RZ, RZ, R214 ;  /* 0x000000ffff1a7224 */ /* 0x000fc400078e00d6 */
[----:B------:R-:W-:Y:S02]  /*30710*/  IMAD.MOV.U32 R20, RZ, RZ, R208 ;  /* 0x000000ffff147224 */ /* 0x000fe400078e00d0 */
[----:B------:R-:W-:Y:S01]  /*30720*/  IMAD.MOV.U32 R21, RZ, RZ, R209 ;  /* 0x000000ffff157224 */ /* 0x000fe200078e00d1 */
[----:B------:R-:W-:Y:S01]  /*30730*/  MOV R23, R211 ;  /* 0x000000d300177202 */ /* 0x000fe20000000f00 */
[----:B------:R-:W-:Y:S01]  /*30740*/  IMAD.MOV.U32 R22, RZ, RZ, R210 ;  /* 0x000000ffff167224 */ /* 0x000fe200078e00d2 */
[----:B------:R-:W-:Y:S04]  /*30750*/  STL.64 [R1+0x1e0], R4 ;  /* 0x0001e00401007387 */ /* 0x000fe80000100a00 */
[----:B------:R2:W-:Y:S01]  /*30760*/  STL.64 [R1+0x1e8], R6 ;  /* 0x0001e80601007387 */ /* 0x0005e20000100a00 */
[----:B-1----:R-:W-:Y:S03]  /*30770*/  HMMA.1688.F32.TF32 R8, R164, R130, R52 ;  /* 0x00000082a408723c */ /* 0x002fe60000081034 */
[----:B------:R-:W-:Y:S04]  /*30780*/  LDS R4, [R3+0x1a280] ;  /* 0x01a2800003047984 */ /* 0x000fe80000000800 */
[----:B------:R-:W-:Y:S01]  /*30790*/  LDS R5, [R0+0x1a280] ;  /* 0x01a2800000057984 */ /* 0x000fe20000000800 */
[----:B--2---:R-:W-:Y:S01]  /*307a0*/  IMAD.MOV.U32 R7, RZ, RZ, R122 ;  /* 0x000000ffff077224 */ /* 0x004fe200078e007a */
[----:B------:R-:W-:-:S02]  /*307b0*/  MOV R6, R123 ;  /* 0x0000007b00067202 */ /* 0x000fc40000000f00 */
[----:B------:R-:W-:Y:S01]  /*307c0*/  LDS R32, [R3+0x1a300] ;  /* 0x01a3000003207984 */ /* 0x000fe20000000800 */
[----:B------:R-:W-:Y:S03]  /*307d0*/  HMMA.1688.F32.TF32 R120, R164, R138, R44 ;  /* 0x0000008aa478723c */ /* 0x000fe6000008102c */
[----:B------:R-:W-:Y:S04]  /*307e0*/  LDS R34, [R3+0x1b300] ;  /* 0x01b3000003227984 */ /* 0x000fe80000000800 */
[----:B------:R-:W-:Y:S01]  /*307f0*/  LDS R33, [R0+0x1a300] ;  /* 0x01a3000000217984 */ /* 0x000fe20000000800 */
[C---:B------:R-:W-:Y:S03]  /*30800*/  HMMA.1688.F32.TF32 R164, R220.reuse, R158, R56 ;  /* 0x0000009edca4723c */ /* 0x040fe60000081038 */
[----:B------:R-:W1:Y:S04]  /*30810*/  LDS R35, [R0+0x1b300] ;  /* 0x01b3000000237984 */ /* 0x000e680000000800 */
[----:B------:R-:W-:Y:S04]  /*30820*/  LDS R36, [R3+0x1a380] ;  /* 0x01a3800003247984 */ /* 0x000fe80000000800 */
[----:B------:R-:W-:Y:S04]  /*30830*/  LDS R38, [R3+0x1b380] ;  /* 0x01b3800003267984 */ /* 0x000fe80000000800 */
[----:B------:R-:W-:Y:S04]  /*30840*/  STL [R1+0x16a0], R120 ;  /* 0x0016a07801007387 */ /* 0x000fe80000100800 */
[----:B------:R-:W-:Y:S04]  /*30850*/  STL [R1+0x169c], R121 ;  /* 0x00169c7901007387 */ /* 0x000fe80000100800 */
[----:B------:R-:W-:Y:S04]  /*30860*/  STL [R1+0x1698], R122 ;  /* 0x0016987a01007387 */ /* 0x000fe80000100800 */
[----:B------:R-:W-:Y:S04]  /*30870*/  STL [R1+0x1694], R123 ;  /* 0x0016947b01007387 */ /* 0x000fe80000100800 */
[----:B------:R-:W-:Y:S01]  /*30880*/  STL [R1+0x16b0], R124 ;  /* 0x0016b07c01007387 */ /* 0x000fe20000100800 */
[C---:B------:R-:W-:Y:S03]  /*30890*/  HMMA.1688.F32.TF32 R12, R220.reuse, R154, R60 ;  /* 0x0000009adc0c723c */ /* 0x040fe6000008103c */
[----:B------:R-:W-:Y:S04]  /*308a0*/  STL [R1+0x16ac], R125 ;  /* 0x0016ac7d01007387 */ /* 0x000fe80000100800 */
[----:B------:R-:W-:Y:S04]  /*308b0*/  STL [R1+0x16a8], R126 ;  /* 0x0016a87e01007387 */ /* 0x000fe80000100800 */
[----:B------:R-:W-:Y:S04]  /*308c0*/  STL [R1+0x16a4], R127 ;  /* 0x0016a47f01007387 */ /* 0x000fe80000100800 */
[----:B------:R-:W-:Y:S04]  /*308d0*/  STL.64 [R1+0x1d0], R8 ;  /* 0x0001d00801007387 */ /* 0x000fe80000100a00 */
[----:B------:R2:W-:Y:S04]  /*308e0*/  STL.64 [R1+0x1d8], R10 ;  /* 0x0001d80a01007387 */ /* 0x0005e80000100a00 */
[----:B------:R-:W-:Y:S04]  /*308f0*/  LDS R37, [R0+0x1a380] ;  /* 0x01a3800000257984 */ /* 0x000fe80000000800 */
[----:B------:R-:W-:Y:S01]  /*30900*/  LDS R39, [R0+0x1b380] ;  /* 0x01b3800000277984 */ /* 0x000fe20000000800 */
[C---:B--2---:R-:W-:Y:S03]  /*30910*/  HMMA.1688.F32.TF32 R8, R220.reuse, R150, R64 ;  /* 0x00000096dc08723c */ /* 0x044fe60000081040 */
[----:B------:R-:W-:Y:S04]  /*30920*/  STL [R1+0x16bc], R164 ;  /* 0x0016bca401007387 */ /* 0x000fe80000100800 */
[----:B------:R-:W-:Y:S04]  /*30930*/  STL [R1+0x16b8], R165 ;  /* 0x0016b8a501007387 */ /* 0x000fe80000100800 */
[----:B------:R-:W-:Y:S04]  /*30940*/  STL [R1+0x16b4], R166 ;  /* 0x0016b4a601007387 */ /* 0x000fe80000100800 */
[----:B------:R-:W-:Y:S04]  /*30950*/  STL [R1+0x1690], R167 ;  /* 0x001690a701007387 */ /* 0x000fe80000100800 */
[----:B------:R-:W-:Y:S04]  /*30960*/  STL.64 [R1+0x1c0], R12 ;  /* 0x0001c00c01007387 */ /* 0x000fe80000100a00 */
[----:B------:R2:W-:Y:S04]  /*30970*/  STL.64 [R1+0x1c8], R14 ;  /* 0x0001c80e01007387 */ /* 0x0005e80000100a00 */
[----:B------:R-:W-:Y:S04]  /*30980*/  STL.64 [R1+0x1b0], R8 ;  /* 0x0001b00801007387 */ /* 0x000fe80000100a00 */
[----:B------:R3:W-:Y:S01]  /*30990*/  STL.64 [R1+0x1b8], R10 ;  /* 0x0001b80a01007387 */ /* 0x0007e20000100a00 */
[C---:B--2---:R-:W-:Y:S08]  /*309a0*/  HMMA.1688.F32.TF32 R12, R220.reuse, R146, R68 ;  /* 0x00000092dc0c723c */ /* 0x044ff00000081044 */
[C---:B---3--:R-:W-:Y:S11]  /*309b0*/  HMMA.1688.F32.TF32 R8, R220.reuse, R142, R72 ;  /* 0x0000008edc08723c */ /* 0x048ff60000081048 */
[----:B------:R-:W-:Y:S04]  /*309c0*/  @!UPT UIADD3 URZ, URZ, URZ, URZ ;  /* 0x0000003f3f3ff290 */ /* 0x000fe8000fffe03f */
[----:B------:R-:W-:Y:S04]  /*309d0*/  STL.64 [R1+0x1a0], R12 ;  /* 0x0001a00c01007387 */ /* 0x000fe80000100a00 */
[----:B------:R2:W-:Y:S04]  /*309e0*/  STL.64 [R1+0x1a8], R14 ;  /* 0x0001a80e01007387 */ /* 0x0005e80000100a00 */
[----:B------:R-:W-:Y:S04]  /*309f0*/  STL.64 [R1+0x190], R8 ;  /* 0x0001900801007387 */ /* 0x000fe80000100a00 */
[----:B------:R3:W-:Y:S01]  /*30a00*/  STL.64 [R1+0x198], R10 ;  /* 0x0001980a01007387 */ /* 0x0007e20000100a00 */
[C---:B--2---:R-:W-:Y:S08]  /*30a10*/  HMMA.1688.F32.TF32 R12, R220.reuse, R134, R80 ;  /* 0x00000086dc0c723c */ /* 0x044ff00000081050 */
[----:B---3--:R-:W-:Y:S01]  /*30a20*/  HMMA.1688.F32.TF32 R8, R220, R130, R84 ;  /* 0x00000082dc08723c */ /* 0x008fe20000081054 */
[----:B------:R-:W-:Y:S04]  /*30a30*/  STL.64 [R1+0x180], R16 ;  /* 0x0001801001007387 */ /* 0x000fe80000100a00 */
[----:B------:R-:W-:Y:S10]  /*30a40*/  STL.64 [R1+0x188], R18 ;  /* 0x0001881201007387 */ /* 0x000ff40000100a00 */
        /* <DEDUP_REMOVED lines=8> */
[----:B------:R-:W-:Y:S04]  /*30ad0*/  STL.64 [R1+0x158], R14 ;  /* 0x0001580e01007387 */ /* 0x000fe80000100a00 */
[----:B------:R-:W-:Y:S04]  /*30ae0*/  STL.64 [R1+0x140], R8 ;  /* 0x0001400801007387 */ /* 0x000fe80000100a00 */
[----:B------:R2:W-:Y:S02]  /*30af0*/  STL.64 [R1+0x148], R10 ;  /* 0x0001480a01007387 */ /* 0x0005e40000100a00 */
[----:B--2---:R-:W-:Y:S01]  /*30b00*/  HMMA.1688.F32.TF32 R8, R224, R150, R96 ;  /* 0x00000096e008723c */ /* 0x004fe20000081060 */
[----:B------:R-:W-:-:S02]  /*30b10*/  IMAD.MOV.U32 R15, RZ, RZ, R247 ;  /* 0x000000ffff0f7224 */ /* 0x000fc400078e00f7 */
[----:B------:R-:W-:Y:S01]  /*30b20*/  IMAD.MOV.U32 R72, RZ, RZ, R199 ;  /* 0x000000ffff487224 */ /* 0x000fe200078e00c7 */
[----:B------:R-:W-:Y:S01]  /*30b30*/  LDS R247, [R0+0x1b200] ;  /* 0x01b2000000f77984 */ /* 0x000fe20000000800 */
[----:B------:R-:W-:-:S03]  /*30b40*/  IMAD.MOV.U32 R14, RZ, RZ, R244 ;  /* 0x000000ffff0e7224 */ /* 0x000fc600078e00f4 */
[----:B------:R-:W-:Y:S01]  /*30b50*/  LDS R244, [R3+0x1a200] ;  /* 0x01a2000003f47984 */ /* 0x000fe20000000800 */
[----:B------:R-:W-:Y:S01]  /*30b60*/  HMMA.1688.F32.TF32 R220, R224, R134, R112 ;  /* 0x00000086e0dc723c */ /* 0x000fe20000081070 */
[----:B------:R-:W-:Y:S01]  /*30b70*/  IMAD.MOV.U32 R73, RZ, RZ, R203 ;  /* 0x000000ffff497224 */ /* 0x000fe200078e00cb */
[----:B------:R-:W-:Y:S01]  /*30b80*/  MOV R75, R207 ;  /* 0x000000cf004b7202 */ /* 0x000fe20000000f00 */
[----:B------:R-:W-:-:S05]  /*30b90*/  IMAD.MOV.U32 R74, RZ, RZ, R206 ;  /* 0x000000ffff4a7224 */ /* 0x000fca00078e00ce */
[C---:B-1----:R-:W-:Y:S01]  /*30ba0*/  HMMA.1688.F32.TF32 R20, R32.reuse, R142, R20 ;  /* 0x0000008e2014723c */ /* 0x042fe20000081014 */
[----:B------:R-:W-:Y:S02]  /*30bb0*/  IMAD.MOV.U32 R68, RZ, RZ, R152 ;  /* 0x000000ffff447224 */ /* 0x000fe400078e0098 */
[----:B------:R-:W-:Y:S01]  /*30bc0*/  IMAD.MOV.U32 R69, RZ, RZ, R153 ;  /* 0x000000ffff457224 */ /* 0x000fe200078e0099 */
[----:B------:R-:W-:Y:S01]  /*30bd0*/  MOV R71, R156 ;  /* 0x0000009c00477202 */ /* 0x000fe20000000f00 */
[----:B------:R-:W-:Y:S01]  /*30be0*/  IMAD.MOV.U32 R70, RZ, RZ, R157 ;  /* 0x000000ffff467224 */ /* 0x000fe200078e009d */
[----:B------:R-:W-:Y:S01]  /*30bf0*/  LDS R96, [R3+0x1c000] ;  /* 0x01c0000003607984 */ /* 0x000fe20000000800 */
[----:B------:R-:W-:Y:S01]  /*30c00*/  IMAD.MOV.U32 R164, RZ, RZ, R8 ;  /* 0x000000ffffa47224 */ /* 0x000fe200078e0008 */
[----:B------:R-:W-:Y:S01]  /*30c10*/  MOV R124, R11 ;  /* 0x0000000b007c7202 */ /* 0x000fe20000000f00 */
        /* <DEDUP_REMOVED lines=21> */
[----:B------:R-:W-:Y:S01]  /*30d70*/  @!UPT UIADD3 URZ, URZ, URZ, URZ ;  /* 0x0000003f3f3ff290 */ /* 0x000fe2000fffe03f */
[----:B------:R1:W-:Y:S02]  /*30d80*/  STL.64 [R1+0x100], R8 ;  /* 0x0001000801007387 */ /* 0x0003e40000100a00 */
[----:B-1----:R-:W-:Y:S01]  /*30d90*/  MOV R8, R246 ;  /* 0x000000f600087202 */ /* 0x002fe20000000f00 */
[----:B------:R-:W-:Y:S01]  /*30da0*/  IMAD.MOV.U32 R9, RZ, RZ, R245 ;  /* 0x000000ffff097224 */ /* 0x000fe200078e00f5 */
[----:B------:R-:W-:Y:S04]  /*30db0*/  LDS R246, [R3+0x1b200] ;  /* 0x01b2000003f67984 */ /* 0x000fe80000000800 */
[----:B------:R-:W1:Y:S01]  /*30dc0*/  LDS R245, [R0+0x1a200] ;  /* 0x01a2000000f57984 */ /* 0x000e620000000800 */
[----:B------:R-:W-:Y:S03]  /*30dd0*/  HMMA.1688.F32.TF32 R224, R224, R130, R116 ;  /* 0x00000082e0e0723c */ /* 0x000fe60000081074 */
[----:B------:R-:W-:Y:S04]  /*30de0*/  STL.64 [R1+0x108], R10 ;  /* 0x0001080a01007387 */ /* 0x000fe80000100a00 */
[----:B------:R-:W-:Y:S04]  /*30df0*/  STL [R1+0x165c], R220 ;  /* 0x00165cdc01007387 */ /* 0x000fe80000100800 */
[----:B------:R-:W-:Y:S04]  /*30e00*/  STL [R1+0x1658], R221 ;  /* 0x001658dd01007387 */ /* 0x000fe80000100800 */
[----:B------:R-:W-:Y:S04]  /*30e10*/  STL [R1+0x1654], R222 ;  /* 0x001654de01007387 */ /* 0x000fe80000100800 */
[----:B------:R-:W-:Y:S01]  /*30e20*/  STL [R1+0x1650], R223 ;  /* 0x001650df01007387 */ /* 0x000fe20000100800 */
[C---:B-1----:R-:W-:Y:S03]  /*30e30*/  HMMA.1688.F32.TF32 R16, R244.reuse, R158, R168 ;  /* 0x0000009ef410723c */ /* 0x042fe600000810a8 */
[----:B------:R-:W-:Y:S04]  /*30e40*/  STL [R1+0x166c], R224 ;  /* 0x00166ce001007387 */ /* 0x000fe80000100800 */
[----:B------:R-:W-:Y:S04]  /*30e50*/  STL [R1+0x1668], R225 ;  /* 0x001668e101007387 */ /* 0x000fe80000100800 */
[----:B------:R-:W-:Y:S04]  /*30e60*/  STL [R1+0x1664], R226 ;  /* 0x001664e201007387 */ /* 0x000fe80000100800 */
[----:B------:R-:W-:Y:S08]  /*30e70*/  STL [R1+0x1660], R227 ;  /* 0x001660e301007387 */ /* 0x000ff00000100800 */
[----:B------:R-:W-:Y:S04]  /*30e80*/  STL.64 [R1+0x290], R16 ;  /* 0x0002901001007387 */ /* 0x000fe80000100a00 */
[----:B------:R1:W-:Y:S02]  /*30e90*/  STL.64 [R1+0x298], R18 ;  /* 0x0002981201007387 */ /* 0x0003e40000100a00 */
[C---:B-1----:R-:W-:Y:S11]  /*30ea0*/  HMMA.1688.F32.TF32 R16, R244.reuse, R154, R172 ;  /* 0x0000009af410723c */ /* 0x042ff600000810ac */
[----:B------:R-:W-:Y:S11]  /*30eb0*/  @!UPT UIADD3 URZ, URZ, URZ, URZ ;  /* 0x0000003f3f3ff290 */ /* 0x000ff6000fffe03f */
[----:B------:R-:W-:Y:S02]  /*30ec0*/  @!UPT UIADD3 URZ, URZ, URZ, URZ ;  /* 0x0000003f3f3ff290 */ /* 0x000fe4000fffe03f */
[----:B------:R-:W-:Y:S01]  /*30ed0*/  IMAD.MOV.U32 R220, RZ, RZ, R16 ;  /* 0x000000ffffdc7224 */ /* 0x000fe200078e0010 */
[----:B------:R-:W-:Y:S01]  /*30ee0*/  MOV R221, R17 ;  /* 0x0000001100dd7202 */ /* 0x000fe20000000f00 */
[----:B------:R-:W-:Y:S02]  /*30ef0*/  IMAD.MOV.U32 R222, RZ, RZ, R18 ;  /* 0x000000ffffde7224 */ /* 0x000fe400078e0012 */
[----:B------:R-:W-:Y:S02]  /*30f00*/  IMAD.MOV.U32 R223, RZ, RZ, R19 ;  /* 0x000000ffffdf7224 */ /* 0x000fe400078e0013 */
[C---:B------:R-:W-:Y:S03]  /*30f10*/  HMMA.1688.F32.TF32 R16, R244.reuse, R150, R176 ;  /* 0x00000096f410723c */ /* 0x040fe600000810b0 */
[----:B------:R1:W-:Y:S11]  /*30f20*/  STL [R1+0x167c], R223 ;  /* 0x00167cdf01007387 */ /* 0x0003f60000100800 */
[----:B------:R-:W-:Y:S10]  /*30f30*/  @!UPT UIADD3 URZ, URZ, URZ, URZ ;  /* 0x0000003f3f3ff290 */ /* 0x000ff4000fffe03f */
[----:B------:R-:W-:Y:S01]  /*30f40*/  IMAD.MOV.U32 R224, RZ, RZ, R16 ;  /* 0x000000ffffe07224 */ /* 0x000fe200078e0010 */
[----:B------:R-:W-:Y:S01]  /*30f50*/  MOV R225, R17 ;  /* 0x0000001100e17202 */ /* 0x000fe20000000f00 */
[----:B------:R-:W-:Y:S02]  /*30f60*/  IMAD.MOV.U32 R226, RZ, RZ, R18 ;  /* 0x000000ffffe27224 */ /* 0x000fe400078e0012 */
[----:B------:R-:W-:Y:S02]  /*30f70*/  IMAD.MOV.U32 R227, RZ, RZ, R19 ;  /* 0x000000ffffe37224 */ /* 0x000fe400078e0013 */
[----:B------:R-:W-:Y:S01]  /*30f80*/  HMMA.1688.F32.TF32 R16, R244, R146, R180 ;  /* 0x00000092f410723c */ /* 0x000fe200000810b4 */
[----:B------:R2:W-:Y:S04]  /*30f90*/  STL [R1+0x1678], R222 ;  /* 0x001678de01007387 */ /* 0x0005e80000100800 */
[----:B------:R3:W-:Y:S04]  /*30fa0*/  STL [R1+0x1674], R220 ;  /* 0x001674dc01007387 */ /* 0x0007e80000100800 */
[----:B------:R4:W-:Y:S01]  /*30fb0*/  STL [R1+0x1670], R221 ;  /* 0x001670dd01007387 */ /* 0x0009e20000100800 */
[----:B------:R-:W-:-:S02]  /*30fc0*/  IMAD.MOV.U32 R11, RZ, RZ, R6 ;  /* 0x000000ffff0b7224 */ /* 0x000fc400078e0006 */
[----:B------:R-:W-:Y:S01]  /*30fd0*/  IMAD.MOV.U32 R10, RZ, RZ, R7 ;  /* 0x000000ffff0a7224 */ /* 0x000fe200078e0007 */
[----:B------:R-:W-:-:S11]  /*30fe0*/  MOV R13, R15 ;  /* 0x0000000f000d7202 */ /* 0x000fd60000000f00 */
[----:B-1----:R-:W-:Y:S01]  /*30ff0*/  IMAD.MOV.U32 R223, RZ, RZ, R16 ;  /* 0x000000ffffdf7224 */ /* 0x002fe200078e0010 */
[----:B--2---:R-:W-:Y:S01]  /*31000*/  MOV R222, R17 ;  /* 0x0000001100de7202 */ /* 0x004fe20000000f00 */
[----:B---3--:R-:W-:Y:S02]  /*31010*/  IMAD.MOV.U32 R220, RZ, RZ, R18 ;  /* 0x000000ffffdc7224 */ /* 0x008fe400078e0012 */
[----:B----4-:R-:W-:Y:S02]  /*31020*/  IMAD.MOV.U32 R221, RZ, RZ, R19 ;  /* 0x000000ffffdd7224 */ /* 0x010fe400078e0013 */
[----:B------:R-:W-:Y:S01]  /*31030*/  IMAD.MOV.U32 R12, RZ, RZ, R14 ;  /* 0x000000ffff0c7224 */ /* 0x000fe200078e000e */
[----:B------:R-:W-:Y:S01]  /*31040*/  HMMA.1688.F32.TF32 R16, R244, R142, R184 ;  /* 0x0000008ef410723c */ /* 0x000fe200000810b8 */
[----:B------:R-:W-:Y:S01]  /*31050*/  IMAD.MOV.U32 R14, RZ, RZ, R8 ;  /* 0x000000ffff0e7224 */ /* 0x000fe200078e0008 */
[----:B------:R-:W-:Y:S01]  /*31060*/  STL [R1+0x168c], R227 ;  /* 0x00168ce301007387 */ /* 0x000fe20000100800 */
[----:B------:R-:W-:Y:S01]  /*31070*/  IMAD.MOV.U32 R15, RZ, RZ, R9 ;  /* 0x000000ffff0f7224 */ /* 0x000fe200078e0009 */
[----:B------:R-:W-:Y:S01]  /*31080*/  MOV R9, R11 ;  /* 0x0000000b00097202 */ /* 0x000fe20000000f00 */
[----:B------:R-:W-:Y:S01]  /*31090*/  IMAD.MOV.U32 R8, RZ, RZ, R10 ;  /* 0x000000ffff087224 */ /* 0x000fe200078e000a */
[----:B------:R-:W-:Y:S01]  /*310a0*/  LDS R6, [R3+0x1b280] ;  /* 0x01b2800003067984 */ /* 0x000fe20000000800 */
[----:B------:R-:W-:-:S02]  /*310b0*/  IMAD.MOV.U32 R10, RZ, RZ, R240 ;  /* 0x000000ffff0a7224 */ /* 0x000fc400078e00f0 */
[----:B------:R-:W-:Y:S01]  /*310c0*/  IMAD.MOV.U32 R11, RZ, RZ, R241 ;  /* 0x000000ffff0b7224 */ /* 0x000fe200078e00f1 */
[----:B------:R-:W-:Y:S01]  /*310d0*/  MOV R241, R243 ;  /* 0x000000f300f17202 */ /* 0x000fe20000000f00 */
[----:B------:R-:W-:Y:S01]  /*310e0*/  IMAD.MOV.U32 R240, RZ, RZ, R242 ;  /* 0x000000fffff07224 */ /* 0x000fe200078e00f2 */
[----:B------:R-:W1:Y:S01]  /*310f0*/  LDS R7, [R0+0x1b280] ;  /* 0x01b2800000077984 */ /* 0x000e620000000800 */
[----:B------:R-:W-:Y:S02]  /*31100*/  IMAD.MOV.U32 R242, RZ, RZ, R128 ;  /* 0x000000fffff27224 */ /* 0x000fe400078e0080 */
[----:B------:R-:W-:Y:S01]  /*31110*/  IMAD.MOV.U32 R243, RZ, RZ, R129 ;  /* 0x000000fffff37224 */ /* 0x000fe200078e0081 */
[----:B------:R-:W-:Y:S01]  /*31120*/  MOV R129, R133 ;  /* 0x0000008500817202 */ /* 0x000fe20000000f00 */
[----:B------:R-:W-:Y:S02]  /*31130*/  IMAD.MOV.U32 R128, RZ, RZ, R132 ;  /* 0x000000ffff807224 */ /* 0x000fe400078e0084 */
[----:B------:R-:W-:-:S02]  /*31140*/  IMAD.MOV.U32 R132, RZ, RZ, R136 ;  /* 0x000000ffff847224 */ /* 0x000fc400078e0088 */
[----:B------:R-:W-:Y:S01]  /*31150*/  IMAD.MOV.U32 R133, RZ, RZ, R137 ;  /* 0x000000ffff857224 */ /* 0x000fe200078e0089 */
[----:B------:R-:W-:Y:S01]  /*31160*/  MOV R137, R141 ;  /* 0x0000008d00897202 */ /* 0x000fe20000000f00 */
[----:B------:R-:W-:Y:S02]  /*31170*/  IMAD.MOV.U32 R136, RZ, RZ, R140 ;  /* 0x000000ffff887224 */ /* 0x000fe400078e008c */
[----:B------:R-:W-:Y:S02]  /*31180*/  IMAD.MOV.U32 R140, RZ, RZ, R248 ;  /* 0x000000ffff8c7224 */ /* 0x000fe400078e00f8 */
[----:B------:R-:W-:Y:S01]  /*31190*/  IMAD.MOV.U32 R141, RZ, RZ, R249 ;  /* 0x000000ffff8d7224 */ /* 0x000fe200078e00f9 */
[----:B------:R-:W-:Y:S01]  /*311a0*/  MOV R249, R251 ;  /* 0x000000fb00f97202 */ /* 0x000fe20000000f00 */
[----:B------:R-:W-:Y:S01]  /*311b0*/  IMAD.MOV.U32 R248, RZ, RZ, R250 ;  /* 0x000000fffff87224 */ /* 0x000fe200078e00fa */
[----:B------:R-:W-:Y:S01]  /*311c0*/  STL [R1+0x1688], R226 ;  /* 0x001688e201007387 */ /* 0x000fe20000100800 */
[----:B------:R-:W-:-:S02]  /*311d0*/  IMAD.MOV.U32 R250, RZ, RZ, R144 ;  /* 0x000000fffffa7224 */ /* 0x000fc400078e0090 */
[----:B------:R-:W-:Y:S01]  /*311e0*/  IMAD.MOV.U32 R251, RZ, RZ, R145 ;  /* 0x000000fffffb7224 */ /* 0x000fe200078e0091 */
[----:B------:R-:W-:Y:S01]  /*311f0*/  STL [R1+0x1684], R224 ;  /* 0x001684e001007387 */ /* 0x000fe20000100800 */
[----:B------:R-:W-:Y:S01]  /*31200*/  IMAD.MOV.U32 R144, RZ, RZ, R148 ;  /* 0x000000ffff907224 */ /* 0x000fe200078e0094 */
[----:B------:R-:W-:Y:S01]  /*31210*/  MOV R145, R149 ;  /* 0x0000009500917202 */ /* 0x000fe20000000f00 */
[----:B------:R-:W-:Y:S01]  /*31220*/  IMAD.MOV.U32 R148, RZ, RZ, R252 ;  /* 0x000000ffff947224 */ /* 0x000fe200078e00fc */
[----:B------:R-:W-:Y:S01]  /*31230*/  STL [R1+0x1680], R225 ;  /* 0x001680e101007387 */ /* 0x000fe20000100800 */
[----:B------:R-:W-:Y:S01]  /*31240*/  IMAD.MOV.U32 R149, RZ, RZ, R2 ;  /* 0x000000ffff957224 */ /* 0x000fe200078e0002 */
[----:B------:R-:W-:Y:S01]  /*31250*/  MOV R2, R19 ;  /* 0x0000001300027202 */ /* 0x000fe20000000f00 */
[----:B------:R-:W-:Y:S01]  /*31260*/  IMAD.MOV.U32 R252, RZ, RZ, R18 ;  /* 0x000000fffffc7224 */ /* 0x000fe200078e0012 */
[----:B------:R2:W-:Y:S04]  /*31270*/  STL.64 [R1+0x250], R16 ;  /* 0x0002501001007387 */ /* 0x0005e80000100a00 */
[----:B------:R-:W3:Y:S04]  /*31280*/  LDL.LU R216, [R1+0x172c] ;  /* 0x00172c0001d87983 */ /* 0x000ee80000300800 */
[----:B------:R-:W3:Y:S01]  /*31290*/  LDL.LU R217, [R1+0x1728] ;  /* 0x0017280001d97983 */ /* 0x000ee20000300800 */
[----:B--2---:R-:W-:Y:S03]  /*312a0*/  HMMA.1688.F32.TF32 R16, R244, R138, R188 ;  /* 0x0000008af410723c */ /* 0x004fe600000810bc */
[----:B------:R-:W3:Y:S04]  /*312b0*/  LDL.LU R218, [R1+0x1724] ;  /* 0x0017240001da7983 */ /* 0x000ee80000300800 */
[----:B------:R-:W3:Y:S04]  /*312c0*/  LDL.LU R219, [R1+0x1720] ;  /* 0x0017200001db7983 */ /* 0x000ee80000300800 */
[----:B------:R-:W2:Y:S04]  /*312d0*/  LDL.LU R212, [R1+0x171c] ;  /* 0x00171c0001d47983 */ /* 0x000ea80000300800 */
[----:B------:R-:W2:Y:S04]  /*312e0*/  LDL.LU R213, [R1+0x1718] ;  /* 0x0017180001d57983 */ /* 0x000ea80000300800 */
[----:B------:R-:W2:Y:S01]  /*312f0*/  LDL.LU R214, [R1+0x1714] ;  /* 0x0017140001d67983 */ /* 0x000ea20000300800 */
[----:B------:R-:W-:-:S03]  /*31300*/  IMAD.MOV.U32 R160, RZ, RZ, R12 ;  /* 0x000000ffffa07224 */ /* 0x000fc600078e000c */
[----:B------:R-:W2:Y:S01]  /*31310*/  LDL.LU R215, [R1+0x1710] ;  /* 0x0017100001d77983 */ /* 0x000ea20000300800 */
[----:B------:R-:W-:-:S03]  /*31320*/  IMAD.MOV.U32 R161, RZ, RZ, R13 ;  /* 0x000000ffffa17224 */ /* 0x000fc600078e000d */
        /* <DEDUP_REMOVED lines=8> */
[----:B------:R-:W-:Y:S01]  /*313b0*/  IMAD.MOV.U32 R14, RZ, RZ, R200 ;  /* 0x000000ffff0e7224 */ /* 0x000fe200078e00c8 */
[----:B------:R-:W-:Y:S02]  /*313c0*/  MOV R15, R201 ;  /* 0x000000c9000f7202 */ /* 0x000fe40000000f00 */
[----:B------:R-:W4:Y:S01]  /*313d0*/  LDL.LU R204, [R1+0x16fc] ;  /* 0x0016fc0001cc7983 */ /* 0x000f220000300800 */
[----:B------:R-:W-:-:S03]  /*313e0*/  IMAD.MOV.U32 R40, RZ, RZ, R8 ;  /* 0x000000ffff287224 */ /* 0x000fc600078e0008 */
        /* <DEDUP_REMOVED lines=9> */
[----:B------:R-:W-:-:S02]  /*31480*/  MOV R11, R192 ;  /* 0x000000c0000b7202 */ /* 0x000fc40000000f00 */
[----:B------:R-:W4:Y:S04]  /*31490*/  LDL.LU R202, [R1+0x16ec] ;  /* 0x0016ec0001ca7983 */ /* 0x000f280000300800 */
[----:B------:R-:W4:Y:S04]  /*314a0*/  LDL.LU R196, [R1+0x16e8] ;  /* 0x0016e80001c47983 */ /* 0x000f280000300800 */
[----:B------:R-:W4:Y:S01]  /*314b0*/  LDL.LU R197, [R1+0x16e4] ;  /* 0x0016e40001c57983 */ /* 0x000f220000300800 */
[----:B------:R-:W-:-:S03]  /*314c0*/  IMAD.MOV.U32 R227, RZ, RZ, R16 ;  /* 0x000000ffffe37224 */ /* 0x000fc600078e0010 */
[----:B------:R-:W4:Y:S01]  /*314d0*/  LDL.LU R192, [R1+0x16e0] ;  /* 0x0016e00001c07983 */ /* 0x000f220000300800 */
        /* <DEDUP_REMOVED lines=20> */
[----:B------:R-:W-:Y:S01]  /*31620*/  IMAD.MOV.U32 R48, RZ, RZ, R128 ;  /* 0x000000ffff307224 */ /* 0x000fe200078e0080 */
[----:B------:R-:W-:Y:S01]  /*31630*/  MOV R51, R133 ;  /* 0x0000008500337202 */ /* 0x000fe20000000f00 */
[----:B------:R-:W-:-:S02]  /*31640*/  IMAD.MOV.U32 R49, RZ, RZ, R129 ;  /* 0x000000ffff317224 */ /* 0x000fc400078e0081 */
[----:B------:R-:W-:Y:S01]  /*31650*/  IMAD.MOV.U32 R50, RZ, RZ, R132 ;  /* 0x000000ffff327224 */ /* 0x000fe200078e0084 */
[----:B------:R-:W-:Y:S01]  /*31660*/  MOV R55, R141 ;  /* 0x0000008d00377202 */ /* 0x000fe20000000f00 */
[----:B------:R-:W-:Y:S02]  /*31670*/  IMAD.MOV.U32 R52, RZ, RZ, R136 ;  /* 0x000000ffff347224 */ /* 0x000fe400078e0088 */
        /* <DEDUP_REMOVED lines=10> */
[----:B------:R-:W-:Y:S01]  /*31720*/  HMMA.1688.F32.TF32 R16, R32, R146, R16 ;  /* 0x000000922010723c */ /* 0x000fe20000081010 */
[----:B------:R-:W-:Y:S01]  /*31730*/  IMAD.MOV.U32 R44, RZ, RZ, R240 ;  /* 0x000000ffff2c7224 */ /* 0x000fe200078e00f0 */
[----:B------:R-:W-:-:S06]  /*31740*/  MOV R47, R243 ;  /* 0x000000f3002f7202 */ /* 0x000fcc0000000f00 */
[----:B------:R-:W-:Y:S01]  /*31750*/  HMMA.1688.F32.TF32 R12, R32, R150, R12 ;  /* 0x00000096200c723c */ /* 0x000fe2000008100c */
[----:B------:R-:W-:Y:S02]  /*31760*/  IMAD.MOV.U32 R45, RZ, RZ, R241 ;  /* 0x000000ffff2d7224 */ /* 0x000fe400078e00f1 */
[----:B------:R-:W-:-:S05]  /*31770*/  IMAD.MOV.U32 R46, RZ, RZ, R242 ;  /* 0x000000ffff2e7224 */ /* 0x000fca00078e00f2 */
[----:B------:R-:W-:Y:S08]  /*31780*/  HMMA.1688.F32.TF32 R8, R32, R154, R8 ;  /* 0x0000009a2008723c */ /* 0x000ff00000081008 */
[C---:B-1----:R-:W-:Y:S08]  /*31790*/  HMMA.1688.F32.TF32 R228, R4.reuse, R138, R228 ;  /* 0x0000008a04e4723c */ /* 0x042ff000000810e4 */
[C---:B------:R-:W-:Y:S08]  /*317a0*/  HMMA.1688.F32.TF32 R232, R4.reuse, R134, R232 ;  /* 0x0000008604e8723c */ /* 0x040ff000000810e8 */
[----:B------:R-:W-:Y:S08]  /*317b0*/  HMMA.1688.F32.TF32 R236, R4, R130, R236 ;  /* 0x0000008204ec723c */ /* 0x000ff000000810ec */
[----:B------:R-:W-:Y:S08]  /*317c0*/  HMMA.1688.F32.TF32 R28, R32, R134, R28 ;  /* 0x00000086201c723c */ /* 0x000ff0000008101c */
[-C--:B---3--:R-:W-:Y:S08]  /*317d0*/  HMMA.1688.F32.TF32 R216, R4, R142.reuse, R216 ;  /* 0x0000008e04d8723c */ /* 0x088ff000000810d8 */
[----:B------:R-:W-:Y:S08]  /*317e0*/  HMMA.1688.F32.TF32 R140, R36, R142, R48 ;  /* 0x0000008e248c723c */ /* 0x000ff00000081030 */
[-C--:B--2---:R-:W-:Y:S08]  /*317f0*/  HMMA.1688.F32.TF32 R212, R4, R146.reuse, R212 ;  /* 0x0000009204d4723c */ /* 0x084ff000000810d4 */
[----:B------:R-:W-:Y:S08]  /*31800*/  HMMA.1688.F32.TF32 R144, R36, R146, R52 ;  /* 0x000000922490723c */ /* 0x000ff00000081034 */
[-C--:B----4-:R-:W-:Y:S08]  /*31810*/  HMMA.1688.F32.TF32 R208, R4, R150.reuse, R208 ;  /* 0x0000009604d0723c */ /* 0x090ff000000810d0 */
[----:B------:R-:W-:Y:S08]  /*31820*/  HMMA.1688.F32.TF32 R148, R36, R150, R56 ;  /* 0x000000962494723c */ /* 0x000ff00000081038 */
[C---:B------:R-:W-:Y:S01]  /*31830*/  HMMA.1688.F32.TF32 R248, R244.reuse, R134, R192 ;  /* 0x00000086f4f8723c */ /* 0x040fe200000810c0 */
[----:B------:R-:W-:Y:S04]  /*31840*/  LDS R192, [R3+0x1c100] ;  /* 0x01c1000003c07984 */ /* 0x000fe80000000800 */
[----:B------:R-:W-:Y:S03]  /*31850*/  LDS R194, [R3+0x1d100] ;  /* 0x01d1000003c27984 */ /* 0x000fe60000000800 */
[----:B------:R-:W-:Y:S01]  /*31860*/  HMMA.1688.F32.TF32 R244, R244, R130, R196 ;  /* 0x00000082f4f4723c */ /* 0x000fe200000810c4 */
[----:B------:R-:W-:Y:S04]  /*31870*/  LDS R196, [R3+0x1c180] ;  /* 0x01c1800003c47984 */ /* 0x000fe80000000800 */
[----:B------:R-:W-:Y:S03]  /*31880*/  LDS R198, [R3+0x1d180] ;  /* 0x01d1800003c67984 */ /* 0x000fe60000000800 */
[-C--:B------:R-:W-:Y:S01]  /*31890*/  HMMA.1688.F32.TF32 R204, R4, R154.reuse, R204 ;  /* 0x0000009a04cc723c */ /* 0x080fe200000810cc */
[----:B------:R-:W-:Y:S04]  /*318a0*/  LDS R197, [R0+0x1c180] ;  /* 0x01c1800000c57984 */ /* 0x000fe80000000800 */
[----:B------:R-:W1:Y:S04]  /*318b0*/  LDSM.16.M88.4 R48, [R67+0x46180] ;  /* 0x046180004330783b */ /* 0x000e680000000200 */
[----:B------:R-:W2:Y:S01]  /*318c0*/  LDSM.16.M88.4 R52, [R67+0x48180] ;  /* 0x048180004334783b */ /* 0x000ea20000000200 */
[----:B------:R-:W-:Y:S03]  /*318d0*/  HMMA.1688.F32.TF32 R152, R36, R154, R60 ;  /* 0x0000009a2498723c */ /* 0x000fe6000008103c */
[----:B------:R-:W3:Y:S04]  /*318e0*/  LDSM.16.M88.4 R56, [R67+0x4a180] ;  /* 0x04a180004338783b */ /* 0x000ee80000000200 */
[----:B------:R-:W4:Y:S01]  /*318f0*/  LDSM.16.M88.4 R60, [R67+0x4c180] ;  /* 0x04c18000433c783b */ /* 0x000f220000000200 */
[----:B------:R-:W-:Y:S03]  /*31900*/  HMMA.1688.F32.TF32 R240, R4, R158, R200 ;  /* 0x0000009e04f0723c */ /* 0x000fe600000810c8 */
[----:B------:R-:W-:Y:S04]  /*31910*/  STL.64 [R1+0x15f8], R250 ;  /* 0x0015f8fa01007387 */ /* 0x000fe80000100a00 */
[----:B------:R-:W-:Y:S04]  /*31920*/  STL.64 [R1+0x15f0], R248 ;  /* 0x0015f0f801007387 */ /* 0x000fe80000100a00 */
[----:B------:R-:W-:Y:S04]  /*31930*/  STL.64 [R1+0x1608], R246 ;  /* 0x001608f601007387 */ /* 0x000fe80000100a00 */
[----:B------:R-:W-:Y:S01]  /*31940*/  STL.64 [R1+0x1600], R244 ;  /* 0x001600f401007387 */ /* 0x000fe20000100a00 */
[----:B------:R-:W-:Y:S03]  /*31950*/  HMMA.1688.F32.TF32 R136, R36, R138, R44 ;  /* 0x0000008a2488723c */ /* 0x000fe6000008102c */
[----:B------:R-:W-:Y:S04]  /*31960*/  LDSM.16.M88.4 R44, [R67+0x44180] ;  /* 0x04418000432c783b */ /* 0x000fe80000000200 */
        /* <DEDUP_REMOVED lines=8> */
[----:B-1----:R-:W-:Y:S04]  /*319f0*/  STL [R1+0x1594], R50 ;  /* 0x0015943201007387 */ /* 0x002fe80000100800 */
[----:B------:R-:W-:Y:S04]  /*31a00*/  STL [R1+0x1590], R51 ;  /* 0x0015903301007387 */ /* 0x000fe80000100800 */
[----:B--2---:R-:W-:Y:S04]  /*31a10*/  STL [R1+0x159c], R54 ;  /* 0x00159c3601007387 */ /* 0x004fe80000100800 */
        /* <DEDUP_REMOVED lines=12> */
[----:B------:R-:W3:Y:S01]  /*31ae0*/  LDL.LU R107, [R1+0x21c] ;  /* 0x00021c00016b7983 */ /* 0x000ee20000300800 */
[C---:B------:R-:W-:Y:S03]  /*31af0*/  HMMA.1688.F32.TF32 R4, R32.reuse, R158, R76 ;  /* 0x0000009e2004723c */ /* 0x040fe6000008104c */
        /* <DEDUP_REMOVED lines=9> */
[C---:B------:R-:W-:Y:S03]  /*31b90*/  HMMA.1688.F32.TF32 R156, R36.reuse, R158, R68 ;  /* 0x0000009e249c723c */ /* 0x040fe60000081044 */
        /* <DEDUP_REMOVED lines=28> */
[C---:B------:R-:W-:Y:S03]  /*31d60*/  HMMA.1688.F32.TF32 R132, R36.reuse, R134, R40 ;  /* 0x000000862484723c */ /* 0x040fe60000081028 */
[----:B------:R-:W-:Y:S04]  /*31d70*/  LDSM.16.M88.4 R40, [R67+0x42180] ;  /* 0x042180004328783b */ /* 0x000fe80000000200 */
[----:B------:R-:W-:Y:S01]  /*31d80*/  LDS R199, [R0+0x1d180] ;  /* 0x01d1800000c77984 */ /* 0x000fe20000000800 */
[----:B------:R-:W-:Y:S03]  /*31d90*/  HMMA.1688.F32.TF32 R128, R36, R130, R160 ;  /* 0x000000822480723c */ /* 0x000fe600000810a0 */
[----:B------:R-:W-:Y:S04]  /*31da0*/  LDSM.16.M88.4 R36, [R67+0x40180] ;  /* 0x040180004324783b */ /* 0x000fe80000000200 */
[----:B------:R-:W1:Y:S04]  /*31db0*/  LDSM.16.M88.4 R64, [R67+0x4e180] ;  /* 0x04e180004340783b */ /* 0x000e680000000200 */
[----:B------:R-:W-:Y:S04]  /*31dc0*/  LDS R160, [R3+0x1c080] ;  /* 0x01c0800003a07984 */ /* 0x000fe80000000800 */
[----:B------:R-:W-:Y:S04]  /*31dd0*/  LDS R162, [R3+0x1d080] ;  /* 0x01d0800003a27984 */ /* 0x000fe80000000800 */
[----:B------:R-:W-:Y:S04]  /*31de0*/  LDS R161, [R0+0x1c080] ;  /* 0x01c0800000a17984 */ /* 0x000fe80000000800 */
[----:B------:R-:W3:Y:S04]  /*31df0*/  LDS R163, [R0+0x1d080] ;  /* 0x01d0800000a37984 */ /* 0x000ee80000000800 */
[----:B------:R-:W-:Y:S04]  /*31e00*/  LDS R193, [R0+0x1c100] ;  /* 0x01c1000000c17984 */ /* 0x000fe80000000800 */
[----:B------:R-:W2:Y:S04]  /*31e10*/  LDS R195, [R0+0x1d100] ;  /* 0x01d1000000c37984 */ /* 0x000ea80000000800 */
[----:B-1----:R-:W-:Y:S04]  /*31e20*/  STL [R1+0x15a4], R66 ;  /* 0x0015a44201007387 */ /* 0x002fe80000100800 */
[----:B------:R-:W-:Y:S01]  /*31e30*/  STL [R1+0x1580], R67 ;  /* 0x0015804301007387 */ /* 0x000fe20000100800 */
[----:B------:R-:W-:-:S02]  /*31e40*/  IMAD.MOV.U32 R240, RZ, RZ, R164 ;  /* 0x000000fffff07224 */ /* 0x000fc400078e00a4 */
[----:B------:R-:W-:Y:S01]  /*31e50*/  IMAD.MOV.U32 R241, RZ, RZ, R165 ;  /* 0x000000fffff17224 */ /* 0x000fe200078e00a5 */
[----:B------:R-:W-:Y:S01]  /*31e60*/  MOV R243, R124 ;  /* 0x0000007c00f37202 */ /* 0x000fe20000000f00 */
[----:B------:R-:W-:Y:S02]  /*31e70*/  IMAD.MOV.U32 R242, RZ, RZ, R166 ;  /* 0x000000fffff27224 */ /* 0x000fe400078e00a6 */
[----:B------:R-:W-:Y:S01]  /*31e80*/  IMAD.MOV.U32 R200, RZ, RZ, R125 ;  /* 0x000000ffffc87224 */ /* 0x000fe200078e007d */
[----:B----4-:R-:W-:Y:S08]  /*31e90*/  HMMA.1688.F32.TF32 R80, R96, R48, R80 ;  /* 0x000000306050723c */ /* 0x010ff00000081050 */
[----:B---3--:R-:W-:Y:S08]  /*31ea0*/  HMMA.1688.F32.TF32 R104, R160, R40, R104 ;  /* 0x00000028a068723c */ /* 0x008ff00000081068 */
[C---:B--2---:R-:W-:Y:S07]  /*31eb0*/  HMMA.1688.F32.TF32 R76, R96.reuse, R44, R76 ;  /* 0x0000002c604c723c */ /* 0x044fee000008104c */
[----:B------:R1:W-:Y:S01]  /*31ec0*/  STL [R1+0x15b4], R80 ;  /* 0x0015b45001007387 */ /* 0x0003e20000100800 */
[C---:B------:R-:W-:Y:S03]  /*31ed0*/  HMMA.1688.F32.TF32 R72, R96.reuse, R40, R72 ;  /* 0x000000286048723c */ /* 0x040fe60000081048 */
[----:B------:R2:W-:Y:S04]  /*31ee0*/  STL [R1+0x15b0], R81 ;  /* 0x0015b05101007387 */ /* 0x0005e80000100800 */
[----:B------:R3:W-:Y:S01]  /*31ef0*/  STL [R1+0x15ac], R82 ;  /* 0x0015ac5201007387 */ /* 0x0007e20000100800 */
[C---:B------:R-:W-:Y:S03]  /*31f00*/  HMMA.1688.F32.TF32 R68, R96.reuse, R36, R68 ;  /* 0x000000246044723c */ /* 0x040fe60000081044 */
[----:B------:R2:W-:Y:S05]  /*31f10*/  STL [R1+0x15a8], R83 ;  /* 0x0015a85301007387 */ /* 0x0005ea0000100800 */
[C---:B------:R-:W-:Y:S08]  /*31f20*/  HMMA.1688.F32.TF32 R84, R96.reuse, R52, R84 ;  /* 0x000000346054723c */ /* 0x040ff00000081054 */
[C---:B------:R-:W-:Y:S08]  /*31f30*/  HMMA.1688.F32.TF32 R88, R96.reuse, R56, R88 ;  /* 0x000000386058723c */ /* 0x040ff00000081058 */
[C---:B------:R-:W-:Y:S07]  /*31f40*/  HMMA.1688.F32.TF32 R92, R96.reuse, R60, R92 ;  /* 0x0000003c605c723c */ /* 0x040fee000008105c */
        /* <DEDUP_REMOVED lines=47> */
[----:B-1----:R-:W4:Y:S04]  /*32240*/  LDL.LU R80, [R1+0x1d0] ;  /* 0x0001d00001507983 */ /* 0x002f280000300800 */
[----:B--2---:R-:W2:Y:S04]  /*32250*/  LDL.LU R81, [R1+0x1d4] ;  /* 0x0001d40001517983 */ /* 0x004ea80000300800 */
[----:B---3--:R-:W2:Y:S04]  /*32260*/  LDL.LU R82, [R1+0x1d8] ;  /* 0x0001d80001527983 */ /* 0x008ea80000300800 */
        /* <DEDUP_REMOVED lines=13> */
[----:B------:R-:W3:Y:S01]  /*32340*/  LDL.LU R164, [R1+0x16bc] ;  /* 0x0016bc0001a47983 */ /* 0x000ee20000300800 */
[----:B------:R-:W-:-:S03]  /*32350*/  IMAD.MOV.U32 R201, RZ, RZ, R126 ;  /* 0x000000ffffc97224 */ /* 0x000fc600078e007e */
[----:B------:R-:W3:Y:S01]  /*32360*/  LDL.LU R165, [R1+0x16b8] ;  /* 0x0016b80001a57983 */ /* 0x000ee20000300800 */
[----:B------:R-:W-:-:S03]  /*32370*/  IMAD.MOV.U32 R202, RZ, RZ, R127 ;  /* 0x000000ffffca7224 */ /* 0x000fc600078e007f */
[----:B------:R-:W3:Y:S01]  /*32380*/  LDL.LU R166, [R1+0x16b4] ;  /* 0x0016b40001a67983 */ /* 0x000ee20000300800 */
[----:B------:R-:W-:-:S03]  /*32390*/  MOV R203, R120 ;  /* 0x0000007800cb7202 */ /* 0x000fc60000000f00 */
        /* <DEDUP_REMOVED lines=17> */
[C---:B------:R-:W-:Y:S08]  /*324b0*/  HMMA.1688.F32.TF32 R100, R160.reuse, R36, R100 ;  /* 0x00000024a064723c */ /* 0x040ff00000081064 */
[----:B------:R-:W-:Y:S08]  /*324c0*/  HMMA.1688.F32.TF32 R108, R160, R44, R108 ;  /* 0x0000002ca06c723c */ /* 0x000ff0000008106c */
[C---:B----4-:R-:W-:Y:S11]  /*324d0*/  HMMA.1688.F32.TF32 R88, R196.reuse, R36, R208 ;  /* 0x00000024c458723c */ /* 0x050ff600000810d0 */
[----:B------:R-:W-:Y:S11]  /*324e0*/  @!UPT UIADD3 URZ, URZ, URZ, URZ ;  /* 0x0000003f3f3ff290 */ /* 0x000ff6000fffe03f */
[----:B------:R-:W-:Y:S01]  /*324f0*/  @!UPT UIADD3 URZ, URZ, URZ, URZ ;  /* 0x0000003f3f3ff290 */ /* 0x000fe2000fffe03f */
[----:B------:R-:W-:Y:S04]  /*32500*/  STL.64 [R1], R88 ;  /* 0x0000005801007387 */ /* 0x000fe80000100a00 */
[----:B------:R1:W-:Y:S02]  /*32510*/  STL.64 [R1+0x8], R90 ;  /* 0x0000085a01007387 */ /* 0x0003e40000100a00 */
[----:B-1----:R-:W-:Y:S08]  /*32520*/  HMMA.1688.F32.TF32 R88, R196, R44, R240 ;  /* 0x0000002cc458723c */ /* 0x002ff000000810f0 */
[----:B------:R-:W-:Y:S01]  /*32530*/  HMMA.1688.F32.TF32 R112, R160, R48, R112 ;  /* 0x00000030a070723c */ /* 0x000fe20000081070 */
[----:B------:R-:W-:-:S02]  /*32540*/  IMAD.MOV.U32 R240, RZ, RZ, R223 ;  /* 0x000000fffff07224 */ /* 0x000fc400078e00df */
[----:B------:R-:W-:Y:S01]  /*32550*/  IMAD.MOV.U32 R241, RZ, RZ, R222 ;  /* 0x000000fffff17224 */ /* 0x000fe200078e00de */
[----:B------:R-:W-:Y:S01]  /*32560*/  MOV R243, R221 ;  /* 0x000000dd00f37202 */ /* 0x000fe20000000f00 */
[----:B------:R-:W-:-:S03]  /*32570*/  IMAD.MOV.U32 R242, RZ, RZ, R220 ;  /* 0x000000fffff27224 */ /* 0x000fc600078e00dc */
[----:B------:R-:W-:Y:S08]  /*32580*/  HMMA.1688.F32.TF32 R116, R160, R52, R116 ;  /* 0x00000034a074723c */ /* 0x000ff00000081074 */
[----:B--2---:R-:W-:Y:S11]  /*32590*/  HMMA.1688.F32.TF32 R84, R196, R40, R204 ;  /* 0x00000028c454723c */ /* 0x004ff600000810cc */
[----:B------:R-:W-:Y:S11]  /*325a0*/  @!UPT UIADD3 URZ, URZ, URZ, URZ ;  /* 0x0000003f3f3ff290 */ /* 0x000ff6000fffe03f */
[----:B------:R-:W-:Y:S02]  /*325b0*/  @!UPT UIADD3 URZ, URZ, URZ, URZ ;  /* 0x0000003f3f3ff290 */ /* 0x000fe4000fffe03f */
[----:B------:R-:W-:Y:S01]  /*325c0*/  MOV R54, R87 ;  /* 0x0000005700367202 */ /* 0x000fe20000000f00 */
[----:B------:R-:W-:Y:S01]  /*325d0*/  IMAD.MOV.U32 R87, RZ, RZ, R88 ;  /* 0x000000ffff577224 */ /* 0x000fe200078e0058 */
[C---:B---3--:R-:W-:Y:S08]  /*325e0*/  HMMA.1688.F32.TF32 R124, R160.reuse, R60, R124 ;  /* 0x0000003ca07c723c */ /* 0x048ff0000008107c */
[C---:B------:R-:W-:Y:S08]  /*325f0*/  HMMA.1688.F32.TF32 R120, R160.reuse, R56, R120 ;  /* 0x00000038a078723c */ /* 0x040ff00000081078 */
[----:B------:R-:W-:Y:S07]  /*32600*/  HMMA.1688.F32.TF32 R160, R160, R64, R80 ;  /* 0x00000040a0a0723c */ /* 0x000fee0000081050 */
[----:B------:R-:W-:Y:S01]  /*32610*/  IMAD.MOV.U32 R80, RZ, RZ, R89 ;  /* 0x000000ffff507224 */ /* 0x000fe200078e0059 */
[----:B------:R-:W-:Y:S01]  /*32620*/  MOV R82, R91 ;  /* 0x0000005b00527202 */ /* 0x000fe20000000f00 */
[----:B------:R-:W-:-:S02]  /*32630*/  IMAD.MOV.U32 R81, RZ, RZ, R90 ;  /* 0x000000ffff517224 */ /* 0x000fc400078e005a */
[C---:B------:R-:W-:Y:S08]  /*32640*/  HMMA.1688.F32.TF32 R88, R196.reuse, R48, R200 ;  /* 0x00000030c458723c */ /* 0x040ff000000810c8 */
[----:B------:R-:W-:Y:S07]  /*32650*/  HMMA.1688.F32.TF32 R200, R196, R56, R248 ;  /* 0x00000038c4c8723c */ /* 0x000fee00000810f8 */
[----:B------:R-:W-:-:S02]  /*32660*/  IMAD.MOV.U32 R248, RZ, RZ, R227 ;  /* 0x000000fffff87224 */ /* 0x000fc400078e00e3 */
[----:B------:R-:W2:Y:S01]  /*32670*/  LDL.LU R227, [R1+0x168c] ;  /* 0x00168c0001e37983 */ /* 0x000ea20000300800 */
[----:B------:R-:W-:Y:S01]  /*32680*/  IMAD.MOV.U32 R249, RZ, RZ, R226 ;  /* 0x000000fffff97224 */ /* 0x000fe200078e00e2 */
[----:B------:R-:W-:Y:S01]  /*32690*/  MOV R251, R225 ;  /* 0x000000e100fb7202 */ /* 0x000fe20000000f00 */
[----:B------:R-:W-:Y:S01]  /*326a0*/  IMAD.MOV.U32 R250, RZ, RZ, R224 ;  /* 0x000000fffffa7224 */ /* 0x000fe200078e00e0 */
[----:B------:R-:W3:Y:S04]  /*326b0*/  LDL.LU R226, [R1+0x1688] ;  /* 0x0016880001e27983 */ /* 0x000ee80000300800 */
        /* <DEDUP_REMOVED lines=14> */
[----:B------:R-:W-:Y:S01]  /*327a0*/  HMMA.1688.F32.TF32 R92, R196, R52, R244 ;  /* 0x00000034c45c723c */ /* 0x000fe200000810f4 */
[----:B--2---:R-:W-:Y:S01]  /*327b0*/  MOV R207, R227 ;  /* 0x000000e300cf7202 */ /* 0x004fe20000000f00 */
[----:B---3--:R-:W-:-:S02]  /*327c0*/  IMAD.MOV.U32 R206, RZ, RZ, R226 ;  /* 0x000000ffffce7224 */ /* 0x008fc400078e00e2 */
[----:B----4-:R-:W-:Y:S02]  /*327d0*/  IMAD.MOV.U32 R204, RZ, RZ, R224 ;  /* 0x000000ffffcc7224 */ /* 0x010fe400078e00e0 */
[----:B------:R-:W2:Y:S01]  /*327e0*/  LDL.LU R224, [R1+0x166c] ;  /* 0x00166c0001e07983 */ /* 0x000ea20000300800 */
[----:B------:R-:W-:-:S03]  /*327f0*/  IMAD.MOV.U32 R205, RZ, RZ, R225 ;  /* 0x000000ffffcd7224 */ /* 0x000fc600078e00e1 */
[----:B------:R-:W2:Y:S04]  /*32800*/  LDL.LU R225, [R1+0x1668] ;  /* 0x0016680001e17983 */ /* 0x000ea80000300800 */
[----:B------:R-:W2:Y:S01]  /*32810*/  LDL.LU R226, [R1+0x1664] ;  /* 0x0016640001e27983 */ /* 0x000ea20000300800 */
[----:B------:R-:W-:Y:S01]  /*32820*/  MOV R211, R223 ;  /* 0x000000df00d37202 */ /* 0x000fe20000000f00 */
[----:B------:R-:W-:Y:S02]  /*32830*/  IMAD.MOV.U32 R210, RZ, RZ, R222 ;  /* 0x000000ffffd27224 */ /* 0x000fe400078e00de */
[----:B------:R-:W2:Y:S01]  /*32840*/  LDL.LU R227, [R1+0x1660] ;  /* 0x0016600001e37983 */ /* 0x000ea20000300800 */
[----:B------:R-:W-:-:S03]  /*32850*/  IMAD.MOV.U32 R208, RZ, RZ, R220 ;  /* 0x000000ffffd07224 */ /* 0x000fc600078e00dc */
[----:B------:R-:W3:Y:S01]  /*32860*/  LDL.LU R220, [R1+0x165c] ;  /* 0x00165c0001dc7983 */ /* 0x000ee20000300800 */
[----:B------:R-:W-:-:S03]  /*32870*/  IMAD.MOV.U32 R209, RZ, RZ, R221 ;  /* 0x000000ffffd17224 */ /* 0x000fc600078e00dd */
        /* <DEDUP_REMOVED lines=12> */
[----:B------:R-:W-:Y:S02]  /*32940*/  IMAD.MOV.U32 R50, RZ, RZ, R89 ;  /* 0x000000ffff327224 */ /* 0x000fe400078e0059 */
[----:B------:R-:W-:Y:S01]  /*32950*/  IMAD.MOV.U32 R51, RZ, RZ, R90 ;  /* 0x000000ffff337224 */ /* 0x000fe200078e005a */
[----:B------:R-:W-:Y:S01]  /*32960*/  MOV R90, R203 ;  /* 0x000000cb005a7202 */ /* 0x000fe20000000f00 */
[----:B------:R-:W-:Y:S02]  /*32970*/  IMAD.MOV.U32 R95, RZ, RZ, R200 ;  /* 0x000000ffff5f7224 */ /* 0x000fe400078e00c8 */
[----:B------:R-:W-:Y:S02]  /*32980*/  IMAD.MOV.U32 R88, RZ, RZ, R201 ;  /* 0x000000ffff587224 */ /* 0x000fe400078e00c9 */
[----:B------:R-:W-:Y:S02]  /*32990*/  IMAD.MOV.U32 R89, RZ, RZ, R202 ;  /* 0x000000ffff597224 */ /* 0x000fe400078e00ca */
[----:B------:R-:W-:-:S02]  /*329a0*/  IMAD.MOV.U32 R246, RZ, RZ, R252 ;  /* 0x000000fffff67224 */ /* 0x000fc400078e00fc */
[----:B------:R-:W-:Y:S01]  /*329b0*/  IMAD.MOV.U32 R247, RZ, RZ, R2 ;  /* 0x000000fffff77224 */ /* 0x000fe200078e0002 */
[----:B---3--:R-:W-:Y:S01]  /*329c0*/  HMMA.1688.F32.TF32 R200, R196, R60, R220 ;  /* 0x0000003cc4c8723c */ /* 0x008fe200000810dc */
[----:B------:R-:W-:Y:S01]  /*329d0*/  IMAD.MOV.U32 R83, RZ, RZ, R84 ;  /* 0x000000ffff537224 */ /* 0x000fe200078e0054 */
[----:B------:R-:W-:-:S06]  /*329e0*/  MOV R63, R91 ;  /* 0x0000005b003f7202 */ /* 0x000fcc0000000f00 */
[----:B--2---:R-:W-:Y:S01]  /*329f0*/  HMMA.1688.F32.TF32 R196, R196, R64, R224 ;  /* 0x00000040c4c4723c */ /* 0x004fe200000810e0 */
[----:B------:R-:W-:Y:S01]  /*32a00*/  IMAD.MOV.U32 R66, RZ, RZ, R85 ;  /* 0x000000ffff427224 */ /* 0x000fe200078e0055 */
[----:B------:R-:W-:Y:S01]  /*32a10*/  LDS R220, [R3+0x1c300] ;  /* 0x01c3000003dc7984 */ /* 0x000fe20000000800 */
[----:B------:R-:W-:Y:S02]  /*32a20*/  IMAD.MOV.U32 R91, RZ, RZ, R92 ;  /* 0x000000ffff5b7224 */ /* 0x000fe400078e005c */
[----:B------:R-:W-:Y:S01]  /*32a30*/  IMAD.MOV.U32 R84, RZ, RZ, R93 ;  /* 0x000000ffff547224 */ /* 0x000fe200078e005d */
[----:B------:R-:W-:Y:S04]  /*32a40*/  LDS R222, [R3+0x1d300] ;  /* 0x01d3000003de7984 */ /* 0x000fe80000000800 */
[----:B------:R-:W-:Y:S04]  /*32a50*/  LDS R221, [R0+0x1c300] ;  /* 0x01c3000000dd7984 */ /* 0x000fe80000000800 */
[----:B------:R-:W-:Y:S02]  /*32a60*/  LDS R223, [R0+0x1d300] ;  /* 0x01d3000000df7984 */ /* 0x000fe40000000800 */
[----:B------:R-:W-:-:S02]  /*32a70*/  IMAD.MOV.U32 R99, RZ, RZ, R200 ;  /* 0x000000ffff637224 */ /* 0x000fc400078e00c8 */
[----:B------:R-:W-:Y:S04]  /*32a80*/  LDS R224, [R3+0x1c380] ;  /* 0x01c3800003e07984 */ /* 0x000fe80000000800 */
[----:B------:R-:W-:Y:S02]  /*32a90*/  LDS R226, [R3+0x1d380] ;  /* 0x01d3800003e27984 */ /* 0x000fe40000000800 */
[----:B------:R-:W-:Y:S01]  /*32aa0*/  IMAD.MOV.U32 R58, RZ, RZ, R196 ;  /* 0x000000ffff3a7224 */ /* 0x000fe200078e00c4 */
[----:B------:R-:W-:Y:S01]  /*32ab0*/  MOV R59, R197 ;  /* 0x000000c5003b7202 */ /* 0x000fe20000000f00 */
[----:B------:R-:W-:Y:S01]  /*32ac0*/  IMAD.MOV.U32 R67, RZ, RZ, R198 ;  /* 0x000000ffff437224 */ /* 0x000fe200078e00c6 */
[----:B------:R-:W-:Y:S01]  /*32ad0*/  LDS R196, [R3+0x1c200] ;  /* 0x01c2000003c47984 */ /* 0x000fe20000000800 */
[----:B------:R-:W-:-:S03]  /*32ae0*/  IMAD.MOV.U32 R107, RZ, RZ, R199 ;  /* 0x000000ffff6b7224 */ /* 0x000fc600078e00c7 */
[----:B------:R-:W-:Y:S04]  /*32af0*/  LDS R198, [R3+0x1d200] ;  /* 0x01d2000003c67984 */ /* 0x000fe80000000800 */
[----:B------:R-:W-:Y:S04]  /*32b00*/  LDS R197, [R0+0x1c200] ;  /* 0x01c2000000c57984 */ /* 0x000fe80000000800 */
[----:B------:R-:W4:Y:S01]  /*32b10*/  LDS R199, [R0+0x1d200] ;  /* 0x01d2000000c77984 */ /* 0x000f220000000800 */
[----:B------:R-:W-:Y:S01]  /*32b20*/  IMAD.MOV.U32 R85, RZ, RZ, R94 ;  /* 0x000000ffff557224 */ /* 0x000fe200078e005e */
[----:B------:R-:W-:Y:S01]  /*32b30*/  MOV R92, R201 ;  /* 0x000000c9005c7202 */ /* 0x000fe20000000f00 */
[----:B------:R-:W-:Y:S01]  /*32b40*/  IMAD.MOV.U32 R93, RZ, RZ, R202 ;  /* 0x000000ffff5d7224 */ /* 0x000fe200078e00ca */
[----:B------:R-:W-:Y:S04]  /*32b50*/  LDS R200, [R3+0x1c280] ;  /* 0x01c2800003c87984 */ /* 0x000fe80000000800 */
[----:B------:R-:W-:Y:S04]  /*32b60*/  LDS R225, [R0+0x1c380] ;  /* 0x01c3800000e17984 */ /* 0x000fe80000000800 */
[----:B------:R-:W1:Y:S01]  /*32b70*/  LDS R227, [R0+0x1d380] ;  /* 0x01d3800000e37984 */ /* 0x000e620000000800 */
[C---:B----4-:R-:W-:Y:S08]  /*32b80*/  HMMA.1688.F32.TF32 R212, R196.reuse, R36, R212 ;  /* 0x00000024c4d4723c */ /* 0x050ff000000810d4 */
[C---:B------:R-:W-:Y:S08]  /*32b90*/  HMMA.1688.F32.TF32 R208, R196.reuse, R40, R208 ;  /* 0x00000028c4d0723c */ /* 0x040ff000000810d0 */
[C---:B------:R-:W-:Y:S08]  /*32ba0*/  HMMA.1688.F32.TF32 R204, R196.reuse, R44, R204 ;  /* 0x0000002cc4cc723c */ /* 0x040ff000000810cc */
[C---:B------:R-:W-:Y:S01]  /*32bb0*/  HMMA.1688.F32.TF32 R240, R196.reuse, R48, R240 ;  /* 0x00000030c4f0723c */ /* 0x040fe200000810f0 */
[----:B------:R-:W-:Y:S07]  /*32bc0*/  STL.64 [R1+0xc0], R212 ;  /* 0x0000c0d401007387 */ /* 0x000fee0000100a00 */
[C---:B------:R-:W-:Y:S01]  /*32bd0*/  HMMA.1688.F32.TF32 R244, R196.reuse, R52, R244 ;  /* 0x00000034c4f4723c */ /* 0x040fe200000810f4 */
[----:B------:R2:W-:Y:S07]  /*32be0*/  STL.64 [R1+0xc8], R214 ;  /* 0x0000c8d601007387 */ /* 0x0005ee0000100a00 */
[----:B------:R-:W-:Y:S01]  /*32bf0*/  HMMA.1688.F32.TF32 R248, R196, R56, R248 ;  /* 0x00000038c4f8723c */ /* 0x000fe200000810f8 */
[----:B------:R-:W-:Y:S01]  /*32c00*/  IMAD.MOV.U32 R94, RZ, RZ, R203 ;  /* 0x000000ffff5e7224 */ /* 0x000fe200078e00cb */
[----:B------:R-:W-:Y:S04]  /*32c10*/  LDS R202, [R3+0x1d280] ;  /* 0x01d2800003ca7984 */ /* 0x000fe80000000800 */
[----:B--2---:R-:W2:Y:S04]  /*32c20*/  LDL.LU.64 R214, [R1+0x1648] ;  /* 0x0016480001d67983 */ /* 0x004ea80000300a00 */
[----:B------:R-:W2:Y:S04]  /*32c30*/  LDL.LU.64 R212, [R1+0x1640] ;  /* 0x0016400001d47983 */ /* 0x000ea80000300a00 */
[----:B------:R-:W-:Y:S04]  /*32c40*/  STL.64 [R1+0xe0], R208 ;  /* 0x0000e0d001007387 */ /* 0x000fe80000100a00 */
[----:B------:R3:W-:Y:S04]  /*32c50*/  STL.64 [R1+0xe8], R210 ;  /* 0x0000e8d201007387 */ /* 0x0007e80000100a00 */
[----:B------:R-:W-:Y:S04]  /*32c60*/  LDS R201, [R0+0x1c280] ;  /* 0x01c2800000c97984 */ /* 0x000fe80000000800 */
[----:B------:R-:W2:Y:S04]  /*32c70*/  LDS R203, [R0+0x1d280] ;  /* 0x01d2800000cb7984 */ /* 0x000ea80000000800 */
[----:B---3--:R-:W3:Y:S04]  /*32c80*/  LDL.LU.64 R210, [R1+0x1638] ;  /* 0x0016380001d27983 */ /* 0x008ee80000300a00 */
[----:B------:R-:W3:Y:S04]  /*32c90*/  LDL.LU.64 R208, [R1+0x1630] ;  /* 0x0016300001d07983 */ /* 0x000ee80000300a00 */
[----:B------:R-:W-:Y:S04]  /*32ca0*/  STL.64 [R1+0x100], R204 ;  /* 0x000100cc01007387 */ /* 0x000fe80000100a00 */
[----:B------:R4:W-:Y:S04]  /*32cb0*/  STL.64 [R1+0x108], R206 ;  /* 0x000108ce01007387 */ /* 0x0009e80000100a00 */
[----:B----4-:R-:W4:Y:S04]  /*32cc0*/  LDL.LU.64 R206, [R1+0x1628] ;  /* 0x0016280001ce7983 */ /* 0x010f280000300a00 */
[----:B------:R-:W4:Y:S04]  /*32cd0*/  LDL.LU.64 R204, [R1+0x1620] ;  /* 0x0016200001cc7983 */ /* 0x000f280000300a00 */
        /* <DEDUP_REMOVED lines=12> */
[----:B------:R-:W-:Y:S08]  /*32da0*/  HMMA.1688.F32.TF32 R4, R220, R36, R4 ;  /* 0x00000024dc04723c */ /* 0x000ff00000081004 */
[C---:B------:R-:W-:Y:S08]  /*32db0*/  HMMA.1688.F32.TF32 R144, R224.reuse, R48, R144 ;  /* 0x00000030e090723c */ /* 0x040ff00000081090 */
[C---:B------:R-:W-:Y:S08]  /*32dc0*/  HMMA.1688.F32.TF32 R140, R224.reuse, R52, R140 ;  /* 0x00000034e08c723c */ /* 0x040ff0000008108c */
[----:B------:R-:W-:Y:S08]  /*32dd0*/  HMMA.1688.F32.TF32 R136, R224, R56, R136 ;  /* 0x00000038e088723c */ /* 0x000ff00000081088 */
[C---:B--2---:R-:W-:Y:S08]  /*32de0*/  HMMA.1688.F32.TF32 R212, R200.reuse, R48, R212 ;  /* 0x00000030c8d4723c */ /* 0x044ff000000810d4 */
[C---:B----4-:R-:W-:Y:S08]  /*32df0*/  HMMA.1688.F32.TF32 R204, R200.reuse, R40, R204 ;  /* 0x00000028c8cc723c */ /* 0x050ff000000810cc */
[----:B---3--:R-:W-:Y:S08]  /*32e00*/  HMMA.1688.F32.TF32 R240, R200, R36, R240 ;  /* 0x00000024c8f0723c */ /* 0x008ff000000810f0 */
[C---:B------:R-:W-:Y:S08]  /*32e10*/  HMMA.1688.F32.TF32 R248, R196.reuse, R60, R248 ;  /* 0x0000003cc4f8723c */ /* 0x040ff000000810f8 */
[----:B------:R-:W-:Y:S11]  /*32e20*/  HMMA.1688.F32.TF32 R196, R196, R64, R244 ;  /* 0x00000040c4c4723c */ /* 0x000ff600000810f4 */
[----:B------:R-:W-:Y:S04]  /*32e30*/  @!UPT UIADD3 URZ, URZ, URZ, URZ ;  /* 0x0000003f3f3ff290 */ /* 0x000fe8000fffe03f */
[----:B------:R-:W-:Y:S04]  /*32e40*/  STL.64 [R1+0x1b0], R248 ;  /* 0x0001b0f801007387 */ /* 0x000fe80000100a00 */
[----:B------:R-:W-:Y:S04]  /*32e50*/  STL.64 [R1+0x1b8], R250 ;  /* 0x0001b8fa01007387 */ /* 0x000fe80000100a00 */
[----:B------:R-:W-:Y:S04]  /*32e60*/  STL.64 [R1+0x190], R196 ;  /* 0x000190c401007387 */ /* 0x000fe80000100a00 */
[----:B------:R1:W-:Y:S02]  /*32e70*/  STL.64 [R1+0x198], R198 ;  /* 0x000198c601007387 */ /* 0x0003e40000100a00 */
[----:B-1----:R-:W-:Y:S02]  /*32e80*/  HMMA.1688.F32.TF32 R196, R200, R44, R208 ;  /* 0x0000002cc8c4723c */ /* 0x002fe400000810d0 */
[----:B------:R-:W-:Y:S04]  /*32e90*/  STL.64 [R1+0x180], R240 ;  /* 0x000180f001007387 */ /* 0x000fe80000100a00 */
[----:B------:R-:W-:Y:S04]  /*32ea0*/  STL.64 [R1+0x188], R242 ;  /* 0x000188f201007387 */ /* 0x000fe80000100a00 */
[----:B------:R-:W-:Y:S04]  /*32eb0*/  STL.64 [R1+0x170], R204 ;  /* 0x000170cc01007387 */ /* 0x000fe80000100a00 */
[----:B------:R-:W-:Y:S09]  /*32ec0*/  STL.64 [R1+0x178], R206 ;  /* 0x000178ce01007387 */ /* 0x000ff20000100a00 */
[----:B------:R1:W-:Y:S01]  /*32ed0*/  STL.64 [R1+0x160], R196 ;  /* 0x000160c401007387 */ /* 0x0003e20000100a00 */
[----:B------:R-:W-:Y:S01]  /*32ee0*/  IMAD.MOV.U32 R2, RZ, RZ, R198 ;  /* 0x000000ffff027224 */ /* 0x000fe200078e00c6 */
[----:B------:R-:W-:-:S02]  /*32ef0*/  MOV R252, R199 ;  /* 0x000000c700fc7202 */ /* 0x000fc40000000f00 */
[C---:B-1----:R-:W-:Y:S03]  /*32f00*/  HMMA.1688.F32.TF32 R196, R200.reuse, R52, R216 ;  /* 0x00000034c8c4723c */ /* 0x042fe600000810d8 */
[----:B------:R-:W-:Y:S04]  /*32f10*/  STL [R1+0x1560], R252 ;  /* 0x001560fc01007387 */ /* 0x000fe80000100800 */
[----:B------:R-:W-:Y:S04]  /*32f20*/  STL [R1+0x155c], R2 ;  /* 0x00155c0201007387 */ /* 0x000fe80000100800 */
[----:B------:R-:W-:Y:S01]  /*32f30*/  STL.64 [R1+0x1550], R214 ;  /* 0x001550d601007387 */ /* 0x000fe20000100a00 */
[C---:B------:R-:W-:Y:S03]  /*32f40*/  HMMA.1688.F32.TF32 R216, R200.reuse, R56, R228 ;  /* 0x00000038c8d8723c */ /* 0x040fe600000810e4 */
[----:B------:R1:W-:Y:S09]  /*32f50*/  STL.64 [R1+0x1548], R212 ;  /* 0x001548d401007387 */ /* 0x0003f20000100a00 */
[----:B------:R-:W-:Y:S01]  /*32f60*/  IMAD.MOV.U32 R211, RZ, RZ, R196 ;  /* 0x000000ffffd37224 */ /* 0x000fe200078e00c4 */
[----:B------:R-:W-:Y:S01]  /*32f70*/  MOV R208, R199 ;  /* 0x000000c700d07202 */ /* 0x000fe20000000f00 */
[----:B------:R-:W-:Y:S01]  /*32f80*/  IMAD.MOV.U32 R210, RZ, RZ, R197 ;  /* 0x000000ffffd27224 */ /* 0x000fe200078e00c5 */
[----:B-1----:R-:W-:Y:S01]  /*32f90*/  HMMA.1688.F32.TF32 R212, R200, R64, R236 ;  /* 0x00000040c8d4723c */ /* 0x002fe200000810ec */
[----:B------:R-:W-:-:S07]  /*32fa0*/  IMAD.MOV.U32 R209, RZ, RZ, R198 ;  /* 0x000000ffffd17224 */ /* 0x000fce00078e00c6 */
[----:B------:R-:W-:Y:S07]  /*32fb0*/  HMMA.1688.F32.TF32 R196, R200, R60, R232 ;  /* 0x0000003cc8c4723c */ /* 0x000fee00000810e8 */
[----:B------:R-:W-:Y:S01]  /*32fc0*/  IMAD.MOV.U32 R203, RZ, RZ, R4 ;  /* 0x000000ffffcb7224 */ /* 0x000fe200078e0004 */
[----:B------:R-:W-:Y:S01]  /*32fd0*/  MOV R200, R7 ;  /* 0x0000000700c87202 */ /* 0x000fe20000000f00 */
[----:B------:R-:W-:Y:S02]  /*32fe0*/  IMAD.MOV.U32 R202, RZ, RZ, R5 ;  /* 0x000000ffffca7224 */ /* 0x000fe400078e0005 */
[----:B------:R-:W-:-:S02]  /*32ff0*/  IMAD.MOV.U32 R201, RZ, RZ, R6 ;  /* 0x000000ffffc97224 */ /* 0x000fc400078e0006 */
[----:B------:R-:W-:Y:S08]  /*33000*/  HMMA.1688.F32.TF32 R4, R220, R40, R8 ;  /* 0x00000028dc04723c */ /* 0x000ff00000081008 */
[----:B------:R-:W-:Y:S01]  /*33010*/  HMMA.1688.F32.TF32 R248, R224, R36, R156 ;  /* 0x00000024e0f8723c */ /* 0x000fe2000008109c */
[----:B------:R-:W-:Y:S01]  /*33020*/  IMAD.MOV.U32 R207, RZ, RZ, R212 ;  /* 0x000000ffffcf7224 */ /* 0x000fe200078e00d4 */
[----:B------:R-:W-:Y:S01]  /*33030*/  MOV R204, R215 ;  /* 0x000000d700cc7202 */ /* 0x000fe20000000f00 */
[----:B------:R-:W-:-:S05]  /*33040*/  IMAD.MOV.U32 R206, RZ, RZ, R213 ;  /* 0x000000ffffce7224 */ /* 0x000fca00078e00d5 */
[C---:B------:R-:W-:Y:S01]  /*33050*/  HMMA.1688.F32.TF32 R244, R224.reuse, R40, R152 ;  /* 0x00000028e0f4723c */ /* 0x040fe20000081098 */
[----:B------:R-:W-:Y:S01]  /*33060*/  IMAD.MOV.U32 R205, RZ, RZ, R214 ;  /* 0x000000ffffcd7224 */ /* 0x000fe200078e00d6 */
[----:B------:R-:W-:Y:S04]  /*33070*/  STL [R1+0x1570], R208 ;  /* 0x001570d001007387 */ /* 0x000fe80000100800 */
[----:B------:R-:W-:Y:S02]  /*33080*/  LDS R8, [R3+0x1e100] ;  /* 0x01e1000003087984 */ /* 0x000fe40000000800 */
[----:B------:R-:W-:Y:S01]  /*33090*/  IMAD.MOV.U32 R215, RZ, RZ, R4 ;  /* 0x000000ffffd77224 */ /* 0x000fe200078e0004 */
[----:B------:R-:W-:Y:S01]  /*330a0*/  MOV R212, R7 ;  /* 0x0000000700d47202 */ /* 0x000fe20000000f00 */
[----:B------:R-:W-:Y:S01]  /*330b0*/  IMAD.MOV.U32 R214, RZ, RZ, R5 ;  /* 0x000000ffffd67224 */ /* 0x000fe200078e0005 */
[-C--:B------:R-:W-:Y:S01]  /*330c0*/  HMMA.1688.F32.TF32 R240, R224, R44.reuse, R148 ;  /* 0x0000002ce0f0723c */ /* 0x080fe20000081094 */
[----:B------:R-:W-:Y:S01]  /*330d0*/  IMAD.MOV.U32 R213, RZ, RZ, R6 ;  /* 0x000000ffffd57224 */ /* 0x000fe200078e0006 */
[----:B------:R-:W-:Y:S04]  /*330e0*/  LDS R10, [R3+0x1f100] ;  /* 0x01f10000030a7984 */ /* 0x000fe80000000800 */
[----:B------:R-:W-:Y:S02]  /*330f0*/  LDS R9, [R0+0x1e100] ;  /* 0x01e1000000097984 */ /* 0x000fe40000000800 */
[----:B------:R-:W-:Y:S02]  /*33100*/  HMMA.1688.F32.TF32 R4, R220, R44, R12 ;  /* 0x0000002cdc04723c */ /* 0x000fe4000008100c */
[----:B------:R-:W-:Y:S06]  /*33110*/  STL [R1+0x156c], R209 ;  /* 0x00156cd101007387 */ /* 0x000fec0000100800 */
[C---:B------:R-:W-:Y:S08]  /*33120*/  HMMA.1688.F32.TF32 R132, R224.reuse, R60, R132 ;  /* 0x0000003ce084723c */ /* 0x040ff00000081084 */
[----:B------:R-:W-:Y:S01]  /*33130*/  HMMA.1688.F32.TF32 R128, R224, R64, R128 ;  /* 0x00000040e080723c */ /* 0x000fe20000081080 */
[----:B------:R-:W-:Y:S01]  /*33140*/  IMAD.MOV.U32 R152, RZ, RZ, R83 ;  /* 0x000000ffff987224 */ /* 0x000fe200078e0053 */
[----:B------:R-:W-:Y:S01]  /*33150*/  LDS R11, [R0+0x1f100] ;  /* 0x01f10000000b7984 */ /* 0x000fe20000000800 */
        /* <DEDUP_REMOVED lines=10> */
[----:B------:R-:W-:Y:S01]  /*33200*/  LDS R12, [R3+0x1e080] ;  /* 0x01e08000030c7984 */ /* 0x000fe20000000800 */
[----:B------:R-:W-:-:S02]  /*33210*/  IMAD.MOV.U32 R229, RZ, RZ, R6 ;  /* 0x000000ffffe57224 */ /* 0x000fc400078e0006 */
[----:B------:R-:W-:Y:S01]  /*33220*/  HMMA.1688.F32.TF32 R4, R220, R48, R16 ;  /* 0x00000030dc04723c */ /* 0x000fe20000081010 */
[----:B------:R-:W-:Y:S04]  /*33230*/  LDS R16, [R3+0x1e000] ;  /* 0x01e0000003107984 */ /* 0x000fe80000000800 */
[----:B------:R-:W-:Y:S04]  /*33240*/  LDS R18, [R3+0x1f000] ;  /* 0x01f0000003127984 */ /* 0x000fe80000000800 */
[----:B------:R-:W-:Y:S04]  /*33250*/  LDS R17, [R0+0x1e000] ;  /* 0x01e0000000117984 */ /* 0x000fe80000000800 */
[----:B------:R-:W1:Y:S04]  /*33260*/  LDS R19, [R0+0x1f000] ;  /* 0x01f0000000137984 */ /* 0x000e680000000800 */
[----:B------:R-:W-:Y:S04]  /*33270*/  LDS R14, [R3+0x1f080] ;  /* 0x01f08000030e7984 */ /* 0x000fe80000000800 */
[----:B------:R-:W-:Y:S03]  /*33280*/  LDS R13, [R0+0x1e080] ;  /* 0x01e08000000d7984 */ /* 0x000fe60000000800 */
[----:B------:R-:W-:Y:S01]  /*33290*/  IMAD.MOV.U32 R235, RZ, RZ, R4 ;  /* 0x000000ffffeb7224 */ /* 0x000fe200078e0004 */
[----:B------:R-:W-:Y:S01]  /*332a0*/  MOV R232, R7 ;  /* 0x0000000700e87202 */ /* 0x000fe20000000f00 */
[----:B------:R-:W-:Y:S01]  /*332b0*/  IMAD.MOV.U32 R234, RZ, RZ, R5 ;  /* 0x000000ffffea7224 */ /* 0x000fe200078e0005 */
[----:B------:R-:W-:Y:S01]  /*332c0*/  LDS R15, [R0+0x1f080] ;  /* 0x01f08000000f7984 */ /* 0x000fe20000000800 */
[----:B------:R-:W-:-:S02]  /*332d0*/  IMAD.MOV.U32 R233, RZ, RZ, R6 ;  /* 0x000000ffffe97224 */ /* 0x000fc400078e0006 */
[C---:B------:R-:W-:Y:S01]  /*332e0*/  HMMA.1688.F32.TF32 R4, R220.reuse, R52, R20 ;  /* 0x00000034dc04723c */ /* 0x040fe20000081014 */
[----:B------:R2:W-:Y:S11]  /*332f0*/  STL [R1+0x1568], R210 ;  /* 0x001568d201007387 */ /* 0x0005f60000100800 */
[----:B------:R-:W-:Y:S11]  /*33300*/  @!UPT UIADD3 URZ, URZ, URZ, URZ ;  /* 0x0000003f3f3ff290 */ /* 0x000ff6000fffe03f */
[----:B------:R-:W-:Y:S01]  /*33310*/  @!UPT UIADD3 URZ, URZ, URZ, URZ ;  /* 0x0000003f3f3ff290 */ /* 0x000fe2000fffe03f */
[----:B------:R-:W-:Y:S01]  /*33320*/  IMAD.MOV.U32 R239, RZ, RZ, R4 ;  /* 0x000000ffffef7224 */ /* 0x000fe200078e0004 */
[----:B------:R-:W-:Y:S01]  /*33330*/  MOV R236, R7 ;  /* 0x0000000700ec7202 */ /* 0x000fe20000000f00 */
[----:B------:R-:W-:Y:S02]  /*33340*/  IMAD.MOV.U32 R238, RZ, RZ, R5 ;  /* 0x000000ffffee7224 */ /* 0x000fe400078e0005 */
[----:B------:R-:W-:Y:S02]  /*33350*/  IMAD.MOV.U32 R237, RZ, RZ, R6 ;  /* 0x000000ffffed7224 */ /* 0x000fe400078e0006 */
[----:B------:R-:W-:Y:S01]  /*33360*/  HMMA.1688.F32.TF32 R4, R220, R56, R24 ;  /* 0x00000038dc04723c */ /* 0x000fe20000081018 */
[----:B------:R3:W-:Y:S04]  /*33370*/  STL [R1+0x1564], R211 ;  /* 0x001564d301007387 */ /* 0x0007e80000100800 */
[----:B------:R4:W-:Y:S03]  /*33380*/  STL [R1+0x1578], R218 ;  /* 0x001578da01007387 */ /* 0x0009e60000100800 */
[C---:B-1----:R-:W-:Y:S01]  /*33390*/  HMMA.1688.F32.TF32 R24, R16.reuse, R42, R72 ;  /* 0x0000002a1018723c */ /* 0x042fe20000081048 */
[----:B------:R1:W-:Y:S04]  /*333a0*/  STL [R1+0x1574], R219 ;  /* 0x001574db01007387 */ /* 0x0003e80000100800 */
[----:B------:R-:W-:Y:S03]  /*333b0*/  STL.64 [R1+0x14c0], R250 ;  /* 0x0014c0fa01007387 */ /* 0x000fe60000100a00 */
[----:B------:R-:W-:Y:S08]  /*333c0*/  HMMA.1688.F32.TF32 R20, R16, R46, R76 ;  /* 0x0000002e1014723c */ /* 0x000ff0000008104c */
[----:B--2---:R-:W-:Y:S01]  /*333d0*/  IMAD.MOV.U32 R210, RZ, RZ, R4 ;  /* 0x000000ffffd27224 */ /* 0x004fe200078e0004 */
[----:B------:R-:W-:Y:S01]  /*333e0*/  MOV R2, R7 ;  /* 0x0000000700027202 */ /* 0x000fe20000000f00 */
[----:B---3--:R-:W-:-:S02]  /*333f0*/  IMAD.MOV.U32 R211, RZ, RZ, R5 ;  /* 0x000000ffffd37224 */ /* 0x008fc400078e0005 */
[----:B------:R-:W-:Y:S02]  /*33400*/  IMAD.MOV.U32 R252, RZ, RZ, R6 ;  /* 0x000000fffffc7224 */ /* 0x000fe400078e0006 */
[----:B------:R-:W-:Y:S08]  /*33410*/  HMMA.1688.F32.TF32 R4, R220, R60, R28 ;  /* 0x0000003cdc04723c */ /* 0x000ff0000008101c */
[----:B------:R-:W-:Y:S01]  /*33420*/  HMMA.1688.F32.TF32 R28, R16, R38, R68 ;  /* 0x00000026101c723c */ /* 0x000fe20000081044 */
        /* <DEDUP_REMOVED lines=13> */
[----:B----4-:R-:W-:-:S03]  /*33500*/  IMAD.MOV.U32 R218, RZ, RZ, R4 ;  /* 0x000000ffffda7224 */ /* 0x010fc600078e0004 */
[----:B------:R-:W-:Y:S01]  /*33510*/  STL.64 [R1+0x1530], R130 ;  /* 0x0015308201007387 */ /* 0x000fe20000100a00 */
[----:B-1----:R-:W-:Y:S01]  /*33520*/  IMAD.MOV.U32 R219, RZ, RZ, R5 ;  /* 0x000000ffffdb7224 */ /* 0x002fe200078e0005 */
[----:B------:R-:W-:Y:S02]  /*33530*/  MOV R209, R7 ;  /* 0x0000000700d17202 */ /* 0x000fe40000000f00 */
[----:B------:R-:W-:Y:S01]  /*33540*/  STL.64 [R1+0x1528], R128 ;  /* 0x0015288001007387 */ /* 0x000fe20000100a00 */
[----:B------:R-:W-:-:S03]  /*33550*/  IMAD.MOV.U32 R208, RZ, RZ, R6 ;  /* 0x000000ffffd07224 */ /* 0x000fc600078e0006 */
[----:B------:R1:W-:Y:S01]  /*33560*/  STL.64 [R1+0x200], R28 ;  /* 0x0002001c01007387 */ /* 0x0003e20000100a00 */
[----:B------:R-:W-:Y:S03]  /*33570*/  HMMA.1688.F32.TF32 R4, R220, R64, R32 ;  /* 0x00000040dc04723c */ /* 0x000fe60000081020 */
[----:B------:R2:W-:Y:S04]  /*33580*/  STL.64 [R1+0x208], R30 ;  /* 0x0002081e01007387 */ /* 0x0005e80000100a00 */
[----:B------:R3:W-:Y:S01]  /*33590*/  STL.64 [R1+0x1f0], R24 ;  /* 0x0001f01801007387 */ /* 0x0007e20000100a00 */
[----:B------:R-:W-:-:S03]  /*335a0*/  IMAD.MOV.U32 R32, RZ, RZ, R99 ;  /* 0x000000ffff207224 */ /* 0x000fc600078e0063 */
[----:B------:R2:W-:Y:S01]  /*335b0*/  STL.64 [R1+0x1f8], R26 ;  /* 0x0001f81a01007387 */ /* 0x0005e20000100a00 */
[----:B------:R-:W-:-:S03]  /*335c0*/  IMAD.MOV.U32 R33, RZ, RZ, R92 ;  /* 0x000000ffff217224 */ /* 0x000fc600078e005c */
[----:B------:R-:W4:Y:S01]  /*335d0*/  LDL.LU R99, [R1+0x15e8] ;  /* 0x0015e80001637983 */ /* 0x000f220000300800 */
[----:B------:R-:W-:-:S03]  /*335e0*/  IMAD.MOV.U32 R34, RZ, RZ, R93 ;  /* 0x000000ffff227224 */ /* 0x000fc600078e005d */
[----:B------:R2:W-:Y:S01]  /*335f0*/  STL.64 [R1+0x1e0], R20 ;  /* 0x0001e01401007387 */ /* 0x0005e20000100a00 */
[----:B------:R-:W-:-:S03]  /*33600*/  MOV R35, R94 ;  /* 0x0000005e00237202 */ /* 0x000fc60000000f00 */
[----:B------:R3:W-:Y:S01]  /*33610*/  STL.64 [R1+0x1e8], R22 ;  /* 0x0001e81601007387 */ /* 0x0007e20000100a00 */
[----:B-1----:R-:W-:-:S03]  /*33620*/  IMAD.MOV.U32 R28, RZ, RZ, R95 ;  /* 0x000000ffff1c7224 */ /* 0x002fc600078e005f */
[----:B------:R-:W4:Y:S01]  /*33630*/  LDL.LU R92, [R1+0x15e4] ;  /* 0x0015e400015c7983 */ /* 0x000f220000300800 */
[----:B------:R-:W-:-:S03]  /*33640*/  IMAD.MOV.U32 R29, RZ, RZ, R88 ;  /* 0x000000ffff1d7224 */ /* 0x000fc600078e0058 */
[----:B------:R-:W4:Y:S01]  /*33650*/  LDL.LU R93, [R1+0x15e0] ;  /* 0x0015e000015d7983 */ /* 0x000f220000300800 */
[----:B--2---:R-:W-:-:S03]  /*33660*/  IMAD.MOV.U32 R30, RZ, RZ, R89 ;  /* 0x000000ffff1e7224 */ /* 0x004fc600078e0059 */
[----:B------:R-:W4:Y:S01]  /*33670*/  LDL.LU R94, [R1+0x15dc] ;  /* 0x0015dc00015e7983 */ /* 0x000f220000300800 */
[----:B------:R-:W-:-:S03]  /*33680*/  MOV R31, R90 ;  /* 0x0000005a001f7202 */ /* 0x000fc60000000f00 */
[----:B------:R-:W4:Y:S01]  /*33690*/  LDL.LU R95, [R1+0x15d8] ;  /* 0x0015d800015f7983 */ /* 0x000f220000300800 */
[----:B---3--:R-:W-:-:S03]  /*336a0*/  IMAD.MOV.U32 R24, RZ, RZ, R91 ;  /* 0x000000ffff187224 */ /* 0x008fc600078e005b */
        /* <DEDUP_REMOVED lines=23> */
[----:B------:R-:W2:Y:S01]  /*33820*/  LDL.LU R244, [R1] ;  /* 0x0000000001f47983 */ /* 0x000ea20000300800 */
[----:B------:R-:W-:-:S03]  /*33830*/  IMAD.MOV.U32 R21, RZ, RZ, R50 ;  /* 0x000000ffff157224 */ /* 0x000fc600078e0032 */
[----:B------:R-:W2:Y:S01]  /*33840*/  LDL.LU R245, [R1+0x4] ;  /* 0x0000040001f57983 */ /* 0x000ea20000300800 */
[----:B------:R-:W-:-:S03]  /*33850*/  IMAD.MOV.U32 R22, RZ, RZ, R51 ;  /* 0x000000ffff167224 */ /* 0x000fc600078e0033 */
[----:B------:R-:W2:Y:S04]  /*33860*/  LDL.LU R246, [R1+0x8] ;  /* 0x0000080001f67983 */ /* 0x000ea80000300800 */
[----:B------:R-:W2:Y:S04]  /*33870*/  LDL.LU R247, [R1+0xc] ;  /* 0x00000c0001f77983 */ /* 0x000ea80000300800 */
[----:B------:R-:W3:Y:S04]  /*33880*/  LDL.LU R55, [R1+0x1598] ;  /* 0x0015980001377983 */ /* 0x000ee80000300800 */
[----:B------:R-:W2:Y:S04]  /*33890*/  LDL.LU R50, [R1+0x1594] ;  /* 0x0015940001327983 */ /* 0x000ea80000300800 */
[----:B------:R-:W2:Y:S01]  /*338a0*/  LDL.LU R51, [R1+0x1590] ;  /* 0x0015900001337983 */ /* 0x000ea20000300800 */
[----:B------:R-:W-:-:S03]  /*338b0*/  MOV R23, R63 ;  /* 0x0000003f00177202 */ /* 0x000fc60000000f00 */
[----:B------:R-:W4:Y:S04]  /*338c0*/  LDL.LU R63, [R1+0x158c] ;  /* 0x00158c00013f7983 */ /* 0x000f280000300800 */
[----:B------:R-:W4:Y:S04]  /*338d0*/  LDL.LU R58, [R1+0x1588] ;  /* 0x00158800013a7983 */ /* 0x000f280000300800 */
        /* <DEDUP_REMOVED lines=10> */
[C---:B------:R-:W-:Y:S03]  /*33980*/  HMMA.1688.F32.TF32 R164, R8.reuse, R38, R164 ;  /* 0x0000002608a4723c */ /* 0x040fe600000810a4 */
[----:B------:R-:W4:Y:S05]  /*33990*/  LDL.LU R107, [R1+0x157c] ;  /* 0x00157c00016b7983 */ /* 0x000f2a0000300800 */
[----:B------:R-:W-:Y:S01]  /*339a0*/  HMMA.1688.F32.TF32 R168, R8, R42, R168 ;  /* 0x0000002a08a8723c */ /* 0x000fe200000810a8 */
[----:B------:R-:W-:-:S07]  /*339b0*/  IMAD.MOV.U32 R240, RZ, RZ, R210 ;  /* 0x000000fffff07224 */ /* 0x000fce00078e00d2 */
[----:B------:R-:W-:Y:S01]  /*339c0*/  HMMA.1688.F32.TF32 R172, R8, R46, R172 ;  /* 0x0000002e08ac723c */ /* 0x000fe200000810ac */
[----:B------:R-:W-:-:S07]  /*339d0*/  IMAD.MOV.U32 R241, RZ, RZ, R211 ;  /* 0x000000fffff17224 */ /* 0x000fce00078e00d3 */
[C---:B---3--:R-:W-:Y:S08]  /*339e0*/  HMMA.1688.F32.TF32 R84, R16.reuse, R54, R84 ;  /* 0x000000361054723c */ /* 0x048ff00000081054 */
[-C--:B--2---:R-:W-:Y:S08]  /*339f0*/  HMMA.1688.F32.TF32 R68, R16, R50.reuse, R80 ;  /* 0x000000321044723c */ /* 0x084ff00000081050 */
[C---:B------:R-:W-:Y:S07]  /*33a00*/  HMMA.1688.F32.TF32 R176, R8.reuse, R50, R176 ;  /* 0x0000003208b0723c */ /* 0x040fee00000810b0 */
[----:B------:R-:W-:Y:S01]  /*33a10*/  STL.64 [R1+0x1540], R86 ;  /* 0x0015405601007387 */ /* 0x000fe20000100a00 */
[C---:B------:R-:W-:Y:S07]  /*33a20*/  HMMA.1688.F32.TF32 R180, R8.reuse, R54, R180 ;  /* 0x0000003608b4723c */ /* 0x040fee00000810b4 */
[----:B------:R2:W-:Y:S01]  /*33a30*/  STL.64 [R1+0x1d0], R68 ;  /* 0x0001d04401007387 */ /* 0x0005e20000100a00 */
[C---:B----4-:R-:W-:Y:S03]  /*33a40*/  HMMA.1688.F32.TF32 R184, R8.reuse, R58, R184 ;  /* 0x0000003a08b8723c */ /* 0x050fe600000810b8 */
[----:B------:R3:W-:Y:S05]  /*33a50*/  STL.64 [R1+0x1d8], R70 ;  /* 0x0001d84601007387 */ /* 0x0007ea0000100a00 */
[C---:B------:R-:W-:Y:S01]  /*33a60*/  HMMA.1688.F32.TF32 R188, R8.reuse, R62, R188 ;  /* 0x0000003e08bc723c */ /* 0x040fe200000810bc */
[----:B------:R4:W-:Y:S07]  /*33a70*/  STL.64 [R1+0x1538], R84 ;  /* 0x0015385401007387 */ /* 0x0009ee0000100a00 */
[----:B------:R-:W-:Y:S08]  /*33a80*/  HMMA.1688.F32.TF32 R192, R8, R66, R192 ;  /* 0x0000004208c0723c */ /* 0x000ff000000810c0 */
[----:B-1----:R-:W-:Y:S07]  /*33a90*/  HMMA.1688.F32.TF32 R8, R4, R38, R244 ;  /* 0x000000260408723c */ /* 0x002fee00000810f4 */
[----:B------:R-:W-:-:S02]  /*33aa0*/  IMAD.MOV.U32 R244, RZ, RZ, R218 ;  /* 0x000000fffff47224 */ /* 0x000fc400078e00da */
[----:B------:R-:W2:Y:S01]  /*33ab0*/  LDL.LU R218, [R1+0x1578] ;  /* 0x0015780001da7983 */ /* 0x000ea20000300800 */
[----:B------:R-:W-:Y:S01]  /*33ac0*/  IMAD.MOV.U32 R245, RZ, RZ, R219 ;  /* 0x000000fffff57224 */ /* 0x000fe200078e00db */
[----:B------:R-:W-:Y:S01]  /*33ad0*/  MOV R247, R209 ;  /* 0x000000d100f77202 */ /* 0x000fe20000000f00 */
[----:B------:R-:W-:Y:S01]  /*33ae0*/  IMAD.MOV.U32 R246, RZ, RZ, R208 ;  /* 0x000000fffff67224 */ /* 0x000fe200078e00d0 */
[----:B------:R-:W2:Y:S04]  /*33af0*/  LDL.LU R219, [R1+0x1574] ;  /* 0x0015740001db7983 */ /* 0x000ea80000300800 */
[----:B------:R-:W2:Y:S04]  /*33b00*/  LDL.LU R208, [R1+0x1570] ;  /* 0x0015700001d07983 */ /* 0x000ea80000300800 */
[----:B------:R-:W3:Y:S04]  /*33b10*/  LDL.LU R209, [R1+0x156c] ;  /* 0x00156c0001d17983 */ /* 0x000ee80000300800 */
[----:B------:R-:W4:Y:S04]  /*33b20*/  LDL.LU R210, [R1+0x1568] ;  /* 0x0015680001d27983 */ /* 0x000f280000300800 */
[----:B------:R-:W4:Y:S01]  /*33b30*/  LDL.LU R211, [R1+0x1564] ;  /* 0x0015640001d37983 */ /* 0x000f220000300800 */
[C---:B------:R-:W-:Y:S01]  /*33b40*/  HMMA.1688.F32.TF32 R100, R12.reuse, R38, R100 ;  /* 0x000000260c64723c */ /* 0x040fe20000081064 */
[----:B------:R-:W-:Y:S01]  /*33b50*/  IMAD.MOV.U32 R242, RZ, RZ, R252 ;  /* 0x000000fffff27224 */ /* 0x000fe200078e00fc */
[----:B------:R-:W-:Y:S01]  /*33b60*/  MOV R243, R2 ;  /* 0x0000000200f37202 */ /* 0x000fe20000000f00 */
        /* <DEDUP_REMOVED lines=10> */
[----:B------:R-:W-:Y:S01]  /*33c10*/  MOV R135, R212 ;  /* 0x000000d400877202 */ /* 0x000fe20000000f00 */
[----:B------:R-:W-:-:S02]  /*33c20*/  IMAD.MOV.U32 R134, RZ, RZ, R213 ;  /* 0x000000ffff867224 */ /* 0x000fc400078e00d5 */
[----:B------:R-:W-:Y:S01]  /*33c30*/  IMAD.MOV.U32 R133, RZ, RZ, R214 ;  /* 0x000000ffff857224 */ /* 0x000fe200078e00d6 */
[----:B------:R-:W-:Y:S01]  /*33c40*/  MOV R131, R200 ;  /* 0x000000c800837202 */ /* 0x000fe20000000f00 */
[----:B------:R-:W-:Y:S02]  /*33c50*/  IMAD.MOV.U32 R132, RZ, RZ, R215 ;  /* 0x000000ffff847224 */ /* 0x000fe400078e00d7 */
[----:B------:R-:W-:Y:S02]  /*33c60*/  IMAD.MOV.U32 R130, RZ, RZ, R201 ;  /* 0x000000ffff827224 */ /* 0x000fe400078e00c9 */
[----:B------:R-:W-:Y:S02]  /*33c70*/  IMAD.MOV.U32 R129, RZ, RZ, R202 ;  /* 0x000000ffff817224 */ /* 0x000fe400078e00ca */
[----:B------:R-:W-:Y:S01]  /*33c80*/  IMAD.MOV.U32 R128, RZ, RZ, R203 ;  /* 0x000000ffff807224 */ /* 0x000fe200078e00cb */
[C---:B------:R-:W-:Y:S08]  /*33c90*/  HMMA.1688.F32.TF32 R88, R16.reuse, R58, R88 ;  /* 0x0000003a1058723c */ /* 0x040ff00000081058 */
[C---:B------:R-:W-:Y:S08]  /*33ca0*/  HMMA.1688.F32.TF32 R92, R16.reuse, R62, R92 ;  /* 0x0000003e105c723c */ /* 0x040ff0000008105c */
[----:B------:R-:W-:Y:S08]  /*33cb0*/  HMMA.1688.F32.TF32 R96, R16, R66, R96 ;  /* 0x000000421060723c */ /* 0x000ff00000081060 */
[C---:B------:R-:W-:Y:S08]  /*33cc0*/  HMMA.1688.F32.TF32 R16, R4.reuse, R46, R248 ;  /* 0x0000002e0410723c */ /* 0x040ff000000810f8 */
[----:B------:R-:W-:Y:S01]  /*33cd0*/  HMMA.1688.F32.TF32 R20, R4, R50, R20 ;  /* 0x000000320414723c */ /* 0x000fe20000081014 */
[----:B------:R-:W-:Y:S01]  /*33ce0*/  MOV R251, R220 ;  /* 0x000000dc00fb7202 */ /* 0x000fe20000000f00 */
[----:B------:R-:W-:-:S06]  /*33cf0*/  IMAD.MOV.U32 R250, RZ, RZ, R221 ;  /* 0x000000fffffa7224 */ /* 0x000fcc00078e00dd */
[----:B------:R-:W-:Y:S01]  /*33d00*/  HMMA.1688.F32.TF32 R24, R4, R54, R24 ;  /* 0x000000360418723c */ /* 0x000fe20000081018 */
[----:B------:R-:W-:-:S07]  /*33d10*/  IMAD.MOV.U32 R249, RZ, RZ, R222 ;  /* 0x000000fffff97224 */ /* 0x000fce00078e00de */
[C---:B------:R-:W-:Y:S08]  /*33d20*/  HMMA.1688.F32.TF32 R28, R4.reuse, R58, R28 ;  /* 0x0000003a041c723c */ /* 0x040ff0000008101c */
[----:B------:R-:W-:Y:S01]  /*33d30*/  HMMA.1688.F32.TF32 R32, R4, R62, R32 ;  /* 0x0000003e0420723c */ /* 0x000fe20000081020 */
[----:B------:R-:W-:-:S07]  /*33d40*/  IMAD.MOV.U32 R248, RZ, RZ, R223 ;  /* 0x000000fffff87224 */ /* 0x000fce00078e00df */
[----:B------:R-:W-:Y:S01]  /*33d50*/  HMMA.1688.F32.TF32 R4, R4, R66, R156 ;  /* 0x000000420404723c */ /* 0x000fe2000008109c */
[----:B--2---:R-:W-:Y:S02]  /*33d60*/  MOV R155, R208 ;  /* 0x000000d0009b7202 */ /* 0x004fe40000000f00 */
[----:B------:R-:W2:Y:S01]  /*33d70*/  LDL.LU R208, [R1+0x170] ;  /* 0x0001700001d07983 */ /* 0x000ea20000300800 */
[----:B---3--:R-:W-:-:S03]  /*33d80*/  IMAD.MOV.U32 R154, RZ, RZ, R209 ;  /* 0x000000ffff9a7224 */ /* 0x008fc600078e00d1 */
[----:B------:R-:W2:Y:S01]  /*33d90*/  LDL.LU R209, [R1+0x174] ;  /* 0x0001740001d17983 */ /* 0x000ea20000300800 */
[----:B----4-:R-:W-:-:S03]  /*33da0*/  IMAD.MOV.U32 R153, RZ, RZ, R210 ;  /* 0x000000ffff997224 */ /* 0x010fc600078e00d2 */
[----:B------:R-:W2:Y:S01]  /*33db0*/  LDL.LU R210, [R1+0x178] ;  /* 0x0001780001d27983 */ /* 0x000ea20000300800 */
[----:B------:R-:W-:-:S03]  /*33dc0*/  IMAD.MOV.U32 R152, RZ, RZ, R211 ;  /* 0x000000ffff987224 */ /* 0x000fc600078e00d3 */
        /* <DEDUP_REMOVED lines=44> */
[----:B------:R-:W2:Y:S01]  /*34090*/  LDS R207, [R0+0x1f200] ;  /* 0x01f2000000cf7984 */ /* 0x000ea20000000800 */
[----:B------:R-:W-:-:S03]  /*340a0*/  IMAD.MOV.U32 R150, RZ, RZ, R2 ;  /* 0x000000ffff967224 */ /* 0x000fc600078e0002 */
[----:B------:R-:W4:Y:S04]  /*340b0*/  LDL.LU R148, [R1+0x160] ;  /* 0x0001600001947983 */ /* 0x000f280000300800 */
[----:B------:R-:W4:Y:S04]  /*340c0*/  LDL.LU R149, [R1+0x164] ;  /* 0x0001640001957983 */ /* 0x000f280000300800 */
[----:B------:R-:W4:Y:S01]  /*340d0*/  LDL.LU R2, [R1+0x1558] ;  /* 0x0015580001027983 */ /* 0x000f220000300800 */
        /* <DEDUP_REMOVED lines=9> */
[----:B------:R-:W2:Y:S01]  /*34170*/  LDL.LU.64 R212, [R1+0x1548] ;  /* 0x0015480001d47983 */ /* 0x000ea20000300a00 */
        /* <DEDUP_REMOVED lines=11> */
[----:B------:R-:W-:Y:S01]  /*34230*/  LDS R228, [R3+0x1e280] ;  /* 0x01e2800003e47984 */ /* 0x000fe20000000800 */
[----:B------:R-:W-:-:S03]  /*34240*/  IMAD.MOV.U32 R138, RZ, RZ, R229 ;  /* 0x000000ffff8a7224 */ /* 0x000fc600078e00e5 */
[----:B------:R-:W-:Y:S04]  /*34250*/  LDS R230, [R3+0x1f280] ;  /* 0x01f2800003e67984 */ /* 0x000fe80000000800 */
[----:B------:R-:W-:Y:S04]  /*34260*/  LDS R229, [R0+0x1e280] ;  /* 0x01e2800000e57984 */ /* 0x000fe80000000800 */
[----:B------:R-:W3:Y:S01]  /*34270*/  LDS R231, [R0+0x1f280] ;  /* 0x01f2800000e77984 */ /* 0x000ee20000000800 */
[----:B------:R-:W-:Y:S01]  /*34280*/  IMAD.MOV.U32 R144, RZ, RZ, R239 ;  /* 0x000000ffff907224 */ /* 0x000fe200078e00ef */
[----:B------:R-:W-:Y:S01]  /*34290*/  MOV R147, R236 ;  /* 0x000000ec00937202 */ /* 0x000fe20000000f00 */
[----:B------:R-:W-:Y:S01]  /*342a0*/  IMAD.MOV.U32 R145, RZ, RZ, R238 ;  /* 0x000000ffff917224 */ /* 0x000fe200078e00ee */
[----:B------:R-:W-:Y:S01]  /*342b0*/  LDS R236, [R3+0x1e380] ;  /* 0x01e3800003ec7984 */ /* 0x000fe20000000800 */
[----:B------:R-:W-:-:S02]  /*342c0*/  IMAD.MOV.U32 R146, RZ, RZ, R237 ;  /* 0x000000ffff927224 */ /* 0x000fc400078e00ed */
[----:B------:R-:W-:Y:S01]  /*342d0*/  IMAD.MOV.U32 R151, RZ, RZ, R252 ;  /* 0x000000ffff977224 */ /* 0x000fe200078e00fc */
[----:B------:R-:W-:Y:S04]  /*342e0*/  LDS R238, [R3+0x1f380] ;  /* 0x01f3800003ee7984 */ /* 0x000fe80000000800 */
[----:B------:R-:W-:Y:S04]  /*342f0*/  LDS R239, [R0+0x1f380] ;  /* 0x01f3800000ef7984 */ /* 0x000fe80000000800 */
[----:B------:R-:W4:Y:S01]  /*34300*/  LDS R237, [R0+0x1e380] ;  /* 0x01e3800000ed7984 */ /* 0x000f220000000800 */
[C---:B-1----:R-:W-:Y:S08]  /*34310*/  HMMA.1688.F32.TF32 R128, R232.reuse, R38, R128 ;  /* 0x00000026e880723c */ /* 0x042ff00000081080 */
[C---:B------:R-:W-:Y:S08]  /*34320*/  HMMA.1688.F32.TF32 R132, R232.reuse, R42, R132 ;  /* 0x0000002ae884723c */ /* 0x040ff00000081084 */
[C---:B------:R-:W-:Y:S08]  /*34330*/  HMMA.1688.F32.TF32 R136, R232.reuse, R46, R136 ;  /* 0x0000002ee888723c */ /* 0x040ff00000081088 */
[C---:B------:R-:W-:Y:S08]  /*34340*/  HMMA.1688.F32.TF32 R140, R232.reuse, R50, R140 ;  /* 0x00000032e88c723c */ /* 0x040ff0000008108c */
[----:B------:R-:W-:Y:S08]  /*34350*/  HMMA.1688.F32.TF32 R144, R232, R54, R144 ;  /* 0x00000036e890723c */ /* 0x000ff00000081090 */
[C---:B---3--:R-:W-:Y:S08]  /*34360*/  HMMA.1688.F32.TF32 R80, R228.reuse, R38, R80 ;  /* 0x00000026e450723c */ /* 0x048ff00000081050 */
[C---:B------:R-:W-:Y:S08]  /*34370*/  HMMA.1688.F32.TF32 R208, R228.reuse, R42, R208 ;  /* 0x0000002ae4d0723c */ /* 0x040ff000000810d0 */
[C---:B------:R-:W-:Y:S08]  /*34380*/  HMMA.1688.F32.TF32 R148, R228.reuse, R46, R148 ;  /* 0x0000002ee494723c */ /* 0x040ff00000081094 */
[C---:B------:R-:W-:Y:S08]  /*34390*/  HMMA.1688.F32.TF32 R152, R228.reuse, R54, R152 ;  /* 0x00000036e498723c */ /* 0x040ff00000081098 */
[C---:B------:R-:W-:Y:S08]  /*343a0*/  HMMA.1688.F32.TF32 R216, R228.reuse, R58, R216 ;  /* 0x0000003ae4d8723c */ /* 0x040ff000000810d8 */
[----:B------:R-:W-:Y:S08]  /*343b0*/  HMMA.1688.F32.TF32 R196, R228, R62, R196 ;  /* 0x0000003ee4c4723c */ /* 0x000ff000000810c4 */
[C---:B------:R-:W-:Y:S08]  /*343c0*/  HMMA.1688.F32.TF32 R240, R232.reuse, R58, R240 ;  /* 0x0000003ae8f0723c */ /* 0x040ff000000810f0 */
[C---:B------:R-:W-:Y:S08]  /*343d0*/  HMMA.1688.F32.TF32 R244, R232.reuse, R62, R244 ;  /* 0x0000003ee8f4723c */ /* 0x040ff000000810f4 */
[----:B------:R-:W-:Y:S08]  /*343e0*/  HMMA.1688.F32.TF32 R232, R232, R66, R248 ;  /* 0x00000042e8e8723c */ /* 0x000ff000000810f8 */
[C---:B--2---:R-:W-:Y:S08]  /*343f0*/  HMMA.1688.F32.TF32 R212, R228.reuse, R50, R212 ;  /* 0x00000032e4d4723c */ /* 0x044ff000000810d4 */
[----:B------:R-:W-:Y:S01]  /*34400*/  HMMA.1688.F32.TF32 R228, R228, R66, R84 ;  /* 0x00000042e4e4723c */ /* 0x000fe20000081054 */
[----:B------:R1:W5:Y:S04]  /*34410*/  LDL.LU.64 R86, [R1+0x1540] ;  /* 0x0015400001567983 */ /* 0x0003680000300a00 */
[----:B------:R1:W5:Y:S04]  /*34420*/  LDL.LU.64 R84, [R1+0x1538] ;  /* 0x0015380001547983 */ /* 0x0003680000300a00 */
[----:B------:R-:W-:Y:S04]  /*34430*/  STL.64 [R1+0x90], R128 ;  /* 0x0000908001007387 */ /* 0x000fe80000100a00 */
[----:B------:R2:W-:Y:S04]  /*34440*/  STL.64 [R1+0x98], R130 ;  /* 0x0000988201007387 */ /* 0x0005e80000100a00 */
[----:B--2---:R-:W2:Y:S04]  /*34450*/  LDL.LU.64 R130, [R1+0x1530] ;  /* 0x0015300001827983 */ /* 0x004ea80000300a00 */
[----:B------:R-:W2:Y:S04]  /*34460*/  LDL.LU.64 R128, [R1+0x1528] ;  /* 0x0015280001807983 */ /* 0x000ea80000300a00 */
[----:B------:R-:W3:Y:S04]  /*34470*/  LDL.LU R40, [R1+0x3a8] ;  /* 0x0003a80001287983 */ /* 0x000ee80000300800 */
        /* <DEDUP_REMOVED lines=22> */
[----:B-1----:R-:W4:Y:S04]  /*345e0*/  LDL.LU.64 R246, [R1+0x14d0] ;  /* 0x0014d00001f67983 */ /* 0x002f280000300a00 */
[----:B------:R-:W4:Y:S04]  /*345f0*/  LDL.LU.64 R244, [R1+0x14c8] ;  /* 0x0014c80001f47983 */ /* 0x000f280000300a00 */
[----:B------:R-:W2:Y:S04]  /*34600*/  LDL.LU.64 R250, [R1+0x14c0] ;  /* 0x0014c00001fa7983 */ /* 0x000ea80000300a00 */
[----:B------:R-:W2:Y:S04]  /*34610*/  LDL.LU.64 R248, [R1+0x14b8] ;  /* 0x0014b80001f87983 */ /* 0x000ea80000300a00 */
[----:B------:R-:W-:Y:S04]  /*34620*/  STL.64 [R1+0xc0], R232 ;  /* 0x0000c0e801007387 */ /* 0x000fe80000100a00 */
[----:B------:R4:W-:Y:S01]  /*34630*/  STL.64 [R1+0xc8], R234 ;  /* 0x0000c8ea01007387 */ /* 0x0009e20000100a00 */
[----:B------:R-:W-:Y:S01]  /*34640*/  IMAD.MOV.U32 R252, RZ, RZ, 0x7f ;  /* 0x0000007ffffc7424 */ /* 0x000fe200078e00ff */
[----:B------:R-:W-:Y:S01]  /*34650*/  MOV R0, c[0x0][0x180] ;  /* 0x0000600000007a02 */ /* 0x000fe20000000f00 */
[----:B------:R-:W-:Y:S01]  /*34660*/  UIADD3 UR5, UR5, 0x1, URZ ;  /* 0x0000000105057890 */ /* 0x000fe2000fffe03f */
[----:B------:R-:W-:Y:S01]  /*34670*/  BAR.SYNC.DEFER_BLOCKING 0x0 ;  /* 0x0000000000007b1d */ /* 0x000fe20000010000 */
[C---:B----4-:R-:W-:Y:S08]  /*34680*/  HMMA.1688.F32.TF32 R232, R236.reuse, R42, R244 ;  /* 0x0000002aece8723c */ /* 0x050ff000000810f4 */
[C---:B--2---:R-:W-:Y:S08]  /*34690*/  HMMA.1688.F32.TF32 R248, R236.reuse, R38, R248 ;  /* 0x00000026ecf8723c */ /* 0x044ff000000810f8 */
[C---:B------:R-:W-:Y:S08]  /*346a0*/  HMMA.1688.F32.TF32 R36, R236.reuse, R46, R240 ;  /* 0x0000002eec24723c */ /* 0x040ff000000810f0 */
[C---:B------:R-:W-:Y:S07]  /*346b0*/  HMMA.1688.F32.TF32 R44, R236.reuse, R50, R144 ;  /* 0x00000032ec2c723c */ /* 0x040fee0000081090 */
[----:B------:R-:W-:Y:S04]  /*346c0*/  STL.64 [R1+0xa0], R248 ;  /* 0x0000a0f801007387 */ /* 0x000fe80000100a00 */
[----:B------:R-:W-:Y:S04]  /*346d0*/  STL.64 [R1+0xa8], R250 ;  /* 0x0000a8fa01007387 */ /* 0x000fe80000100a00 */
[----:B------:R-:W-:Y:S04]  /*346e0*/  STL.64 [R1+0x70], R232 ;  /* 0x000070e801007387 */ /* 0x000fe80000100a00 */
[----:B------:R-:W-:Y:S04]  /*346f0*/  STL.64 [R1+0x78], R234 ;  /* 0x000078ea01007387 */ /* 0x000fe80000100a00 */
[----:B------:R1:W-:Y:S04]  /*34700*/  STL.64 [R1+0x60], R36 ;  /* 0x0000602401007387 */ /* 0x0003e80000100a00 */
[----:B------:R-:W-:Y:S04]  /*34710*/  STL.64 [R1+0x68], R38 ;  /* 0x0000682601007387 */ /* 0x000fe80000100a00 */
[----:B-1----:R-:W2:Y:S04]  /*34720*/  LDL.LU R37, [R1+0xf98] ;  /* 0x000f980001257983 */ /* 0x002ea80000300800 */
[----:B------:R-:W-:Y:S04]  /*34730*/  STL.64 [R1+0x40], R44 ;  /* 0x0000402c01007387 */ /* 0x000fe80000100a00 */
[----:B------:R1:W-:Y:S04]  /*34740*/  STL.64 [R1+0x48], R46 ;  /* 0x0000482e01007387 */ /* 0x0003e80000100a00 */
[----:B------:R-:W4:Y:S01]  /*34750*/  LDL.LU R36, [R1+0xf9c] ;  /* 0x000f9c0001247983 */ /* 0x000f220000300800 */
[C---:B------:R-:W-:Y:S08]  /*34760*/  HMMA.1688.F32.TF32 R48, R236.reuse, R54, R140 ;  /* 0x00000036ec30723c */ /* 0x040ff0000008108c */
[----:B-1----:R-:W-:Y:S01]  /*34770*/  HMMA.1688.F32.TF32 R44, R236, R58, R136 ;  /* 0x0000003aec2c723c */ /* 0x002fe20000081088 */
[----:B------:R-:W-:Y:S11]  /*34780*/  IADD3 R252, R252, c[0x0][0x180], RZ ;  /* 0x00006000fcfc7a10 */ /* 0x000ff60007ffe0ff */
[----:B------:R-:W-:Y:S03]  /*34790*/  @!UPT UIADD3 URZ, URZ, URZ, URZ ;  /* 0x0000003f3f3ff290 */ /* 0x000fe6000fffe03f */
[----:B------:R-:W-:Y:S04]  /*347a0*/  STL.64 [R1+0x20], R48 ;  /* 0x0000203001007387 */ /* 0x000fe80000100a00 */
[----:B------:R1:W-:Y:S04]  /*347b0*/  STL.64 [R1+0x28], R50 ;  /* 0x0000283201007387 */ /* 0x0003e80000100a00 */
[----:B------:R1:W-:Y:S04]  /*347c0*/  STL.64 [R1], R44 ;  /* 0x0000002c01007387 */ /* 0x0003e80000100a00 */
[----:B------:R3:W-:Y:S04]  /*347d0*/  STL.64 [R1+0x8], R46 ;  /* 0x0000082e01007387 */ /* 0x0007e80000100a00 */
[----:B------:R-:W2:Y:S04]  /*347e0*/  LDL.LU R52, [R1+0xfa0] ;  /* 0x000fa00001347983 */ /* 0x000ea80000300800 */
[----:B-1----:R-:W2:Y:S04]  /*347f0*/  LDL.LU R51, [R1+0xfa4] ;  /* 0x000fa40001337983 */ /* 0x002ea80000300800 */
[----:B------:R-:W2:Y:S04]  /*34800*/  LDL.LU R44, [R1+0xf5c] ;  /* 0x000f5c00012c7983 */ /* 0x000ea80000300800 */
[----:B------:R-:W2:Y:S01]  /*34810*/  LDL.LU R39, [R1+0xf60] ;  /* 0x000f600001277983 */ /* 0x000ea20000300800 */
[----:B------:R-:W-:-:S02]  /*34820*/  SHF.R.S32.HI R3, RZ, 0x1f, R252 ;  /* 0x0000001fff037819 */ /* 0x000fc400000114fc */
[----:B------:R-:W-:Y:S01]  /*34830*/  IADD3 R0, R0, -0x100, RZ ;  /* 0xffffff0000007810 */ /* 0x000fe20007ffe0ff */
[----:B---3--:R-:W3:Y:S01]  /*34840*/  LDL.LU R47, [R1+0xf64] ;  /* 0x000f6400012f7983 */ /* 0x008ee20000300800 */
[----:B------:R-:W-:Y:S01]  /*34850*/  LEA.HI R3, R3, R252, RZ, 0x7 ;  /* 0x000000fc03037211 */ /* 0x000fe200078f38ff */
[----:B------:R-:W-:Y:S02]  /*34860*/  IMAD.MOV.U32 R38, RZ, RZ, c[0x0][0x188] ;  /* 0x00006200ff267624 */ /* 0x000fe400078e00ff */
[----:B------:R-:W3:Y:S01]  /*34870*/  LDL.LU R43, [R1+0xf68] ;  /* 0x000f6800012b7983 */ /* 0x000ee20000300800 */
[----:B------:R-:W-:Y:S01]  /*34880*/  SHF.R.S32.HI R3, RZ, 0x7, R3 ;  /* 0x00000007ff037819 */ /* 0x000fe20000011403 */
[----:B------:R-:W-:Y:S02]  /*34890*/  IMAD R0, R40, -0x80, R0 ;  /* 0xffffff8028007824 */ /* 0x000fe400078e0200 */
[----:B------:R-:W3:Y:S01]  /*348a0*/  LDL.LU R49, [R1+0xf1c] ;  /* 0x000f1c0001317983 */ /* 0x000ee20000300800 */
[----:B------:R-:W-:-:S03]  /*348b0*/  IMAD.SHL.U32 R38, R38, 0x80, RZ ;  /* 0x0000008026267824 */ /* 0x000fc600078e00ff */
[----:B------:R-:W3:Y:S01]  /*348c0*/  LDL.LU R41, [R1+0xf20] ;  /* 0x000f200001297983 */ /* 0x000ee20000300800 */
[----:B------:R-:W-:Y:S01]  /*348d0*/  IADD3 R3, R3, -0x2, RZ ;  /* 0xfffffffe03037810 */ /* 0x000fe20007ffe0ff */
[----:B------:R-:W-:Y:S01]  /*348e0*/  IMAD.SHL.U32 R38, R38, 0x4, RZ ;  /* 0x0000000426267824 */ /* 0x000fe200078e00ff */
[----:B------:R-:W-:Y:S02]  /*348f0*/  ISETP.GT.AND P1, PT, R0, RZ, PT ;  /* 0x000000ff0000720c */ /* 0x000fe40003f24270 */
[----:B------:R-:W-:Y:S02]  /*34900*/  ISETP.GE.AND P0, PT, R40, R3, PT ;  /* 0x000000032800720c */ /* 0x000fe40003f06270 */
[----:B------:R-:W-:Y:S02]  /*34910*/  SEL R3, RZ, 0x4, !P1 ;  /* 0x00000004ff037807 */ /* 0x000fe40004800000 */
[----:B----4-:R-:W-:-:S05]  /*34920*/  IADD3 R36, P1, R36, R38, RZ ;  /* 0x0000002624247210 */ /* 0x010fca0007f3e0ff */
[----:B--2---:R-:W-:Y:S01]  /*34930*/  IMAD.X R37, R37, 0x1, R2, P1 ;  /* 0x0000000125257824 */ /* 0x004fe200008e0602 */
[----:B------:R1:W-:Y:S04]  /*34940*/  STL [R1+0xf9c], R36 ;  /* 0x000f9c2401007387 */ /* 0x0003e80000100800 */
[----:B------:R2:W-:Y:S04]  /*34950*/  STL [R1+0xf98], R37 ;  /* 0x000f982501007387 */ /* 0x0005e80000100800 */
[----:B------:R-:W4:Y:S04]  /*34960*/  LDL.LU R48, [R1+0xf24] ;  /* 0x000f240001307983 */ /* 0x000f280000300800 */
[----:B------:R-:W4:Y:S04]  /*34970*/  LDL.LU R46, [R1+0xf28] ;  /* 0x000f2800012e7983 */ /* 0x000f280000300800 */
[----:B------:R-:W4:Y:S04]  /*34980*/  LDL.LU R45, [R1+0xedc] ;  /* 0x000edc00012d7983 */ /* 0x000f280000300800 */
[----:B------:R-:W4:Y:S04]  /*34990*/  LDL.LU R42, [R1+0xee0] ;  /* 0x000ee000012a7983 */ /* 0x000f280000300800 */
[----:B------:R-:W1:Y:S01]  /*349a0*/  S2R R252, SR_TID.X ;  /* 0x0000000000fc7919 */ /* 0x000e620000002100 */
[----:B------:R-:W-:Y:S01]  /*349b0*/  UISETP.GT.AND UP0, UPT, UR5, 0x1, UPT ;  /* 0x000000010500788c */ /* 0x000fe2000bf04270 */
[----:B------:R-:W-:-:S03]  /*349c0*/  SEL R3, R3, RZ, !P0 ;  /* 0x000000ff03037207 */ /* 0x000fc60004000000 */
[----:B------:R-:W-:Y:S01]  /*349d0*/  USEL UR5, UR5, URZ, !UP0 ;  /* 0x0000003f05057287 */ /* 0x000fe2000c000000 */
[----:B------:R-:W-:-:S05]  /*349e0*/  ISETP.NE.U32.AND P2, PT, R3, RZ, PT ;  /* 0x000000ff0300720c */ /* 0x000fca0003f45070 */
[----:B------:R-:W-:Y:S01]  /*349f0*/  IMAD.U32 R3, RZ, RZ, UR5 ;  /* 0x00000005ff037e24 */ /* 0x000fe2000f8e00ff */
[----:B------:R-:W-:Y:S02]  /*34a00*/  ISETP.GT.AND P1, PT, R0, 0x4, PT ;  /* 0x000000040000780c */ /* 0x000fe40003f24270 */
[----:B-1----:R-:W-:-:S04]  /*34a10*/  LOP3.LUT R252, R252, 0x7f, RZ, 0xc0, !PT ;  /* 0x0000007ffcfc7812 */ /* 0x002fc800078ec0ff */
[----:B------:R-:W-:-:S05]  /*34a20*/  SHF.L.U32 R50, R252, 0x2, RZ ;  /* 0x00000002fc327819 */ /* 0x000fca00000006ff */
[----:B------:R-:W-:Y:S01]  /*34a30*/  IMAD R3, R3, 0x20000, R50 ;  /* 0x0002000003037824 */ /* 0x000fe200078e0232 */
[----:B------:R-:W-:-:S04]  /*34a40*/  IADD3 R51, P3, R51, R38, RZ ;  /* 0x0000002633337210 */ /* 0x000fc80007f7e0ff */
[----:B------:R-:W-:Y:S01]  /*34a50*/  @!PT LDS RZ, [RZ] ;  /* 0x00000000fffff984 */ /* 0x000fe20000000800 */
[----:B------:R-:W-:Y:S01]  /*34a60*/  @!PT LDS RZ, [RZ] ;  /* 0x00000000fffff984 */ /* 0x000fe20000000800 */
[----:B------:R-:W-:Y:S01]  /*34a70*/  @!PT LDS RZ, [RZ] ;  /* 0x00000000fffff984 */ /* 0x000fe20000000800 */
[----:B------:R1:W-:Y:S01]  /*34a80*/  LDGSTS.E [R3], [R36.64], P2 ;  /* 0x0000000024037fae */ /* 0x0003e20009121848 */
[----:B------:R-:W-:Y:S02]  /*34a90*/  IADD3.X R52, R52, R2, RZ, P3, !PT ;  /* 0x0000000234347210 */ /* 0x000fe40001ffe4ff */
[----:B------:R-:W-:Y:S02]  /*34aa0*/  IADD3 R39, P4, R39, R38, RZ ;  /* 0x0000002627277210 */ /* 0x000fe40007f9e0ff */
[----:B-1----:R-:W-:-:S04]  /*34ab0*/  SEL R36, RZ, 0x4, !P1 ;  /* 0x00000004ff247807 */ /* 0x002fc80004800000 */
[----:B------:R-:W-:Y:S01]  /*34ac0*/  SEL R36, R36, RZ, !P0 ;  /* 0x000000ff24247207 */ /* 0x000fe20004000000 */
[----:B--2---:R-:W-:-:S03]  /*34ad0*/  IMAD.MOV.U32 R37, RZ, RZ, R52 ;  /* 0x000000ffff257224 */ /* 0x004fc600078e0034 */
[----:B------:R-:W-:Y:S01]  /*34ae0*/  ISETP.NE.U32.AND P1, PT, R36, RZ, PT ;  /* 0x000000ff2400720c */ /* 0x000fe20003f25070 */
[----:B------:R-:W-:Y:S02]  /*34af0*/  IMAD.MOV.U32 R36, RZ, RZ, R51 ;  /* 0x000000ffff247224 */ /* 0x000fe400078e0033 */
[----:B------:R-:W-:-:S03]  /*34b00*/  IMAD.X R44, R44, 0x1, R2, P4 ;  /* 0x000000012c2c7824 */ /* 0x000fc600020e0602 */
[----:B------:R1:W-:Y:S01]  /*34b10*/  LDGSTS.E [R3+0x200], [R36.64], P2 ;  /* 0x0020000024037fae */ /* 0x0003e20009121848 */
[----:B------:R-:W-:Y:S02]  /*34b20*/  ISETP.GT.AND P2, PT, R0, 0x8, PT ;  /* 0x000000080000780c */ /* 0x000fe40003f44270 */
[-C--:B---3--:R-:W-:Y:S01]  /*34b30*/  IADD3 R43, P3, R43, R38.reuse, RZ ;  /* 0x000000262b2b7210 */ /* 0x088fe20007f7e0ff */
[----:B------:R-:W-:Y:S01]  /*34b40*/  STL [R1+0xfa4], R51 ;  /* 0x000fa43301007387 */ /* 0x000fe20000100800 */
[----:B------:R-:W-:Y:S02]  /*34b50*/  IADD3 R41, P4, R41, R38, RZ ;  /* 0x0000002629297210 */ /* 0x000fe40007f9e0ff */
[----:B-1----:R-:W-:Y:S01]  /*34b60*/  MOV R36, R39 ;  /* 0x0000002700247202 */ /* 0x002fe20000000f00 */
[----:B------:R-:W-:Y:S01]  /*34b70*/  IMAD.MOV.U32 R37, RZ, RZ, R44 ;  /* 0x000000ffff257224 */ /* 0x000fe200078e002c */
[----:B------:R-:W-:Y:S01]  /*34b80*/  STL [R1+0xfa0], R52 ;  /* 0x000fa03401007387 */ /* 0x000fe20000100800 */
[----:B------:R-:W-:-:S03]  /*34b90*/  IMAD.X R47, R47, 0x1, R2, P3 ;  /* 0x000000012f2f7824 */ /* 0x000fc600018e0602 */
[----:B------:R1:W-:Y:S01]  /*34ba0*/  LDGSTS.E [R3+0x1000], [R36.64], P1 ;  /* 0x0100000024037fae */ /* 0x0003e20008921848 */
[----:B------:R-:W-:-:S03]  /*34bb0*/  IMAD.X R49, R49, 0x1, R2, P4 ;  /* 0x0000000131317824 */ /* 0x000fc600020e0602 */
[----:B------:R-:W-:Y:S04]  /*34bc0*/  STL [R1+0xf60], R39 ;  /* 0x000f602701007387 */ /* 0x000fe80000100800 */
[----:B------:R2:W-:Y:S01]  /*34bd0*/  STL [R1+0xf5c], R44 ;  /* 0x000f5c2c01007387 */ /* 0x0005e20000100800 */
[----:B-1----:R-:W-:Y:S01]  /*34be0*/  SEL R36, RZ, 0x4, !P2 ;  /* 0x00000004ff247807 */ /* 0x002fe20005000000 */
[----:B------:R-:W-:-:S03]  /*34bf0*/  IMAD.MOV.U32 R37, RZ, RZ, R47 ;  /* 0x000000ffff257224 */ /* 0x000fc600078e002f */
[----:B------:R-:W-:Y:S01]  /*34c00*/  SEL R36, R36, RZ, !P0 ;  /* 0x000000ff24247207 */ /* 0x000fe20004000000 */
[----:B--2---:R-:W2:Y:S04]  /*34c10*/  LDL.LU R44, [R1+0xee8] ;  /* 0x000ee800012c7983 */ /* 0x004ea80000300800 */
[----:B------:R-:W2:Y:S01]  /*34c20*/  LDL.LU R39, [R1+0xea0] ;  /* 0x000ea00001277983 */ /* 0x000ea20000300800 */
[----:B------:R-:W-:-:S03]  /*34c30*/  ISETP.NE.U32.AND P2, PT, R36, RZ, PT ;  /* 0x000000ff2400720c */ /* 0x000fc60003f45070 */
[----:B------:R-:W-:Y:S01]  /*34c40*/  STL [R1+0xf68], R43 ;  /* 0x000f682b01007387 */ /* 0x000fe20000100800 */
[----:B------:R-:W-:-:S03]  /*34c50*/  MOV R36, R43 ;  /* 0x0000002b00247202 */ /* 0x000fc60000000f00 */
[----:B------:R1:W-:Y:S04]  /*34c60*/  STL [R1+0xf64], R47 ;  /* 0x000f642f01007387 */ /* 0x0003e80000100800 */
[----:B------:R1:W-:Y:S04]  /*34c70*/  STL [R1+0xf20], R41 ;  /* 0x000f202901007387 */ /* 0x0003e80000100800 */
[----:B------:R1:W-:Y:S04]  /*34c80*/  LDGSTS.E [R3+0x1200], [R36.64], P1 ;  /* 0x0120000024037fae */ /* 0x0003e80008921848 */
[----:B-1----:R-:W2:Y:S04]  /*34c90*/  LDL.LU R47, [R1+0xee4] ;  /* 0x000ee400012f7983 */ /* 0x002ea80000300800 */
[----:B------:R-:W-:Y:S04]  /*34ca0*/  STL [R1+0xf1c], R49 ;  /* 0x000f1c3101007387 */ /* 0x000fe80000100800 */
[----:B------:R-:W2:Y:S01]  /*34cb0*/  LDL.LU R43, [R1+0xe9c] ;  /* 0x000e9c00012b7983 */ /* 0x000ea20000300800 */
[----:B------:R-:W-:-:S02]  /*34cc0*/  IMAD.MOV.U32 R36, RZ, RZ, R41 ;  /* 0x000000ffff247224 */ /* 0x000fc400078e0029 */
[----:B------:R-:W-:Y:S01]  /*34cd0*/  IMAD.MOV.U32 R37, RZ, RZ, R49 ;  /* 0x000000ffff257224 */ /* 0x000fe200078e0031 */
[----:B------:R-:W-:Y:S01]  /*34ce0*/  ISETP.GT.AND P1, PT, R0, 0xc, PT ;  /* 0x0000000c0000780c */ /* 0x000fe20003f24270 */
[----:B------:R-:W2:Y:S04]  /*34cf0*/  LDL.LU R51, [R1+0xea8] ;  /* 0x000ea80001337983 */ /* 0x000ea80000300800 */
[----:B------:R-:W2:Y:S04]  /*34d00*/  LDL.LU R41, [R1+0xe50] ;  /* 0x000e500001297983 */ /* 0x000ea80000300800 */
[----:B------:R1:W-:Y:S02]  /*34d10*/  LDGSTS.E [R3+0x2000], [R36.64], P2 ;  /* 0x0200000024037fae */ /* 0x0003e40009121848 */
[----:B-1----:R-:W-:-:S04]  /*34d20*/  SEL R36, RZ, 0x4, !P1 ;  /* 0x00000004ff247807 */ /* 0x002fc80004800000 */
[----:B------:R-:W-:-:S04]  /*34d30*/  SEL R36, R36, RZ, !P0 ;  /* 0x000000ff24247207 */ /* 0x000fc80004000000 */
[----:B------:R-:W-:Y:S02]  /*34d40*/  ISETP.NE.U32.AND P1, PT, R36, RZ, PT ;  /* 0x000000ff2400720c */ /* 0x000fe40003f25070 */
[----:B----4-:R-:W-:-:S04]  /*34d50*/  IADD3 R46, P3, R46, R38, RZ ;  /* 0x000000262e2e7210 */ /* 0x010fc80007f7e0ff */
[----:B------:R-:W-:Y:S01]  /*34d60*/  IADD3.X R48, R48, R2, RZ, P3, !PT ;  /* 0x0000000230307210 */ /* 0x000fe20001ffe4ff */
[----:B------:R1:W-:Y:S01]  /*34d70*/  STL [R1+0xf28], R46 ;  /* 0x000f282e01007387 */ /* 0x0003e20000100800 */
[----:B------:R-:W-:-:S03]  /*34d80*/  IADD3 R42, P4, R42, R38, RZ ;  /* 0x000000262a2a7210 */ /* 0x000fc60007f9e0ff */
[----:B------:R4:W-:Y:S04]  /*34d90*/  STL [R1+0xf24], R48 ;  /* 0x000f243001007387 */ /* 0x0009e80000100800 */
[----:B------:R-:W-:Y:S01]  /*34da0*/  STL [R1+0xee0], R42 ;  /* 0x000ee02a01007387 */ /* 0x000fe20000100800 */
[----:B------:R-:W-:-:S03]  /*34db0*/  IMAD.X R45, R45, 0x1, R2, P4 ;  /* 0x000000012d2d7824 */ /* 0x000fc600020e0602 */
[----:B------:R-:W3:Y:S01]  /*34dc0*/  LDL.LU R52, [R1+0xea4] ;  /* 0x000ea40001347983 */ /* 0x000ee20000300800 */
[----:B------:R-:W-:Y:S02]  /*34dd0*/  IMAD.MOV.U32 R36, RZ, RZ, R46 ;  /* 0x000000ffff247224 */ /* 0x000fe400078e002e */
[----:B------:R-:W-:Y:S01]  /*34de0*/  IMAD.MOV.U32 R37, RZ, RZ, R48 ;  /* 0x000000ffff257224 */ /* 0x000fe200078e0030 */
[----:B------:R4:W-:Y:S04]  /*34df0*/  STL [R1+0xedc], R45 ;  /* 0x000edc2d01007387 */ /* 0x0009e80000100800 */
[----:B-1----:R-:W3:Y:S04]  /*34e00*/  LDL.LU R46, [R1+0xe4c] ;  /* 0x000e4c00012e7983 */ /* 0x002ee80000300800 */
[----:B------:R1:W-:Y:S04]  /*34e10*/  LDGSTS.E [R3+0x2200], [R36.64], P2 ;  /* 0x0220000024037fae */ /* 0x0003e80009121848 */
[----:B----4-:R-:W3:Y:S01]  /*34e20*/  LDL.LU R48, [R1+0xe54] ;  /* 0x000e540001307983 */ /* 0x010ee20000300800 */
[----:B-1----:R-:W-:-:S03]  /*34e30*/  IMAD.MOV.U32 R37, RZ, RZ, R45 ;  /* 0x000000ffff257224 */ /* 0x002fc600078e002d */
[----:B------:R-:W3:Y:S01]  /*34e40*/  LDL.LU R45, [R1+0xe58] ;  /* 0x000e5800012d7983 */ /* 0x000ee20000300800 */
[----:B------:R-:W-:-:S03]  /*34e50*/  MOV R36, R42 ;  /* 0x0000002a00247202 */ /* 0x000fc60000000f00 */
[----:B------:R-:W3:Y:S04]  /*34e60*/  LDL.LU R49, [R1+0xe0c] ;  /* 0x000e0c0001317983 */ /* 0x000ee80000300800 */
[----:B------:R-:W3:Y:S01]  /*34e70*/  LDL.LU R42, [R1+0xe10] ;  /* 0x000e1000012a7983 */ /* 0x000ee20000300800 */
[----:B------:R-:W-:-:S03]  /*34e80*/  ISETP.GT.AND P2, PT, R0, 0x10, PT ;  /* 0x000000100000780c */ /* 0x000fc60003f44270 */
[----:B------:R1:W-:Y:S02]  /*34e90*/  LDGSTS.E [R3+0x3000], [R36.64], P1 ;  /* 0x0300000024037fae */ /* 0x0003e40008921848 */
[----:B-1----:R-:W-:-:S04]  /*34ea0*/  SEL R36, RZ, 0x4, !P2 ;  /* 0x00000004ff247807 */ /* 0x002fc80005000000 */
[----:B------:R-:W-:-:S04]  /*34eb0*/  SEL R36, R36, RZ, !P0 ;  /* 0x000000ff24247207 */ /* 0x000fc80004000000 */
[----:B------:R-:W-:Y:S02]  /*34ec0*/  ISETP.NE.U32.AND P2, PT, R36, RZ, PT ;  /* 0x000000ff2400720c */ /* 0x000fe40003f45070 */
[-C--:B--2---:R-:W-:Y:S02]  /*34ed0*/  IADD3 R44, P3, R44, R38.reuse, RZ ;  /* 0x000000262c2c7210 */ /* 0x084fe40007f7e0ff */
[----:B------:R-:W-:-:S03]  /*34ee0*/  IADD3 R39, P4, R39, R38, RZ ;  /* 0x0000002627277210 */ /* 0x000fc60007f9e0ff */
[----:B------:R-:W-:Y:S01]  /*34ef0*/  STL [R1+0xee8], R44 ;  /* 0x000ee82c01007387 */ /* 0x000fe20000100800 */
[----:B------:R-:W-:Y:S01]  /*34f00*/  MOV R36, R44 ;  /* 0x0000002c00247202 */ /* 0x000fe20000000f00 */
[----:B------:R-:W-:-:S04]  /*34f10*/  IMAD.X R47, R47, 0x1, R2, P3 ;  /* 0x000000012f2f7824 */ /* 0x000fc800018e0602 */
[----:B------:R-:W-:Y:S01]  /*34f20*/  IMAD.MOV.U32 R37, RZ, RZ, R47 ;  /* 0x000000ffff257224 */ /* 0x000fe200078e002f */
[----:B------:R1:W-:Y:S01]  /*34f30*/  STL [R1+0xee4], R47 ;  /* 0x000ee42f01007387 */ /* 0x0003e20000100800 */
[----:B------:R-:W-:-:S03]  /*34f40*/  IMAD.X R43, R43, 0x1, R2, P4 ;  /* 0x000000012b2b7824 */ /* 0x000fc600020e0602 */
[----:B------:R-:W-:Y:S04]  /*34f50*/  STL [R1+0xea0], R39 ;  /* 0x000ea02701007387 */ /* 0x000fe80000100800 */
[----:B------:R2:W-:Y:S04]  /*34f60*/  STL [R1+0xe9c], R43 ;  /* 0x000e9c2b01007387 */ /* 0x0005e80000100800 */
[----:B-1----:R-:W4:Y:S04]  /*34f70*/  LDL.LU R47, [R1+0xe14] ;  /* 0x000e1400012f7983 */ /* 0x002f280000300800 */
[----:B------:R-:W4:Y:S04]  /*34f80*/  LDL.LU R44, [R1+0xe18] ;  /* 0x000e1800012c7983 */ /* 0x000f280000300800 */
[----:B------:R1:W-:Y:S01]  /*34f90*/  LDGSTS.E [R3+0x3200], [R36.64], P1 ;  /* 0x0320000024037fae */ /* 0x0003e20008921848 */
[----:B------:R-:W-:-:S02]  /*34fa0*/  ISETP.GT.AND P1, PT, R0, 0x14, PT ;  /* 0x000000140000780c */ /* 0x000fc40003f24270 */
[-C--:B------:R-:W-:Y:S01]  /*34fb0*/  IADD3 R51, P3, R51, R38.reuse, RZ ;  /* 0x0000002633337210 */ /* 0x080fe20007f7e0ff */
[----:B-1----:R-:W-:Y:S02]  /*34fc0*/  IMAD.MOV.U32 R37, RZ, RZ, R43 ;  /* 0x000000ffff257224 */ /* 0x002fe400078e002b */
[----:B------:R-:W-:Y:S01]  /*34fd0*/  IMAD.MOV.U32 R36, RZ, RZ, R39 ;  /* 0x000000ffff247224 */ /* 0x000fe200078e0027 */
[----:B--2---:R-:W2:Y:S04]  /*34fe0*/  LDL.LU R43, [R1+0xdcc] ;  /* 0x000dcc00012b7983 */ /* 0x004ea80000300800 */
[----:B------:R-:W2:Y:S04]  /*34ff0*/  LDL.LU R39, [R1+0xdd0] ;  /* 0x000dd00001277983 */ /* 0x000ea80000300800 */
[----:B------:R1:W-:Y:S01]  /*35000*/  LDGSTS.E [R3+0x4000], [R36.64], P2 ;  /* 0x0400000024037fae */ /* 0x0003e20009121848 */
[----:B------:R-:W-:-:S02]  /*35010*/  IADD3 R41, P4, R41, R38, RZ ;  /* 0x0000002629297210 */ /* 0x000fc40007f9e0ff */
[----:B-1----:R-:W-:-:S04]  /*35020*/  SEL R36, RZ, 0x4, !P1 ;  /* 0x00000004ff247807 */ /* 0x002fc80004800000 */
[----:B------:R-:W-:-:S04]  /*35030*/  SEL R36, R36, RZ, !P0 ;  /* 0x000000ff24247207 */ /* 0x000fc80004000000 */
[----:B------:R-:W-:Y:S01]  /*35040*/  ISETP.NE.U32.AND P1, PT, R36, RZ, PT ;  /* 0x000000ff2400720c */ /* 0x000fe20003f25070 */
[----:B------:R-:W-:Y:S01]  /*35050*/  IMAD.MOV.U32 R36, RZ, RZ, R51 ;  /* 0x000000ffff247224 */ /* 0x000fe200078e0033 */
[----:B------:R-:W-:Y:S01]  /*35060*/  STL [R1+0xea8], R51 ;  /* 0x000ea83301007387 */ /* 0x000fe20000100800 */
[----:B---3--:R-:W-:-:S05]  /*35070*/  IADD3.X R52, R52, R2, RZ, P3, !PT ;  /* 0x0000000234347210 */ /* 0x008fca0001ffe4ff */
[----:B------:R-:W-:Y:S02]  /*35080*/  IMAD.MOV.U32 R37, RZ, RZ, R52 ;  /* 0x000000ffff257224 */ /* 0x000fe400078e0034 */
[----:B------:R-:W-:-:S03]  /*35090*/  IMAD.X R46, R46, 0x1, R2, P4 ;  /* 0x000000012e2e7824 */ /* 0x000fc600020e0602 */
[----:B------:R1:W-:Y:S01]  /*350a0*/  LDGSTS.E [R3+0x4200], [R36.64], P2 ;  /* 0x0420000024037fae */ /* 0x0003e20009121848 */
[----:B------:R-:W-:-:S03]  /*350b0*/  ISETP.GT.AND P2, PT, R0, 0x18, PT ;  /* 0x000000180000780c */ /* 0x000fc60003f44270 */
[----:B------:R-:W-:Y:S01]  /*350c0*/  STL [R1+0xea4], R52 ;  /* 0x000ea43401007387 */ /* 0x000fe20000100800 */
[----:B-1----:R-:W-:Y:S01]  /*350d0*/  MOV R36, R41 ;  /* 0x0000002900247202 */ /* 0x002fe20000000f00 */
[----:B------:R-:W-:Y:S01]  /*350e0*/  IMAD.MOV.U32 R37, RZ, RZ, R46 ;  /* 0x000000ffff257224 */ /* 0x000fe200078e002e */
[----:B------:R-:W-:-:S04]  /*350f0*/  IADD3 R45, P3, R45, R38, RZ ;  /* 0x000000262d2d7210 */ /* 0x000fc80007f7e0ff */
[----:B------:R1:W-:Y:S01]  /*35100*/  LDGSTS.E [R3+0x5000], [R36.64], P1 ;  /* 0x0500000024037fae */ /* 0x0003e20008921848 */
[----:B------:R-:W-:-:S03]  /*35110*/  IMAD.X R48, R48, 0x1, R2, P3 ;  /* 0x0000000130307824 */ /* 0x000fc600018e0602 */
[----:B------:R-:W-:Y:S01]  /*35120*/  STL [R1+0xe50], R41 ;  /* 0x000e502901007387 */ /* 0x000fe20000100800 */
[----:B------:R-:W-:-:S03]  /*35130*/  IADD3 R42, P4, R42, R38, RZ ;  /* 0x000000262a2a7210 */ /* 0x000fc60007f9e0ff */
[----:B------:R3:W-:Y:S01]  /*35140*/  STL [R1+0xe4c], R46 ;  /* 0x000e4c2e01007387 */ /* 0x0007e20000100800 */
[----:B-1----:R-:W-:Y:S01]  /*35150*/  SEL R36, RZ, 0x4, !P2 ;  /* 0x00000004ff247807 */ /* 0x002fe20005000000 */
[----:B------:R-:W-:-:S03]  /*35160*/  IMAD.X R49, R49, 0x1, R2, P4 ;  /* 0x0000000131317824 */ /* 0x000fc600020e0602 */
[----:B------:R-:W-:Y:S01]  /*35170*/  SEL R36, R36, RZ, !P0 ;  /* 0x000000ff24247207 */ /* 0x000fe20004000000 */
[----:B---3--:R-:W3:Y:S01]  /*35180*/  LDL.LU R46, [R1+0xdd8] ;  /* 0x000dd800012e7983 */ /* 0x008ee20000300800 */
[----:B------:R-:W-:-:S03]  /*35190*/  IMAD.MOV.U32 R37, RZ, RZ, R48 ;  /* 0x000000ffff257224 */ /* 0x000fc600078e0030 */
[----:B------:R-:W3:Y:S01]  /*351a0*/  LDL.LU R41, [R1+0xd90] ;  /* 0x000d900001297983 */ /* 0x000ee20000300800 */
[----:B------:R-:W-:-:S03]  /*351b0*/  ISETP.NE.U32.AND P2, PT, R36, RZ, PT ;  /* 0x000000ff2400720c */ /* 0x000fc60003f45070 */
[----:B------:R-:W-:Y:S01]  /*351c0*/  STL [R1+0xe58], R45 ;  /* 0x000e582d01007387 */ /* 0x000fe20000100800 */
[----:B------:R-:W-:-:S03]  /*351d0*/  MOV R36, R45 ;  /* 0x0000002d00247202 */ /* 0x000fc60000000f00 */
[----:B------:R1:W-:Y:S04]  /*351e0*/  STL [R1+0xe54], R48 ;  /* 0x000e543001007387 */ /* 0x0003e80000100800 */
[----:B------:R1:W-:Y:S04]  /*351f0*/  STL [R1+0xe10], R42 ;  /* 0x000e102a01007387 */ /* 0x0003e80000100800 */
[----:B------:R1:W-:Y:S04]  /*35200*/  LDGSTS.E [R3+0x5200], [R36.64], P1 ;  /* 0x0520000024037fae */ /* 0x0003e80008921848 */
[----:B-1----:R-:W3:Y:S04]  /*35210*/  LDL.LU R48, [R1+0xdd4] ;  /* 0x000dd40001307983 */ /* 0x002ee80000300800 */
[----:B------:R-:W-:Y:S04]  /*35220*/  STL [R1+0xe0c], R49 ;  /* 0x000e0c3101007387 */ /* 0x000fe80000100800 */
[----:B------:R-:W3:Y:S01]  /*35230*/  LDL.LU R45, [R1+0xd8c] ;  /* 0x000d8c00012d7983 */ /* 0x000ee20000300800 */
[----:B------:R-:W-:-:S02]  /*35240*/  IMAD.MOV.U32 R36, RZ, RZ, R42 ;  /* 0x000000ffff247224 */ /* 0x000fc400078e002a */
[----:B------:R-:W-:Y:S01]  /*35250*/  IMAD.MOV.U32 R37, RZ, RZ, R49 ;  /* 0x000000ffff257224 */ /* 0x000fe200078e0031 */
[----:B------:R-:W-:Y:S01]  /*35260*/  ISETP.GT.AND P1, PT, R0, 0x1c, PT ;  /* 0x0000001c0000780c */ /* 0x000fe20003f24270 */
[----:B------:R-:W3:Y:S04]  /*35270*/  LDL.LU R51, [R1+0xd98] ;  /* 0x000d980001337983 */ /* 0x000ee80000300800 */
[----:B------:R-:W3:Y:S04]  /*35280*/  LDL.LU R42, [R1+0xd50] ;  /* 0x000d5000012a7983 */ /* 0x000ee80000300800 */
[----:B------:R1:W-:Y:S02]  /*35290*/  LDGSTS.E [R3+0x6000], [R36.64], P2 ;  /* 0x0600000024037fae */ /* 0x0003e40009121848 */
[----:B-1----:R-:W-:-:S04]  /*352a0*/  SEL R36, RZ, 0x4, !P1 ;  /* 0x00000004ff247807 */ /* 0x002fc80004800000 */
[----:B------:R-:W-:-:S04]  /*352b0*/  SEL R36, R36, RZ, !P0 ;  /* 0x000000ff24247207 */ /* 0x000fc80004000000 */
[----:B------:R-:W-:Y:S02]  /*352c0*/  ISETP.NE.U32.AND P1, PT, R36, RZ, PT ;  /* 0x000000ff2400720c */ /* 0x000fe40003f25070 */
[----:B----4-:R-:W-:-:S04]  /*352d0*/  IADD3 R44, P3, R44, R38, RZ ;  /* 0x000000262c2c7210 */ /* 0x010fc80007f7e0ff */
[----:B------:R-:W-:Y:S01]  /*352e0*/  IADD3.X R47, R47, R2, RZ, P3, !PT ;  /* 0x000000022f2f7210 */ /* 0x000fe20001ffe4ff */
[----:B------:R1:W-:Y:S04]  /*352f0*/  STL [R1+0xe18], R44 ;  /* 0x000e182c01007387 */ /* 0x0003e80000100800 */
[----:B------:R4:W-:Y:S01]  /*35300*/  STL [R1+0xe14], R47 ;  /* 0x000e142f01007387 */ /* 0x0009e20000100800 */
[----:B------:R-:W-:Y:S01]  /*35310*/  IMAD.MOV.U32 R36, RZ, RZ, R44 ;  /* 0x000000ffff247224 */ /* 0x000fe200078e002c */
[----:B--2---:R-:W-:-:S05]  /*35320*/  IADD3 R39, P4, R39, R38, RZ ;  /* 0x0000002627277210 */ /* 0x004fca0007f9e0ff */
[----:B------:R-:W-:Y:S01]  /*35330*/  STL [R1+0xdd0], R39 ;  /* 0x000dd02701007387 */ /* 0x000fe20000100800 */
[----:B------:R-:W-:-:S03]  /*35340*/  IMAD.X R43, R43, 0x1, R2, P4 ;  /* 0x000000012b2b7824 */ /* 0x000fc600020e0602 */
[----:B------:R-:W2:Y:S01]  /*35350*/  LDL.LU R52, [R1+0xd94] ;  /* 0x000d940001347983 */ /* 0x000ea20000300800 */
[----:B------:R-:W-:-:S03]  /*35360*/  IMAD.MOV.U32 R37, RZ, RZ, R47 ;  /* 0x000000ffff257224 */ /* 0x000fc600078e002f */
[----:B------:R4:W-:Y:S04]  /*35370*/  STL [R1+0xdcc], R43 ;  /* 0x000dcc2b01007387 */ /* 0x0009e80000100800 */
[----:B-1----:R-:W2:Y:S04]  /*35380*/  LDL.LU R44, [R1+0xd4c] ;  /* 0x000d4c00012c7983 */ /* 0x002ea80000300800 */
[----:B------:R1:W-:Y:S04]  /*35390*/  LDGSTS.E [R3+0x6200], [R36.64], P2 ;  /* 0x0620000024037fae */ /* 0x0003e80009121848 */
[----:B----4-:R-:W2:Y:S01]  /*353a0*/  LDL.LU R47, [R1+0xd54] ;  /* 0x000d5400012f7983 */ /* 0x010ea20000300800 */
[----:B-1----:R-:W-:-:S03]  /*353b0*/  IMAD.MOV.U32 R37, RZ, RZ, R43 ;  /* 0x000000ffff257224 */ /* 0x002fc600078e002b */
[----:B------:R-:W2:Y:S01]  /*353c0*/  LDL.LU R43, [R1+0xd58] ;  /* 0x000d5800012b7983 */ /* 0x000ea20000300800 */
[----:B------:R-:W-:-:S03]  /*353d0*/  MOV R36, R39 ;  /* 0x0000002700247202 */ /* 0x000fc60000000f00 */
[----:B------:R-:W2:Y:S04]  /*353e0*/  LDL.LU R49, [R1+0xcfc] ;  /* 0x000cfc0001317983 */ /* 0x000ea80000300800 */
[----:B------:R-:W2:Y:S01]  /*353f0*/  LDL.LU R39, [R1+0xd00] ;  /* 0x000d000001277983 */ /* 0x000ea20000300800 */
[----:B------:R-:W-:-:S03]  /*35400*/  ISETP.GT.AND P2, PT, R0, 0x20, PT ;  /* 0x000000200000780c */ /* 0x000fc60003f44270 */
[----:B------:R1:W-:Y:S02]  /*35410*/  LDGSTS.E [R3+0x7000], [R36.64], P1 ;  /* 0x0700000024037fae */ /* 0x0003e40008921848 */
[----:B-1----:R-:W-:-:S04]  /*35420*/  SEL R36, RZ, 0x4, !P2 ;  /* 0x00000004ff247807 */ /* 0x002fc80005000000 */
[----:B------:R-:W-:-:S04]  /*35430*/  SEL R36, R36, RZ, !P0 ;  /* 0x000000ff24247207 */ /* 0x000fc80004000000 */
[----:B------:R-:W-:Y:S02]  /*35440*/  ISETP.NE.U32.AND P2, PT, R36, RZ, PT ;  /* 0x000000ff2400720c */ /* 0x000fe40003f45070 */
[-C--:B---3--:R-:W-:Y:S02]  /*35450*/  IADD3 R46, P3, R46, R38.reuse, RZ ;  /* 0x000000262e2e7210 */ /* 0x088fe40007f7e0ff */
        /* <DEDUP_REMOVED lines=11> */
[----:B------:R1:W-:Y:S02]  /*35510*/  LDGSTS.E [R3+0x7200], [R36.64], P1 ;  /* 0x0720000024037fae */ /* 0x0003e40008921848 */
[----:B-1----:R-:W-:-:S02]  /*35520*/  IMAD.MOV.U32 R37, RZ, RZ, R45 ;  /* 0x000000ffff257224 */ /* 0x002fc400078e002d */
[----:B------:R-:W-:Y:S01]  /*35530*/  IMAD.MOV.U32 R36, RZ, RZ, R41 ;  /* 0x000000ffff247224 */ /* 0x000fe200078e0029 */
[----:B---3--:R-:W3:Y:S04]  /*35540*/  LDL.LU R45, [R1+0xcbc] ;  /* 0x000cbc00012d7983 */ /* 0x008ee80000300800 */
[----:B------:R-:W3:Y:S01]  /*35550*/  LDL.LU R41, [R1+0xcc0] ;  /* 0x000cc00001297983 */ /* 0x000ee20000300800 */
[----:B------:R-:W-:-:S03]  /*35560*/  ISETP.GT.AND P1, PT, R0, 0x24, PT ;  /* 0x000000240000780c */ /* 0x000fc60003f24270 */
[----:B------:R1:W-:Y:S01]  /*35570*/  LDGSTS.E [R3+0x8000], [R36.64], P2 ;  /* 0x0800000024037fae */ /* 0x0003e20009121848 */
[-C--:B------:R-:W-:Y:S02]  /*35580*/  IADD3 R51, P3, R51, R38.reuse, RZ ;  /* 0x0000002633337210 */ /* 0x080fe40007f7e0ff */
[----:B------:R-:W-:Y:S02]  /*35590*/  IADD3 R42, P4, R42, R38, RZ ;  /* 0x000000262a2a7210 */ /* 0x000fe40007f9e0ff */
[----:B-1----:R-:W-:-:S04]  /*355a0*/  SEL R36, RZ, 0x4, !P1 ;  /* 0x00000004ff247807 */ /* 0x002fc80004800000 */
[----:B------:R-:W-:-:S04]  /*355b0*/  SEL R36, R36, RZ, !P0 ;  /* 0x000000ff24247207 */ /* 0x000fc80004000000 */
[----:B------:R-:W-:Y:S01]  /*355c0*/  ISETP.NE.U32.AND P1, PT, R36, RZ, PT ;  /* 0x000000ff2400720c */ /* 0x000fe20003f25070 */
[----:B------:R-:W-:Y:S01]  /*355d0*/  IMAD.MOV.U32 R36, RZ, RZ, R51 ;  /* 0x000000ffff247224 */ /* 0x000fe200078e0033 */
[----:B------:R-:W-:Y:S01]  /*355e0*/  STL [R1+0xd98], R51 ;  /* 0x000d983301007387 */ /* 0x000fe20000100800 */
[----:B--2---:R-:W-:-:S05]  /*355f0*/  IADD3.X R52, R52, R2, RZ, P3, !PT ;  /* 0x0000000234347210 */ /* 0x004fca0001ffe4ff */
        /* <DEDUP_REMOVED lines=16> */
[----:B--2---:R-:W2:Y:S01]  /*35700*/  LDL.LU R44, [R1+0xcc8] ;  /* 0x000cc800012c7983 */ /* 0x004ea20000300800 */
[----:B------:R-:W-:-:S03]  /*35710*/  IMAD.MOV.U32 R37, RZ, RZ, R47 ;  /* 0x000000ffff257224 */ /* 0x000fc600078e002f */
        /* <DEDUP_REMOVED lines=24> */
[----:B---3--:R-:W-:-:S05]  /*358a0*/  IADD3 R41, P4, R41, R38, RZ ;  /* 0x0000002629297210 */ /* 0x008fca0007f9e0ff */
[----:B------:R-:W-:Y:S01]  /*358b0*/  STL [R1+0xcc0], R41 ;  /* 0x000cc02901007387 */ /* 0x000fe20000100800 */
[----:B------:R-:W-:-:S03]  /*358c0*/  IMAD.X R45, R45, 0x1, R2, P4 ;  /* 0x000000012d2d7824 */ /* 0x000fc600020e0602 */
[----:B------:R-:W3:Y:S01]  /*358d0*/  LDL.LU R52, [R1+0xc84] ;  /* 0x000c840001347983 */ /* 0x000ee20000300800 */
[----:B------:R-:W-:-:S03]  /*358e0*/  IMAD.MOV.U32 R37, RZ, RZ, R48 ;  /* 0x000000ffff257224 */ /* 0x000fc600078e0030 */
        /* <DEDUP_REMOVED lines=260> */
[----:B------:R2:W-:Y:S01]  /*36930*/  STL [R1+0x5f4], R41 ;  /* 0x0005f42901007387 */ /* 0x0005e20000100800 */
[----:B------:R-:W-:-:S03]  /*36940*/  IMAD.X R43, R43, 0x1, R2, P4 ;  /* 0x000000012b2b7824 */ /* 0x000fc600020e0602 */
[----:B------:R-:W3:Y:S01]  /*36950*/  LDL.LU R52, [R1+0x638] ;  /* 0x0006380001347983 */ /* 0x000ee20000300800 */
[----:B------:R-:W-:-:S03]  /*36960*/  IMAD.MOV.U32 R37, RZ, RZ, R47 ;  /* 0x000000ffff257224 */ /* 0x000fc600078e002f */
[----:B------:R2:W-:Y:S04]  /*36970*/  STL [R1+0x5f0], R43 ;  /* 0x0005f02b01007387 */ /* 0x0005e80000100800 */
[----:B-1----:R-:W3:Y:S04]  /*36980*/  LDL.LU R44, [R1+0x670] ;  /* 0x00067000012c7983 */ /* 0x002ee80000300800 */
[----:B------:R1:W-:Y:S04]  /*36990*/  LDGSTS.E [R3+0x16200], [R36.64], P2 ;  /* 0x1620000024037fae */ /* 0x0003e80009121848 */
[----:B----4-:R-:W2:Y:S01]  /*369a0*/  LDL.LU R47, [R1+0x678] ;  /* 0x00067800012f7983 */ /* 0x010ea20000300800 */
[----:B-1----:R-:W-:-:S03]  /*369b0*/  MOV R36, R41 ;  /* 0x0000002900247202 */ /* 0x002fc60000000f00 */
[----:B--2---:R-:W2:Y:S01]  /*369c0*/  LDL.LU R41, [R1+0x67c] ;  /* 0x00067c0001297983 */ /* 0x004ea20000300800 */
[----:B------:R-:W-:-:S03]  /*369d0*/  IMAD.MOV.U32 R37, RZ, RZ, R43 ;  /* 0x000000ffff257224 */ /* 0x000fc600078e002b */
        /* <DEDUP_REMOVED lines=33> */
[----:B------:R-:W-:-:S05]  /*36bf0*/  IADD3.X R52, R52, R2, RZ, P3, !PT ;  /* 0x0000000234347210 */ /* 0x000fca0001ffe4ff */
[----:B------:R-:W-:Y:S02]  /*36c00*/  IMAD.MOV.U32 R37, RZ, RZ, R52 ;  /* 0x000000ffff257224 */ /* 0x000fe400078e0034 */
[----:B------:R-:W-:-:S03]  /*36c10*/  IMAD.X R44, R44, 0x1, R2, P4 ;  /* 0x000000012c2c7824 */ /* 0x000fc600020e0602 */
[----:B------:R1:W-:Y:S01]  /*36c20*/  LDGSTS.E [R3+0x18200], [R36.64], P2 ;  /* 0x1820000024037fae */ /* 0x0003e20009121848 */
[----:B------:R-:W-:-:S03]  /*36c30*/  ISETP.GT.AND P2, PT, R0, 0x68, PT ;  /* 0x000000680000780c */ /* 0x000fc60003f44270 */
[----:B------:R-:W-:Y:S01]  /*36c40*/  STL [R1+0x638], R52 ;  /* 0x0006383401007387 */ /* 0x000fe20000100800 */
[----:B-1----:R-:W-:Y:S01]  /*36c50*/  MOV R36, R39 ;  /* 0x0000002700247202 */ /* 0x002fe20000000f00 */
[----:B------:R-:W-:Y:S01]  /*36c60*/  IMAD.MOV.U32 R37, RZ, RZ, R44 ;  /* 0x000000ffff257224 */ /* 0x000fe200078e002c */
[----:B--2---:R-:W-:-:S04]  /*36c70*/  IADD3 R41, P3, R41, R38, RZ ;  /* 0x0000002629297210 */ /* 0x004fc80007f7e0ff */
        /* <DEDUP_REMOVED lines=12> */
[----:B------:R-:W-:Y:S04]  /*36d40*/  STL [R1+0x67c], R41 ;  /* 0x00067c2901007387 */ /* 0x000fe80000100800 */
[----:B------:R1:W-:Y:S01]  /*36d50*/  STL [R1+0x678], R47 ;  /* 0x0006782f01007387 */ /* 0x0003e20000100800 */
[----:B------:R-:W-:-:S03]  /*36d60*/  MOV R36, R41 ;  /* 0x0000002900247202 */ /* 0x000fc60000000f00 */
        /* <DEDUP_REMOVED lines=9> */
[----:B------:R1:W-:Y:S04]  /*36e00*/  LDGSTS.E [R3+0x1a000], [R36.64], P2 ;  /* 0x1a00000024037fae */ /* 0x0003e80009121848 */
[----:B------:R-:W2:Y:S01]  /*36e10*/  LDL.LU R51, [R1+0x774] ;  /* 0x0007740001337983 */ /* 0x000ea20000300800 */
[----:B-1----:R-:W-:-:S04]  /*36e20*/  SEL R36, RZ, 0x4, !P1 ;  /* 0x00000004ff247807 */ /* 0x002fc80004800000 */
[----:B------:R-:W-:-:S04]  /*36e30*/  SEL R36, R36, RZ, !P0 ;  /* 0x000000ff24247207 */ /* 0x000fc80004000000 */
[----:B------:R-:W-:Y:S02]  /*36e40*/  ISETP.NE.U32.AND P1, PT, R36, RZ, PT ;  /* 0x000000ff2400720c */ /* 0x000fe40003f25070 */
[----:B----4-:R-:W-:-:S04]  /*36e50*/  IADD3 R46, P3, R46, R38, RZ ;  /* 0x000000262e2e7210 */ /* 0x010fc80007f7e0ff */
[----:B------:R-:W-:Y:S01]  /*36e60*/  IADD3.X R48, R48, R2, RZ, P3, !PT ;  /* 0x0000000230307210 */ /* 0x000fe20001ffe4ff */
[----:B------:R1:W-:Y:S01]  /*36e70*/  STL [R1+0x6bc], R46 ;  /* 0x0006bc2e01007387 */ /* 0x0003e20000100800 */
[----:B------:R-:W-:-:S03]  /*36e80*/  IMAD.MOV.U32 R36, RZ, RZ, R46 ;  /* 0x000000ffff247224 */ /* 0x000fc600078e002e */
[----:B------:R4:W-:Y:S01]  /*36e90*/  STL [R1+0x6b8], R48 ;  /* 0x0006b83001007387 */ /* 0x0009e20000100800 */
[----:B---3--:R-:W-:-:S05]  /*36ea0*/  IADD3 R42, P4, R42, R38, RZ ;  /* 0x000000262a2a7210 */ /* 0x008fca0007f9e0ff */
[----:B------:R-:W-:Y:S01]  /*36eb0*/  STL [R1+0x6f4], R42 ;  /* 0x0006f42a01007387 */ /* 0x000fe20000100800 */
[----:B------:R-:W-:-:S03]  /*36ec0*/  IMAD.X R45, R45, 0x1, R2, P4 ;  /* 0x000000012d2d7824 */ /* 0x000fc600020e0602 */
[----:B-1----:R-:W3:Y:S04]  /*36ed0*/  LDL.LU R46, [R1+0x738] ;  /* 0x00073800012e7983 */ /* 0x002ee80000300800 */
[----:B------:R1:W-:Y:S04]  /*36ee0*/  STL [R1+0x6f0], R45 ;  /* 0x0006f02d01007387 */ /* 0x0003e80000100800 */
[----:B------:R-:W3:Y:S01]  /*36ef0*/  LDL.LU R52, [R1+0x770] ;  /* 0x0007700001347983 */ /* 0x000ee20000300800 */
[----:B------:R-:W-:-:S03]  /*36f00*/  IMAD.MOV.U32 R37, RZ, RZ, R48 ;  /* 0x000000ffff257224 */ /* 0x000fc600078e0030 */
[----:B------:R-:W3:Y:S04]  /*36f10*/  LDL.LU R49, [R1+0x778] ;  /* 0x0007780001317983 */ /* 0x000ee80000300800 */
[----:B----4-:R-:W3:Y:S04]  /*36f20*/  LDL.LU R48, [R1+0x77c] ;  /* 0x00077c0001307983 */ /* 0x010ee80000300800 */
[----:B------:R1:W-:Y:S02]  /*36f30*/  LDGSTS.E [R3+0x1a200], [R36.64], P2 ;  /* 0x1a20000024037fae */ /* 0x0003e40009121848 */
[----:B-1----:R-:W-:Y:S01]  /*36f40*/  IMAD.MOV.U32 R37, RZ, RZ, R45 ;  /* 0x000000ffff257224 */ /* 0x002fe200078e002d */
[----:B------:R-:W-:Y:S01]  /*36f50*/  MOV R36, R42 ;  /* 0x0000002a00247202 */ /* 0x000fe20000000f00 */
        /* <DEDUP_REMOVED lines=8> */
[----:B------:R-:W-:Y:S02]  /*36fe0*/  IADD3 R39, P4, R39, R38, RZ ;  /* 0x0000002627277210 */ /* 0x000fe40007f9e0ff */
[----:B------:R-:W-:Y:S01]  /*36ff0*/  MOV R36, R44 ;  /* 0x0000002c00247202 */ /* 0x000fe20000000f00 */
[----:B------:R-:W-:Y:S01]  /*37000*/  STL [R1+0x6fc], R44 ;  /* 0x0006fc2c01007387 */ /* 0x000fe20000100800 */
[----:B------:R-:W-:-:S04]  /*37010*/  IMAD.X R47, R47, 0x1, R2, P3 ;  /* 0x000000012f2f7824 */ /* 0x000fc800018e0602 */
[----:B------:R-:W-:Y:S01]  /*37020*/  IMAD.MOV.U32 R37, RZ, RZ, R47 ;  /* 0x000000ffff257224 */ /* 0x000fe200078e002f */
[----:B------:R1:W-:Y:S01]  /*37030*/  STL [R1+0x6f8], R47 ;  /* 0x0006f82f01007387 */ /* 0x0003e20000100800 */
[----:B------:R-:W-:-:S03]  /*37040*/  IMAD.X R41, R41, 0x1, R2, P4 ;  /* 0x0000000129297824 */ /* 0x000fc600020e0602 */
[----:B------:R2:W-:Y:S04]  /*37050*/  STL [R1+0x734], R39 ;  /* 0x0007342701007387 */ /* 0x0005e80000100800 */
[----:B------:R2:W-:Y:S04]  /*37060*/  LDGSTS.E [R3+0x1b200], [R36.64], P1 ;  /* 0x1b20000024037fae */ /* 0x0005e80008921848 */
[----:B------:R2:W-:Y:S04]  /*37070*/  STL [R1+0x730], R41 ;  /* 0x0007302901007387 */ /* 0x0005e80000100800 */
[----:B-1----:R-:W2:Y:S02]  /*37080*/  LDL.LU R47, [R1+0x7b8] ;  /* 0x0007b800012f7983 */ /* 0x002ea40000300800 */
[----:B--2---:R-:W-:-:S02]  /*37090*/  IMAD.MOV.U32 R36, RZ, RZ, R39 ;  /* 0x000000ffff247224 */ /* 0x004fc400078e0027 */
[----:B------:R-:W2:Y:S01]  /*370a0*/  LDL.LU R39, [R1+0x7bc] ;  /* 0x0007bc0001277983 */ /* 0x000ea20000300800 */
[----:B------:R-:W-:Y:S01]  /*370b0*/  IMAD.MOV.U32 R37, RZ, RZ, R41 ;  /* 0x000000ffff257224 */ /* 0x000fe200078e0029 */
[----:B------:R-:W-:Y:S02]  /*370c0*/  ISETP.GT.AND P1, PT, R0, 0x74, PT ;  /* 0x000000740000780c */ /* 0x000fe40003f24270 */
[-C--:B------:R-:W-:Y:S01]  /*370d0*/  IADD3 R43, P3, R43, R38.reuse, RZ ;  /* 0x000000262b2b7210 */ /* 0x080fe20007f7e0ff */
[----:B------:R-:W2:Y:S01]  /*370e0*/  LDL.LU R44, [R1+0x7f4] ;  /* 0x0007f400012c7983 */ /* 0x000ea20000300800 */
[----:B------:R-:W-:-:S03]  /*370f0*/  IADD3 R51, P4, R51, R38, RZ ;  /* 0x0000002633337210 */ /* 0x000fc60007f9e0ff */
[----:B------:R1:W-:Y:S04]  /*37100*/  LDGSTS.E [R3+0x1c000], [R36.64], P2 ;  /* 0x1c00000024037fae */ /* 0x0003e80009121848 */
[----:B------:R-:W2:Y:S01]  /*37110*/  LDL.LU R41, [R1+0x7fc] ;  /* 0x0007fc0001297983 */ /* 0x000ea20000300800 */
[----:B-1----:R-:W-:-:S03]  /*37120*/  SEL R36, RZ, 0x4, !P1 ;  /* 0x00000004ff247807 */ /* 0x002fc60004800000 */
[----:B------:R-:W-:Y:S01]  /*37130*/  STL [R1+0x73c], R43 ;  /* 0x00073c2b01007387 */ /* 0x000fe20000100800 */
[----:B------:R-:W-:-:S04]  /*37140*/  SEL R36, R36, RZ, !P0 ;  /* 0x000000ff24247207 */ /* 0x000fc80004000000 */
[----:B------:R-:W-:Y:S01]  /*37150*/  ISETP.NE.U32.AND P1, PT, R36, RZ, PT ;  /* 0x000000ff2400720c */ /* 0x000fe20003f25070 */
[----:B------:R-:W-:Y:S01]  /*37160*/  IMAD.MOV.U32 R36, RZ, RZ, R43 ;  /* 0x000000ffff247224 */ /* 0x000fe200078e002b */
[----:B---3--:R-:W-:-:S05]  /*37170*/  IADD3.X R46, R46, R2, RZ, P3, !PT ;  /* 0x000000022e2e7210 */ /* 0x008fca0001ffe4ff */
[----:B------:R1:W-:Y:S01]  /*37180*/  STL [R1+0x738], R46 ;  /* 0x0007382e01007387 */ /* 0x0003e20000100800 */
[----:B------:R-:W-:Y:S02]  /*37190*/  IMAD.MOV.U32 R37, RZ, RZ, R46 ;  /* 0x000000ffff257224 */ /* 0x000fe400078e002e */
[----:B------:R-:W-:Y:S01]  /*371a0*/  IMAD.X R52, R52, 0x1, R2, P4 ;  /* 0x0000000134347824 */ /* 0x000fe200020e0602 */
[----:B------:R-:W-:Y:S04]  /*371b0*/  STL [R1+0x774], R51 ;  /* 0x0007743301007387 */ /* 0x000fe80000100800 */
[----:B------:R3:W-:Y:S04]  /*371c0*/  LDGSTS.E [R3+0x1c200], [R36.64], P2 ;  /* 0x1c20000024037fae */ /* 0x0007e80009121848 */
[----:B-1----:R-:W4:Y:S04]  /*371d0*/  LDL.LU R46, [R1+0x7f0] ;  /* 0x0007f000012e7983 */ /* 0x002f280000300800 */
[----:B------:R-:W-:Y:S04]  /*371e0*/  STL [R1+0x770], R52 ;  /* 0x0007703401007387 */ /* 0x000fe80000100800 */
[----:B------:R-:W4:Y:S01]  /*371f0*/  LDL.LU R43, [R1+0x7f8] ;  /* 0x0007f800012b7983 */ /* 0x000f220000300800 */
[----:B---3--:R-:W-:Y:S01]  /*37200*/  MOV R36, R51 ;  /* 0x0000003300247202 */ /* 0x008fe20000000f00 */
[----:B------:R-:W-:Y:S01]  /*37210*/  IMAD.MOV.U32 R37, RZ, RZ, R52 ;  /* 0x000000ffff257224 */ /* 0x000fe200078e0034 */
[----:B------:R-:W-:-:S02]  /*37220*/  ISETP.GT.AND P2, PT, R0, 0x78, PT ;  /* 0x000000780000780c */ /* 0x000fc40003f44270 */
[-C--:B------:R-:W-:Y:S02]  /*37230*/  IADD3 R48, P3, R48, R38.reuse, RZ ;  /* 0x0000002630307210 */ /* 0x080fe40007f7e0ff */
[----:B------:R1:W-:Y:S03]  /*37240*/  LDGSTS.E [R3+0x1d000], [R36.64], P1 ;  /* 0x1d00000024037fae */ /* 0x0003e60008921848 */
[----:B------:R-:W-:Y:S01]  /*37250*/  IMAD.X R49, R49, 0x1, R2, P3 ;  /* 0x0000000131317824 */ /* 0x000fe200018e0602 */
[----:B------:R-:W-:Y:S02]  /*37260*/  IADD3 R42, P4, R42, R38, RZ ;  /* 0x000000262a2a7210 */ /* 0x000fe40007f9e0ff */
[----:B-1----:R-:W-:-:S04]  /*37270*/  SEL R36, RZ, 0x4, !P2 ;  /* 0x00000004ff247807 */ /* 0x002fc80005000000 */
[----:B------:R-:W-:Y:S01]  /*37280*/  SEL R36, R36, RZ, !P0 ;  /* 0x000000ff24247207 */ /* 0x000fe20004000000 */
[----:B------:R-:W-:-:S03]  /*37290*/  IMAD.MOV.U32 R37, RZ, RZ, R49 ;  /* 0x000000ffff257224 */ /* 0x000fc600078e0031 */
[----:B------:R-:W-:Y:S01]  /*372a0*/  ISETP.NE.U32.AND P2, PT, R36, RZ, PT ;  /* 0x000000ff2400720c */ /* 0x000fe20003f45070 */
[----:B------:R-:W-:Y:S01]  /*372b0*/  IMAD.X R45, R45, 0x1, R2, P4 ;  /* 0x000000012d2d7824 */ /* 0x000fe200020e0602 */
[----:B------:R-:W-:Y:S01]  /*372c0*/  MOV R36, R48 ;  /* 0x0000003000247202 */ /* 0x000fe20000000f00 */
[----:B------:R-:W-:Y:S04]  /*372d0*/  STL [R1+0x77c], R48 ;  /* 0x00077c3001007387 */ /* 0x000fe80000100800 */
[----:B------:R-:W-:Y:S04]  /*372e0*/  STL [R1+0x778], R49 ;  /* 0x0007783101007387 */ /* 0x000fe80000100800 */
[----:B------:R-:W-:Y:S04]  /*372f0*/  STL [R1+0x7b4], R42 ;  /* 0x0007b42a01007387 */ /* 0x000fe80000100800 */
[----:B------:R1:W-:Y:S04]  /*37300*/  LDGSTS.E [R3+0x1d200], [R36.64], P1 ;  /* 0x1d20000024037fae */ /* 0x0003e80008921848 */
[----:B------:R3:W-:Y:S01]  /*37310*/  STL [R1+0x7b0], R45 ;  /* 0x0007b02d01007387 */ /* 0x0007e20000100800 */
[----:B-1----:R-:W-:-:S02]  /*37320*/  IMAD.MOV.U32 R37, RZ, RZ, R45 ;  /* 0x000000ffff257224 */ /* 0x002fc400078e002d */
[----:B------:R-:W-:Y:S01]  /*37330*/  IMAD.MOV.U32 R36, RZ, RZ, R42 ;  /* 0x000000ffff247224 */ /* 0x000fe200078e002a */
[----:B---3--:R-:W3:Y:S04]  /*37340*/  LDL.LU R45, [R1+0xf90] ;  /* 0x000f9000012d7983 */ /* 0x008ee80000300800 */
[----:B------:R-:W3:Y:S01]  /*37350*/  LDL.LU R42, [R1+0xfa8] ;  /* 0x000fa800012a7983 */ /* 0x000ee20000300800 */
[----:B------:R-:W-:-:S03]  /*37360*/  ISETP.GT.AND P1, PT, R0, 0x7c, PT ;  /* 0x0000007c0000780c */ /* 0x000fc60003f24270 */
[----:B------:R1:W-:Y:S02]  /*37370*/  LDGSTS.E [R3+0x1e000], [R36.64], P2 ;  /* 0x1e00000024037fae */ /* 0x0003e40009121848 */
[----:B-1----:R-:W-:-:S04]  /*37380*/  SEL R36, RZ, 0x4, !P1 ;  /* 0x00000004ff247807 */ /* 0x002fc80004800000 */
[----:B------:R-:W-:-:S04]  /*37390*/  SEL R36, R36, RZ, !P0 ;  /* 0x000000ff24247207 */ /* 0x000fc80004000000 */
[----:B------:R-:W-:Y:S02]  /*373a0*/  ISETP.NE.U32.AND P1, PT, R36, RZ, PT ;  /* 0x000000ff2400720c */ /* 0x000fe40003f25070 */
[----:B--2---:R-:W-:-:S04]  /*373b0*/  IADD3 R39, P3, R39, R38, RZ ;  /* 0x0000002627277210 */ /* 0x004fc80007f7e0ff */
[----:B------:R-:W-:Y:S01]  /*373c0*/  IADD3.X R47, R47, R2, RZ, P3, !PT ;  /* 0x000000022f2f7210 */ /* 0x000fe20001ffe4ff */
[----:B------:R-:W-:-:S04]  /*373d0*/  IMAD.MOV.U32 R36, RZ, RZ, R39 ;  /* 0x000000ffff247224 */ /* 0x000fc800078e0027 */
[----:B------:R-:W-:-:S05]  /*373e0*/  IMAD.MOV.U32 R37, RZ, RZ, R47 ;  /* 0x000000ffff257224 */ /* 0x000fca00078e002f */
[----:B------:R1:W-:Y:S01]  /*373f0*/  LDGSTS.E [R3+0x1e200], [R36.64], P2 ;  /* 0x1e20000024037fae */ /* 0x0003e20009121848 */
[-C--:B------:R-:W-:Y:S02]  /*37400*/  IADD3 R44, P2, R44, R38.reuse, RZ ;  /* 0x000000262c2c7210 */ /* 0x080fe40007f5e0ff */
[----:B------:R-:W-:Y:S01]  /*37410*/  IADD3 R41, P3, R41, R38, RZ ;  /* 0x0000002629297210 */ /* 0x000fe20007f7e0ff */
[----:B------:R2:W-:Y:S04]  /*37420*/  STL [R1+0x7bc], R39 ;  /* 0x0007bc2701007387 */ /* 0x0005e80000100800 */
[----:B------:R-:W-:Y:S04]  /*37430*/  STL [R1+0x7b8], R47 ;  /* 0x0007b82f01007387 */ /* 0x000fe80000100800 */
[----:B------:R-:W3:Y:S04]  /*37440*/  LDL.LU R51, [R1+0xf94] ;  /* 0x000f940001337983 */ /* 0x000ee80000300800 */
[----:B--2---:R-:W2:Y:S04]  /*37450*/  LDL.LU R39, [R1+0xf6c] ;  /* 0x000f6c0001277983 */ /* 0x004ea80000300800 */
[----:B------:R4:W-:Y:S01]  /*37460*/  STL [R1+0x7f4], R44 ;  /* 0x0007f42c01007387 */ /* 0x0009e20000100800 */
[----:B-1----:R-:W-:-:S02]  /*37470*/  IMAD.MOV.U32 R36, RZ, RZ, R44 ;  /* 0x000000ffff247224 */ /* 0x002fc400078e002c */
[----:B----4-:R-:W-:-:S05]  /*37480*/  IMAD.X R46, R46, 0x1, R2, P2 ;  /* 0x000000012e2e7824 */ /* 0x010fca00010e0602 */
[----:B------:R-:W-:Y:S01]  /*37490*/  STL [R1+0x7f0], R46 ;  /* 0x0007f02e01007387 */ /* 0x000fe20000100800 */
[----:B------:R-:W-:-:S03]  /*374a0*/  IADD3.X R43, R43, R2, RZ, P3, !PT ;  /* 0x000000022b2b7210 */ /* 0x000fc60001ffe4ff */
[----:B------:R-:W-:Y:S04]  /*374b0*/  STL [R1+0x7fc], R41 ;  /* 0x0007fc2901007387 */ /* 0x000fe80000100800 */
[----:B------:R-:W4:Y:S01]  /*374c0*/  LDL.LU R52, [R1+0xf88] ;  /* 0x000f880001347983 */ /* 0x000f220000300800 */
[----:B------:R-:W-:-:S03]  /*374d0*/  IMAD.MOV.U32 R37, RZ, RZ, R46 ;  /* 0x000000ffff257224 */ /* 0x000fc600078e002e */
[----:B------:R1:W-:Y:S04]  /*374e0*/  STL [R1+0x7f8], R43 ;  /* 0x0007f82b01007387 */ /* 0x0003e80000100800 */
[----:B------:R-:W4:Y:S04]  /*374f0*/  LDL.LU R44, [R1+0xf50] ;  /* 0x000f5000012c7983 */ /* 0x000f280000300800 */
[----:B------:R1:W-:Y:S04]  /*37500*/  LDGSTS.E [R3+0x1f000], [R36.64], P1 ;  /* 0x1f00000024037fae */ /* 0x0003e80008921848 */
[----:B------:R-:W4:Y:S01]  /*37510*/  LDL.LU R47, [R1+0xf48] ;  /* 0x000f4800012f7983 */ /* 0x000f220000300800 */
[----:B-1----:R-:W-:Y:S01]  /*37520*/  IMAD.MOV.U32 R37, RZ, RZ, R43 ;  /* 0x000000ffff257224 */ /* 0x002fe200078e002b */
[----:B------:R-:W-:-:S02]  /*37530*/  MOV R36, R41 ;  /* 0x0000002900247202 */ /* 0x000fc40000000f00 */
[----:B------:R-:W4:Y:S04]  /*37540*/  LDL.LU R43, [R1+0xf54] ;  /* 0x000f5400012b7983 */ /* 0x000f280000300800 */
[----:B------:R-:W4:Y:S04]  /*37550*/  LDL.LU R49, [R1+0xf10] ;  /* 0x000f100001317983 */ /* 0x000f280000300800 */
[----:B------:R-:W4:Y:S04]  /*37560*/  LDL.LU R41, [R1+0xf2c] ;  /* 0x000f2c0001297983 */ /* 0x000f280000300800 */
[----:B------:R1:W-:Y:S01]  /*37570*/  LDGSTS.E [R3+0x1f200], [R36.64], P1 ;  /* 0x1f20000024037fae */ /* 0x0003e20008921848 */
[----:B------:R-:W-:-:S04]  /*37580*/  ISETP.GT.AND P1, PT, R0, 0x1, PT ;  /* 0x000000010000780c */ /* 0x000fc80003f24270 */
[----:B-1----:R-:W-:Y:S02]  /*37590*/  SEL R3, RZ, 0x4, !P1 ;  /* 0x00000004ff037807 */ /* 0x002fe40004800000 */
[----:B---3--:R-:W-:-:S05]  /*375a0*/  IADD3 R42, P1, R42, R38, RZ ;  /* 0x000000262a2a7210 */ /* 0x008fca0007f3e0ff */
[----:B------:R-:W-:Y:S01]  /*375b0*/  IMAD.X R45, R45, 0x1, R2, P1 ;  /* 0x000000012d2d7824 */ /* 0x000fe200008e0602 */
[----:B------:R-:W-:Y:S04]  /*375c0*/  STL [R1+0xfa8], R42 ;  /* 0x000fa82a01007387 */ /* 0x000fe80000100800 */
[----:B------:R1:W-:Y:S04]  /*375d0*/  STL [R1+0xf90], R45 ;  /* 0x000f902d01007387 */ /* 0x0003e80000100800 */
[----:B------:R-:W3:Y:S04]  /*375e0*/  LDL.LU R48, [R1+0xf08] ;  /* 0x000f080001307983 */ /* 0x000ee80000300800 */
[----:B------:R-:W3:Y:S01]  /*375f0*/  LDL.LU R46, [R1+0xf14] ;  /* 0x000f1400012e7983 */ /* 0x000ee20000300800 */
[----:B------:R-:W-:Y:S01]  /*37600*/  IMAD.MOV.U32 R37, RZ, RZ, R45 ;  /* 0x000000ffff257224 */ /* 0x000fe200078e002d */
[----:B------:R-:W-:-:S02]  /*37610*/  MOV R36, R42 ;  /* 0x0000002a00247202 */ /* 0x000fc40000000f00 */
[----:B-1----:R-:W3:Y:S04]  /*37620*/  LDL.LU R45, [R1+0xed0] ;  /* 0x000ed000012d7983 */ /* 0x002ee80000300800 */
[----:B------:R-:W3:Y:S01]  /*37630*/  LDL.LU R42, [R1+0xeec] ;  /* 0x000eec00012a7983 */ /* 0x000ee20000300800 */
[----:B------:R-:W-:Y:S01]  /*37640*/  SEL R3, R3, RZ, !P0 ;  /* 0x000000ff03037207 */ /* 0x000fe20004000000 */
[----:B------:R-:W-:-:S03]  /*37650*/  IMAD.SHL.U32 R57, R252, 0x4, RZ ;  /* 0x00000004fc397824 */ /* 0x000fc600078e00ff */
[----:B------:R-:W-:Y:S02]  /*37660*/  ISETP.NE.U32.AND P2, PT, R3, RZ, PT ;  /* 0x000000ff0300720c */ /* 0x000fe40003f45070 */
[----:B------:R-:W-:Y:S02]  /*37670*/  LOP3.LUT R54, R57, 0x20, RZ, 0x3c, !PT ;  /* 0x0000002039367812 */ /* 0x000fe400078e3cff */
[----:B------:R-:W-:Y:S02]  /*37680*/  MOV R3, UR5 ;  /* 0x0000000500037c02 */ /* 0x000fe40008000f00 */
[----:B------:R-:W-:-:S03]  /*37690*/  ISETP.GT.AND P1, PT, R0, 0x5, PT ;  /* 0x000000050000780c */ /* 0x000fc60003f24270 */
[----:B------:R-:W-:-:S05]  /*376a0*/  IMAD R3, R3, 0x20000, R54 ;  /* 0x0002000003037824 */ /* 0x000fca00078e0236 */
[----:B------:R1:W-:Y:S02]  /*376b0*/  LDGSTS.E [R3+0x400], [R36.64], P2 ;  /* 0x0040000024037fae */ /* 0x0003e40009121848 */
[----:B-1----:R-:W-:-:S04]  /*376c0*/  SEL R36, RZ, 0x4, !P1 ;  /* 0x00000004ff247807 */ /* 0x002fc80004800000 */
[----:B------:R-:W-:-:S04]  /*376d0*/  SEL R36, R36, RZ, !P0 ;  /* 0x000000ff24247207 */ /* 0x000fc80004000000 */
[----:B------:R-:W-:Y:S02]  /*376e0*/  ISETP.NE.U32.AND P1, PT, R36, RZ, PT ;  /* 0x000000ff2400720c */ /* 0x000fe40003f25070 */
[-C--:B------:R-:W-:Y:S02]  /*376f0*/  IADD3 R51, P3, R51, R38.reuse, RZ ;  /* 0x0000002633337210 */ /* 0x080fe40007f7e0ff */
[----:B--2---:R-:W-:-:S03]  /*37700*/  IADD3 R39, P4, R39, R38, RZ ;  /* 0x0000002627277210 */ /* 0x004fc60007f9e0ff */
[----:B------:R-:W-:Y:S01]  /*37710*/  IMAD.MOV.U32 R36, RZ, RZ, R51 ;  /* 0x000000ffff247224 */ /* 0x000fe200078e0033 */
[----:B------:R-:W-:Y:S01]  /*37720*/  STL [R1+0xf94], R51 ;  /* 0x000f943301007387 */ /* 0x000fe20000100800 */
[----:B----4-:R-:W-:-:S04]  /*37730*/  IMAD.X R52, R52, 0x1, R2, P3 ;  /* 0x0000000134347824 */ /* 0x010fc800018e0602 */
[----:B------:R-:W-:Y:S01]  /*37740*/  IMAD.MOV.U32 R37, RZ, RZ, R52 ;  /* 0x000000ffff257224 */ /* 0x000fe200078e0034 */
[----:B------:R-:W-:-:S04]  /*37750*/  IADD3.X R44, R44, R2, RZ, P4, !PT ;  /* 0x000000022c2c7210 */ /* 0x000fc800027fe4ff */
[----:B------:R1:W-:Y:S01]  /*37760*/  LDGSTS.E [R3+0x600], [R36.64], P2 ;  /* 0x0060000024037fae */ /* 0x0003e20009121848 */
[----:B------:R-:W-:-:S03]  /*37770*/  ISETP.GT.AND P2, PT, R0, 0x9, PT ;  /* 0x000000090000780c */ /* 0x000fc60003f44270 */
[----:B------:R-:W-:Y:S01]  /*37780*/  STL [R1+0xf88], R52 ;  /* 0x000f883401007387 */ /* 0x000fe20000100800 */
[----:B-1----:R-:W-:Y:S01]  /*37790*/  MOV R36, R39 ;  /* 0x0000002700247202 */ /* 0x002fe20000000f00 */
[----:B------:R-:W-:Y:S01]  /*377a0*/  IMAD.MOV.U32 R37, RZ, RZ, R44 ;  /* 0x000000ffff257224 */ /* 0x000fe200078e002c */
[----:B------:R-:W-:-:S04]  /*377b0*/  IADD3 R43, P3, R43, R38, RZ ;  /* 0x000000262b2b7210 */ /* 0x000fc80007f7e0ff */
[----:B------:R1:W-:Y:S04]  /*377c0*/  LDGSTS.E [R3+0x1400], [R36.64], P1 ;  /* 0x0140000024037fae */ /* 0x0003e80008921848 */
[----:B------:R-:W-:Y:S01]  /*377d0*/  STL [R1+0xf6c], R39 ;  /* 0x000f6c2701007387 */ /* 0x000fe20000100800 */
[----:B------:R-:W-:Y:S01]  /*377e0*/  IMAD.X R47, R47, 0x1, R2, P3 ;  /* 0x000000012f2f7824 */ /* 0x000fe200018e0602 */
[----:B------:R-:W-:Y:S02]  /*377f0*/  IADD3 R41, P4, R41, R38, RZ ;  /* 0x0000002629297210 */ /* 0x000fe40007f9e0ff */
[----:B------:R2:W-:Y:S01]  /*37800*/  STL [R1+0xf50], R44 ;  /* 0x000f502c01007387 */ /* 0x0005e20000100800 */
[----:B-1----:R-:W-:Y:S02]  /*37810*/  SEL R36, RZ, 0x4, !P2 ;  /* 0x00000004ff247807 */ /* 0x002fe40005000000 */
[----:B------:R-:W-:-:S02]  /*37820*/  IADD3.X R49, R49, R2, RZ, P4, !PT ;  /* 0x0000000231317210 */ /* 0x000fc400027fe4ff */
[----:B------:R-:W-:Y:S01]  /*37830*/  SEL R36, R36, RZ, !P0 ;  /* 0x000000ff24247207 */ /* 0x000fe20004000000 */
[----:B--2---:R-:W2:Y:S01]  /*37840*/  LDL.LU R44, [R1+0xed4] ;  /* 0x000ed400012c7983 */ /* 0x004ea20000300800 */
[----:B------:R-:W-:-:S03]  /*37850*/  IMAD.MOV.U32 R37, RZ, RZ, R47 ;  /* 0x000000ffff257224 */ /* 0x000fc600078e002f */
[----:B------:R-:W4:Y:S01]  /*37860*/  LDL.LU R39, [R1+0xeac] ;  /* 0x000eac0001277983 */ /* 0x000f220000300800 */
[----:B------:R-:W-:-:S03]  /*37870*/  ISETP.NE.U32.AND P2, PT, R36, RZ, PT ;  /* 0x000000ff2400720c */ /* 0x000fc60003f45070 */
[----:B------:R-:W-:Y:S01]  /*37880*/  STL [R1+0xf54], R43 ;  /* 0x000f542b01007387 */ /* 0x000fe20000100800 */
[----:B------:R-:W-:-:S03]  /*37890*/  IMAD.MOV.U32 R36, RZ, RZ, R43 ;  /* 0x000000ffff247224 */ /* 0x000fc600078e002b */
[----:B------:R1:W-:Y:S04]  /*378a0*/  STL [R1+0xf48], R47 ;  /* 0x000f482f01007387 */ /* 0x0003e80000100800 */
[----:B------:R3:W-:Y:S04]  /*378b0*/  STL [R1+0xf2c], R41 ;  /* 0x000f2c2901007387 */ /* 0x0007e80000100800 */
[----:B------:R3:W-:Y:S04]  /*378c0*/  LDGSTS.E [R3+0x1600], [R36.64], P1 ;  /* 0x0160000024037fae */ /* 0x0007e80008921848 */
[----:B-1----:R-:W4:Y:S04]  /*378d0*/  LDL.LU R47, [R1+0xec8] ;  /* 0x000ec800012f7983 */ /* 0x002f280000300800 */
[----:B------:R-:W-:Y:S04]  /*378e0*/  STL [R1+0xf10], R49 ;  /* 0x000f103101007387 */ /* 0x000fe80000100800 */
[----:B------:R-:W4:Y:S01]  /*378f0*/  LDL.LU R43, [R1+0xe90] ;  /* 0x000e9000012b7983 */ /* 0x000f220000300800 */
[-C--:B---3--:R-:W-:Y:S01]  /*37900*/  IADD3 R46, P3, R46, R38.reuse, RZ ;  /* 0x000000262e2e7210 */ /* 0x088fe20007f7e0ff */
[----:B------:R-:W-:Y:S01]  /*37910*/  IMAD.MOV.U32 R37, RZ, RZ, R49 ;  /* 0x000000ffff257224 */ /* 0x000fe200078e0031 */
[----:B------:R-:W-:Y:S01]  /*37920*/  MOV R36, R41 ;  /* 0x0000002900247202 */ /* 0x000fe20000000f00 */
[----:B------:R-:W3:Y:S01]  /*37930*/  LDL.LU R51, [R1+0xe94] ;  /* 0x000e940001337983 */ /* 0x000ee20000300800 */
[----:B------:R-:W-:Y:S01]  /*37940*/  ISETP.GT.AND P1, PT, R0, 0xd, PT ;  /* 0x0000000d0000780c */ /* 0x000fe20003f24270 */
[----:B------:R-:W-:Y:S01]  /*37950*/  IMAD.X R48, R48, 0x1, R2, P3 ;  /* 0x0000000130307824 */ /* 0x000fe200018e0602 */
[----:B------:R-:W-:Y:S01]  /*37960*/  IADD3 R42, P4, R42, R38, RZ ;  /* 0x000000262a2a7210 */ /* 0x000fe20007f9e0ff */
[----:B------:R1:W-:Y:S04]  /*37970*/  LDGSTS.E [R3+0x2400], [R36.64], P2 ;  /* 0x0240000024037fae */ /* 0x0003e80009121848 */
[----:B------:R-:W3:Y:S01]  /*37980*/  LDL.LU R41, [R1+0xe60] ;  /* 0x000e600001297983 */ /* 0x000ee20000300800 */
[----:B------:R-:W-:-:S03]  /*37990*/  IADD3.X R45, R45, R2, RZ, P4, !PT ;  /* 0x000000022d2d7210 */ /* 0x000fc600027fe4ff */
[----:B------:R1:W-:Y:S02]  /*379a0*/  STL [R1+0xf14], R46 ;  /* 0x000f142e01007387 */ /* 0x0003e40000100800 */
[----:B-1----:R-:W-:Y:S02]  /*379b0*/  SEL R36, RZ, 0x4, !P1 ;  /* 0x00000004ff247807 */ /* 0x002fe40004800000 */
[----:B------:R1:W-:Y:S02]  /*379c0*/  STL [R1+0xf08], R48 ;  /* 0x000f083001007387 */ /* 0x0003e40000100800 */
[----:B------:R-:W-:Y:S02]  /*379d0*/  SEL R36, R36, RZ, !P0 ;  /* 0x000000ff24247207 */ /* 0x000fe40004000000 */
[----:B------:R-:W-:Y:S04]  /*379e0*/  STL [R1+0xeec], R42 ;  /* 0x000eec2a01007387 */ /* 0x000fe80000100800 */
[----:B------:R-:W3:Y:S01]  /*379f0*/  LDL.LU R52, [R1+0xe88] ;  /* 0x000e880001347983 */ /* 0x000ee20000300800 */
[----:B------:R-:W-:Y:S01]  /*37a00*/  ISETP.NE.U32.AND P1, PT, R36, RZ, PT ;  /* 0x000000ff2400720c */ /* 0x000fe20003f25070 */
[----:B------:R-:W-:-:S02]  /*37a10*/  IMAD.MOV.U32 R36, RZ, RZ, R46 ;  /* 0x000000ffff247224 */ /* 0x000fc400078e002e */
[----:B------:R1:W-:Y:S01]  /*37a20*/  STL [R1+0xed0], R45 ;  /* 0x000ed02d01007387 */ /* 0x0003e20000100800 */
[----:B------:R-:W-:-:S03]  /*37a30*/  IMAD.MOV.U32 R37, RZ, RZ, R48 ;  /* 0x000000ffff257224 */ /* 0x000fc600078e0030 */
[----:B------:R-:W3:Y:S04]  /*37a40*/  LDL.LU R46, [R1+0xe5c] ;  /* 0x000e5c00012e7983 */ /* 0x000ee80000300800 */
[----:B------:R1:W-:Y:S04]  /*37a50*/  LDGSTS.E [R3+0x2600], [R36.64], P2 ;  /* 0x0260000024037fae */ /* 0x0003e80009121848 */
[----:B-1----:R-:W3:Y:S01]  /*37a60*/  LDL.LU R48, [R1+0xe64] ;  /* 0x000e640001307983 */ /* 0x002ee20000300800 */
[----:B------:R-:W-:-:S03]  /*37a70*/  IMAD.MOV.U32 R37, RZ, RZ, R45 ;  /* 0x000000ffff257224 */ /* 0x000fc600078e002d */
        /* <DEDUP_REMOVED lines=10> */
[----:B----4-:R-:W-:-:S03]  /*37b20*/  IADD3 R39, P4, R39, R38, RZ ;  /* 0x0000002627277210 */ /* 0x010fc60007f9e0ff */
[----:B------:R-:W-:Y:S01]  /*37b30*/  STL [R1+0xed4], R44 ;  /* 0x000ed42c01007387 */ /* 0x000fe20000100800 */
[----:B------:R-:W-:Y:S02]  /*37b40*/  IMAD.MOV.U32 R36, RZ, RZ, R44 ;  /* 0x000000ffff247224 */ /* 0x000fe400078e002c */
[----:B------:R-:W-:-:S04]  /*37b50*/  IMAD.X R47, R47, 0x1, R2, P3 ;  /* 0x000000012f2f7824 */ /* 0x000fc800018e0602 */
[----:B------:R-:W-:Y:S01]  /*37b60*/  IMAD.MOV.U32 R37, RZ, RZ, R47 ;  /* 0x000000ffff257224 */ /* 0x000fe200078e002f */
[----:B------:R1:W-:Y:S01]  /*37b70*/  STL [R1+0xec8], R47 ;  /* 0x000ec82f01007387 */ /* 0x0003e20000100800 */
[----:B------:R-:W-:-:S03]  /*37b80*/  IADD3.X R43, R43, R2, RZ, P4, !PT ;  /* 0x000000022b2b7210 */ /* 0x000fc600027fe4ff */
[----:B------:R-:W-:Y:S04]  /*37b90*/  STL [R1+0xeac], R39 ;  /* 0x000eac2701007387 */ /* 0x000fe80000100800 */
[----:B------:R2:W-:Y:S04]  /*37ba0*/  STL [R1+0xe90], R43 ;  /* 0x000e902b01007387 */ /* 0x0005e80000100800 */
[----:B-1----:R-:W4:Y:S04]  /*37bb0*/  LDL.LU R47, [R1+0xe24] ;  /* 0x000e2400012f7983 */ /* 0x002f280000300800 */
[----:B------:R-:W4:Y:S04]  /*37bc0*/  LDL.LU R44, [R1+0xe28] ;  /* 0x000e2800012c7983 */ /* 0x000f280000300800 */
[----:B------:R1:W-:Y:S01]  /*37bd0*/  LDGSTS.E [R3+0x3600], [R36.64], P1 ;  /* 0x0360000024037fae */ /* 0x0003e20008921848 */
[----:B------:R-:W-:-:S02]  /*37be0*/  ISETP.GT.AND P1, PT, R0, 0x15, PT ;  /* 0x000000150000780c */ /* 0x000fc40003f24270 */
[-C--:B---3--:R-:W-:Y:S02]  /*37bf0*/  IADD3 R51, P3, R51, R38.reuse, RZ ;  /* 0x0000002633337210 */ /* 0x088fe40007f7e0ff */
[----:B-1----:R-:W-:Y:S01]  /*37c00*/  MOV R36, R39 ;  /* 0x0000002700247202 */ /* 0x002fe20000000f00 */
[----:B------:R-:W-:Y:S02]  /*37c10*/  IMAD.MOV.U32 R37, RZ, RZ, R43 ;  /* 0x000000ffff257224 */ /* 0x000fe400078e002b */
[----:B--2---:R-:W2:Y:S04]  /*37c20*/  LDL.LU R43, [R1+0xddc] ;  /* 0x000ddc00012b7983 */ /* 0x004ea80000300800 */
[----:B------:R-:W3:Y:S04]  /*37c30*/  LDL.LU R39, [R1+0xde0] ;  /* 0x000de00001277983 */ /* 0x000ee80000300800 */
[----:B------:R1:W-:Y:S01]  /*37c40*/  LDGSTS.E [R3+0x4400], [R36.64], P2 ;  /* 0x0440000024037fae */ /* 0x0003e20009121848 */
[----:B------:R-:W-:Y:S01]  /*37c50*/  IMAD.X R52, R52, 0x1, R2, P3 ;  /* 0x0000000134347824 */ /* 0x000fe200018e0602 */
[----:B------:R-:W-:-:S02]  /*37c60*/  IADD3 R41, P4, R41, R38, RZ ;  /* 0x0000002629297210 */ /* 0x000fc40007f9e0ff */
[----:B-1----:R-:W-:-:S04]  /*37c70*/  SEL R36, RZ, 0x4, !P1 ;  /* 0x00000004ff247807 */ /* 0x002fc80004800000 */
[----:B------:R-:W-:Y:S01]  /*37c80*/  SEL R36, R36, RZ, !P0 ;  /* 0x000000ff24247207 */ /* 0x000fe20004000000 */
[----:B------:R-:W-:-:S03]  /*37c90*/  IMAD.MOV.U32 R37, RZ, RZ, R52 ;  /* 0x000000ffff257224 */ /* 0x000fc600078e0034 */
[----:B------:R-:W-:Y:S01]  /*37ca0*/  ISETP.NE.U32.AND P1, PT, R36, RZ, PT ;  /* 0x000000ff2400720c */ /* 0x000fe20003f25070 */
[----:B------:R-:W-:Y:S01]  /*37cb0*/  IMAD.MOV.U32 R36, RZ, RZ, R51 ;  /* 0x000000ffff247224 */ /* 0x000fe200078e0033 */
[----:B------:R-:W-:-:S04]  /*37cc0*/  IADD3.X R46, R46, R2, RZ, P4, !PT ;  /* 0x000000022e2e7210 */ /* 0x000fc800027fe4ff */
[----:B------:R1:W-:Y:S01]  /*37cd0*/  LDGSTS.E [R3+0x4600], [R36.64], P2 ;  /* 0x0460000024037fae */ /* 0x0003e20009121848 */
[----:B------:R-:W-:Y:S02]  /*37ce0*/  ISETP.GT.AND P2, PT, R0, 0x19, PT ;  /* 0x000000190000780c */ /* 0x000fe40003f44270 */
[-C--:B------:R-:W-:Y:S01]  /*37cf0*/  IADD3 R45, P3, R45, R38.reuse, RZ ;  /* 0x000000262d2d7210 */ /* 0x080fe20007f7e0ff */
[----:B------:R-:W-:Y:S01]  /*37d00*/  STL [R1+0xe94], R51 ;  /* 0x000e943301007387 */ /* 0x000fe20000100800 */
[----:B------:R-:W-:Y:S02]  /*37d10*/  IADD3 R42, P4, R42, R38, RZ ;  /* 0x000000262a2a7210 */ /* 0x000fe40007f9e0ff */
[----:B-1----:R-:W-:Y:S01]  /*37d20*/  MOV R36, R41 ;  /* 0x0000002900247202 */ /* 0x002fe20000000f00 */
[----:B------:R-:W-:Y:S01]  /*37d30*/  IMAD.MOV.U32 R37, RZ, RZ, R46 ;  /* 0x000000ffff257224 */ /* 0x000fe200078e002e */
[----:B------:R-:W-:Y:S01]  /*37d40*/  STL [R1+0xe88], R52 ;  /* 0x000e883401007387 */ /* 0x000fe20000100800 */
[----:B------:R-:W-:-:S03]  /*37d50*/  IMAD.X R48, R48, 0x1, R2, P3 ;  /* 0x0000000130307824 */ /* 0x000fc600018e0602 */
[----:B------:R1:W-:Y:S01]  /*37d60*/  LDGSTS.E [R3+0x5400], [R36.64], P1 ;  /* 0x0540000024037fae */ /* 0x0003e20008921848 */
[----:B------:R-:W-:-:S03]  /*37d70*/  IADD3.X R49, R49, R2, RZ, P4, !PT ;  /* 0x0000000231317210 */ /* 0x000fc600027fe4ff */
[----:B------:R-:W-:Y:S04]  /*37d80*/  STL [R1+0xe60], R41 ;  /* 0x000e602901007387 */ /* 0x000fe80000100800 */
[----:B------:R1:W-:Y:S02]  /*37d90*/  STL [R1+0xe5c], R46 ;  /* 0x000e5c2e01007387 */ /* 0x0003e40000100800 */
[----:B-1----:R-:W-:Y:S01]  /*37da0*/  SEL R36, RZ, 0x4, !P2 ;  /* 0x00000004ff247807 */ /* 0x002fe20005000000 */
[----:B------:R-:W-:-:S03]  /*37db0*/  IMAD.MOV.U32 R37, RZ, RZ, R48 ;  /* 0x000000ffff257224 */ /* 0x000fc600078e0030 */
[----:B------:R-:W-:Y:S01]  /*37dc0*/  SEL R36, R36, RZ, !P0 ;  /* 0x000000ff24247207 */ /* 0x000fe20004000000 */
[----:B------:R-:W2:Y:S04]  /*37dd0*/  LDL.LU R46, [R1+0xde8] ;  /* 0x000de800012e7983 */ /* 0x000ea80000300800 */
[----:B------:R-:W2:Y:S01]  /*37de0*/  LDL.LU R41, [R1+0xda0] ;  /* 0x000da00001297983 */ /* 0x000ea20000300800 */
[----:B------:R-:W-:-:S03]  /*37df0*/  ISETP.NE.U32.AND P2, PT, R36, RZ, PT ;  /* 0x000000ff2400720c */ /* 0x000fc60003f45070 */
[----:B------:R-:W-:Y:S01]  /*37e00*/  STL [R1+0xe68], R45 ;  /* 0x000e682d01007387 */ /* 0x000fe20000100800 */
[----:B------:R-:W-:-:S03]  /*37e10*/  IMAD.MOV.U32 R36, RZ, RZ, R45 ;  /* 0x000000ffff247224 */ /* 0x000fc600078e002d */
[----:B------:R1:W-:Y:S04]  /*37e20*/  STL [R1+0xe64], R48 ;  /* 0x000e643001007387 */ /* 0x0003e80000100800 */
[----:B------:R1:W-:Y:S04]  /*37e30*/  STL [R1+0xe20], R42 ;  /* 0x000e202a01007387 */ /* 0x0003e80000100800 */
[----:B------:R1:W-:Y:S04]  /*37e40*/  LDGSTS.E [R3+0x5600], [R36.64], P1 ;  /* 0x0560000024037fae */ /* 0x0003e80008921848 */
[----:B-1----:R-:W2:Y:S04]  /*37e50*/  LDL.LU R48, [R1+0xde4] ;  /* 0x000de40001307983 */ /* 0x002ea80000300800 */
[----:B------:R-:W-:Y:S04]  /*37e60*/  STL [R1+0xe1c], R49 ;  /* 0x000e1c3101007387 */ /* 0x000fe80000100800 */
[----:B------:R-:W2:Y:S01]  /*37e70*/  LDL.LU R45, [R1+0xd9c] ;  /* 0x000d9c00012d7983 */ /* 0x000ea20000300800 */
[----:B------:R-:W-:Y:S01]  /*37e80*/  MOV R36, R42 ;  /* 0x0000002a00247202 */ /* 0x000fe20000000f00 */
        /* <DEDUP_REMOVED lines=8> */
[----:B----4-:R-:W-:-:S05]  /*37f10*/  IADD3 R44, P3, R44, R38, RZ ;  /* 0x000000262c2c7210 */ /* 0x010fca0007f7e0ff */
[----:B------:R-:W-:Y:S01]  /*37f20*/  IMAD.X R47, R47, 0x1, R2, P3 ;  /* 0x000000012f2f7824 */ /* 0x000fe200018e0602 */
[----:B------:R1:W-:Y:S04]  /*37f30*/  STL [R1+0xe28], R44 ;  /* 0x000e282c01007387 */ /* 0x0003e80000100800 */
[----:B------:R4:W-:Y:S01]  /*37f40*/  STL [R1+0xe24], R47 ;  /* 0x000e242f01007387 */ /* 0x0009e20000100800 */
[----:B------:R-:W-:Y:S01]  /*37f50*/  IMAD.MOV.U32 R36, RZ, RZ, R44 ;  /* 0x000000ffff247224 */ /* 0x000fe200078e002c */
[----:B---3--:R-:W-:-:S04]  /*37f60*/  IADD3 R39, P4, R39, R38, RZ ;  /* 0x0000002627277210 */ /* 0x008fc80007f9e0ff */
[----:B--2---:R-:W-:Y:S01]  /*37f70*/  IADD3.X R43, R43, R2, RZ, P4, !PT ;  /* 0x000000022b2b7210 */ /* 0x004fe200027fe4ff */
[----:B------:R-:W-:Y:S04]  /*37f80*/  STL [R1+0xde0], R39 ;  /* 0x000de02701007387 */ /* 0x000fe80000100800 */
[----:B------:R-:W2:Y:S01]  /*37f90*/  LDL.LU R52, [R1+0xda4] ;  /* 0x000da40001347983 */ /* 0x000ea20000300800 */
[----:B------:R-:W-:-:S03]  /*37fa0*/  IMAD.MOV.U32 R37, RZ, RZ, R47 ;  /* 0x000000ffff257224 */ /* 0x000fc600078e002f */
[----:B------:R3:W-:Y:S04]  /*37fb0*/  STL [R1+0xddc], R43 ;  /* 0x000ddc2b01007387 */ /* 0x0007e80000100800 */
[----:B-1----:R-:W2:Y:S04]  /*37fc0*/  LDL.LU R44, [R1+0xd5c] ;  /* 0x000d5c00012c7983 */ /* 0x002ea80000300800 */
[----:B------:R1:W-:Y:S04]  /*37fd0*/  LDGSTS.E [R3+0x6600], [R36.64], P2 ;  /* 0x0660000024037fae */ /* 0x0003e80009121848 */
[----:B----4-:R-:W4:Y:S01]  /*37fe0*/  LDL.LU R47, [R1+0xd64] ;  /* 0x000d6400012f7983 */ /* 0x010f220000300800 */
[----:B-1----:R-:W-:-:S03]  /*37ff0*/  IMAD.MOV.U32 R37, RZ, RZ, R43 ;  /* 0x000000ffff257224 */ /* 0x002fc600078e002b */
[----:B---3--:R-:W3:Y:S01]  /*38000*/  LDL.LU R43, [R1+0xd68] ;  /* 0x000d6800012b7983 */ /* 0x008ee20000300800 */
[----:B------:R-:W-:-:S03]  /*38010*/  MOV R36, R39 ;  /* 0x0000002700247202 */ /* 0x000fc60000000f00 */
[----:B------:R-:W4:Y:S04]  /*38020*/  LDL.LU R49, [R1+0xd0c] ;  /* 0x000d0c0001317983 */ /* 0x000f280000300800 */
[----:B------:R-:W4:Y:S01]  /*38030*/  LDL.LU R39, [R1+0xd10] ;  /* 0x000d100001277983 */ /* 0x000f220000300800 */
[----:B------:R-:W-:-:S03]  /*38040*/  ISETP.GT.AND P2, PT, R0, 0x21, PT ;  /* 0x000000210000780c */ /* 0x000fc60003f44270 */
[----:B------:R1:W-:Y:S02]  /*38050*/  LDGSTS.E [R3+0x7400], [R36.64], P1 ;  /* 0x0740000024037fae */ /* 0x0003e40008921848 */
[----:B-1----:R-:W-:Y:S02]  /*38060*/  SEL R36, RZ, 0x4, !P2 ;  /* 0x00000004ff247807 */ /* 0x002fe40005000000 */
[-C--:B------:R-:W-:Y:S02]  /*38070*/  IADD3 R46, P3, R46, R38.reuse, RZ ;  /* 0x000000262e2e7210 */ /* 0x080fe40007f7e0ff */
[----:B------:R-:W-:Y:S02]  /*38080*/  IADD3 R41, P4, R41, R38, RZ ;  /* 0x0000002629297210 */ /* 0x000fe40007f9e0ff */
[----:B------:R-:W-:Y:S01]  /*38090*/  SEL R36, R36, RZ, !P0 ;  /* 0x000000ff24247207 */ /* 0x000fe20004000000 */
[----:B------:R-:W-:Y:S03]  /*380a0*/  STL [R1+0xde8], R46 ;  /* 0x000de82e01007387 */ /* 0x000fe60000100800 */
[----:B------:R-:W-:Y:S01]  /*380b0*/  ISETP.NE.U32.AND P2, PT, R36, RZ, PT ;  /* 0x000000ff2400720c */ /* 0x000fe20003f45070 */
[----:B------:R-:W-:-:S02]  /*380c0*/  IMAD.MOV.U32 R36, RZ, RZ, R46 ;  /* 0x000000ffff247224 */ /* 0x000fc400078e002e */
[----:B------:R-:W-:-:S05]  /*380d0*/  IMAD.X R48, R48, 0x1, R2, P3 ;  /* 0x0000000130307824 */ /* 0x000fca00018e0602 */
[----:B------:R1:W-:Y:S01]  /*380e0*/  STL [R1+0xde4], R48 ;  /* 0x000de43001007387 */ /* 0x0003e20000100800 */
[----:B------:R-:W-:-:S03]  /*380f0*/  IADD3.X R45, R45, R2, RZ, P4, !PT ;  /* 0x000000022d2d7210 */ /* 0x000fc600027fe4ff */
[----:B------:R-:W-:Y:S01]  /*38100*/  STL [R1+0xda0], R41 ;  /* 0x000da02901007387 */ /* 0x000fe20000100800 */
[----:B------:R-:W-:-:S03]  /*38110*/  IMAD.MOV.U32 R37, RZ, RZ, R48 ;  /* 0x000000ffff257224 */ /* 0x000fc600078e0030 */
[----:B------:R1:W-:Y:S04]  /*38120*/  STL [R1+0xd9c], R45 ;  /* 0x000d9c2d01007387 */ /* 0x0003e80000100800 */
[----:B-1----:R-:W4:Y:S04]  /*38130*/  LDL.LU R48, [R1+0xd14] ;  /* 0x000d140001307983 */ /* 0x002f280000300800 */
[----:B------:R-:W4:Y:S04]  /*38140*/  LDL.LU R46, [R1+0xd18] ;  /* 0x000d1800012e7983 */ /* 0x000f280000300800 */
[----:B------:R1:W-:Y:S02]  /*38150*/  LDGSTS.E [R3+0x7600], [R36.64], P1 ;  /* 0x0760000024037fae */ /* 0x0003e40008921848 */
[----:B-1----:R-:W-:Y:S01]  /*38160*/  IMAD.MOV.U32 R37, RZ, RZ, R45 ;  /* 0x000000ffff257224 */ /* 0x002fe200078e002d */
[----:B------:R-:W-:Y:S01]  /*38170*/  MOV R36, R41 ;  /* 0x0000002900247202 */ /* 0x000fe20000000f00 */
[----:B------:R-:W4:Y:S04]  /*38180*/  LDL.LU R45, [R1+0xccc] ;  /* 0x000ccc00012d7983 */ /* 0x000f280000300800 */
[----:B------:R-:W4:Y:S01]  /*38190*/  LDL.LU R41, [R1+0xcd0] ;  /* 0x000cd00001297983 */ /* 0x000f220000300800 */
        /* <DEDUP_REMOVED lines=9> */
[----:B--2---:R-:W-:-:S04]  /*38230*/  IMAD.X R52, R52, 0x1, R2, P3 ;  /* 0x0000000134347824 */ /* 0x004fc800018e0602 */
[----:B------:R-:W-:Y:S01]  /*38240*/  IMAD.MOV.U32 R37, RZ, RZ, R52 ;  /* 0x000000ffff257224 */ /* 0x000fe200078e0034 */
[----:B------:R-:W-:-:S04]  /*38250*/  IADD3.X R44, R44, R2, RZ, P4, !PT ;  /* 0x000000022c2c7210 */ /* 0x000fc800027fe4ff */
[----:B------:R1:W-:Y:S01]  /*38260*/  LDGSTS.E [R3+0x8600], [R36.64], P2 ;  /* 0x0860000024037fae */ /* 0x0003e20009121848 */
[----:B------:R-:W-:-:S03]  /*38270*/  ISETP.GT.AND P2, PT, R0, 0x29, PT ;  /* 0x000000290000780c */ /* 0x000fc60003f44270 */
[----:B------:R-:W-:Y:S01]  /*38280*/  STL [R1+0xda4], R52 ;  /* 0x000da43401007387 */ /* 0x000fe20000100800 */
[----:B-1----:R-:W-:Y:S01]  /*38290*/  MOV R36, R42 ;  /* 0x0000002a00247202 */ /* 0x002fe20000000f00 */
[----:B------:R-:W-:Y:S01]  /*382a0*/  IMAD.MOV.U32 R37, RZ, RZ, R44 ;  /* 0x000000ffff257224 */ /* 0x000fe200078e002c */
[----:B---3--:R-:W-:-:S04]  /*382b0*/  IADD3 R43, P3, R43, R38, RZ ;  /* 0x000000262b2b7210 */ /* 0x008fc80007f7e0ff */
[----:B------:R1:W-:Y:S04]  /*382c0*/  LDGSTS.E [R3+0x9400], [R36.64], P1 ;  /* 0x0940000024037fae */ /* 0x0003e80008921848 */
[----:B------:R-:W-:Y:S01]  /*382d0*/  STL [R1+0xd60], R42 ;  /* 0x000d602a01007387 */ /* 0x000fe20000100800 */
[----:B----4-:R-:W-:Y:S01]  /*382e0*/  IMAD.X R47, R47, 0x1, R2, P3 ;  /* 0x000000012f2f7824 */ /* 0x010fe200018e0602 */
[----:B------:R-:W-:Y:S02]  /*382f0*/  IADD3 R39, P4, R39, R38, RZ ;  /* 0x0000002627277210 */ /* 0x000fe40007f9e0ff */
[----:B------:R2:W-:Y:S01]  /*38300*/  STL [R1+0xd5c], R44 ;  /* 0x000d5c2c01007387 */ /* 0x0005e20000100800 */
[----:B-1----:R-:W-:Y:S02]  /*38310*/  SEL R36, RZ, 0x4, !P2 ;  /* 0x00000004ff247807 */ /* 0x002fe40005000000 */
[----:B------:R-:W-:-:S02]  /*38320*/  IADD3.X R49, R49, R2, RZ, P4, !PT ;  /* 0x0000000231317210 */ /* 0x000fc400027fe4ff */
[----:B------:R-:W-:Y:S01]  /*38330*/  SEL R36, R36, RZ, !P0 ;  /* 0x000000ff24247207 */ /* 0x000fe20004000000 */
[----:B--2---:R-:W2:Y:S01]  /*38340*/  LDL.LU R44, [R1+0xcd8] ;  /* 0x000cd800012c7983 */ /* 0x004ea20000300800 */
[----:B------:R-:W-:-:S03]  /*38350*/  IMAD.MOV.U32 R37, RZ, RZ, R47 ;  /* 0x000000ffff257224 */ /* 0x000fc600078e002f */
[----:B------:R-:W3:Y:S01]  /*38360*/  LDL.LU R42, [R1+0xc90] ;  /* 0x000c9000012a7983 */ /* 0x000ee20000300800 */
[----:B------:R-:W-:-:S03]  /*38370*/  ISETP.NE.U32.AND P2, PT, R36, RZ, PT ;  /* 0x000000ff2400720c */ /* 0x000fc60003f45070 */
[----:B------:R-:W-:Y:S01]  /*38380*/  STL [R1+0xd68], R43 ;  /* 0x000d682b01007387 */ /* 0x000fe20000100800 */
[----:B------:R-:W-:-:S03]  /*38390*/  IMAD.MOV.U32 R36, RZ, RZ, R43 ;  /* 0x000000ffff247224 */ /* 0x000fc600078e002b */
[----:B------:R1:W-:Y:S04]  /*383a0*/  STL [R1+0xd64], R47 ;  /* 0x000d642f01007387 */ /* 0x0003e80000100800 */
[----:B------:R4:W-:Y:S04]  /*383b0*/  STL [R1+0xd10], R39 ;  /* 0x000d102701007387 */ /* 0x0009e80000100800 */
[----:B------:R1:W-:Y:S04]  /*383c0*/  LDGSTS.E [R3+0x9600], [R36.64], P1 ;  /* 0x0960000024037fae */ /* 0x0003e80008921848 */
[----:B-1----:R-:W3:Y:S04]  /*383d0*/  LDL.LU R47, [R1+0xcd4] ;  /* 0x000cd400012f7983 */ /* 0x002ee80000300800 */
[----:B------:R-:W-:Y:S04]  /*383e0*/  STL [R1+0xd0c], R49 ;  /* 0x000d0c3101007387 */ /* 0x000fe80000100800 */
[----:B------:R-:W3:Y:S01]  /*383f0*/  LDL.LU R43, [R1+0xc8c] ;  /* 0x000c8c00012b7983 */ /* 0x000ee20000300800 */
[----:B------:R-:W-:Y:S01]  /*38400*/  MOV R36, R39 ;  /* 0x0000002700247202 */ /* 0x000fe20000000f00 */
[----:B------:R-:W-:Y:S01]  /*38410*/  IMAD.MOV.U32 R37, RZ, RZ, R49 ;  /* 0x000000ffff257224 */ /* 0x000fe200078e0031 */
[----:B------:R-:W-:Y:S01]  /*38420*/  ISETP.GT.AND P1, PT, R0, 0x2d, PT ;  /* 0x0000002d0000780c */ /* 0x000fe20003f24270 */
[----:B------:R-:W3:Y:S04]  /*38430*/  LDL.LU R51, [R1+0xc98] ;  /* 0x000c980001337983 */ /* 0x000ee80000300800 */
[----:B------:R1:W-:Y:S04]  /*38440*/  LDGSTS.E [R3+0xa400], [R36.64], P2 ;  /* 0x0a40000024037fae */ /* 0x0003e80009121848 */
[----:B----4-:R-:W4:Y:S01]  /*38450*/  LDL.LU R39, [R1+0xc50] ;  /* 0x000c500001277983 */ /* 0x010f220000300800 */
[----:B------:R-:W-:-:S02]  /*38460*/  IADD3 R46, P3, R46, R38, RZ ;  /* 0x000000262e2e7210 */ /* 0x000fc40007f7e0ff */
[----:B-1----:R-:W-:-:S03]  /*38470*/  SEL R36, RZ, 0x4, !P1 ;  /* 0x00000004ff247807 */ /* 0x002fc60004800000 */
[----:B------:R-:W-:Y:S01]  /*38480*/  IMAD.X R48, R48, 0x1, R2, P3 ;  /* 0x0000000130307824 */ /* 0x000fe200018e0602 */
[----:B------:R1:W-:Y:S01]  /*38490*/  STL [R1+0xd18], R46 ;  /* 0x000d182e01007387 */ /* 0x0003e20000100800 */
[----:B------:R-:W-:-:S03]  /*384a0*/  SEL R36, R36, RZ, !P0 ;  /* 0x000000ff24247207 */ /* 0x000fc60004000000 */
[----:B------:R1:W-:Y:S01]  /*384b0*/  STL [R1+0xd14], R48 ;  /* 0x000d143001007387 */ /* 0x0003e20000100800 */
[----:B------:R-:W-:Y:S01]  /*384c0*/  ISETP.NE.U32.AND P1, PT, R36, RZ, PT ;  /* 0x000000ff2400720c */ /* 0x000fe20003f25070 */
[----:B------:R-:W-:Y:S01]  /*384d0*/  IMAD.MOV.U32 R36, RZ, RZ, R46 ;  /* 0x000000ffff247224 */ /* 0x000fe200078e002e */
[----:B------:R-:W-:-:S04]  /*384e0*/  IADD3 R41, P4, R41, R38, RZ ;  /* 0x0000002629297210 */ /* 0x000fc80007f9e0ff */
[----:B------:R-:W-:Y:S01]  /*384f0*/  IADD3.X R45, R45, R2, RZ, P4, !PT ;  /* 0x000000022d2d7210 */ /* 0x000fe200027fe4ff */
[----:B------:R-:W-:Y:S04]  /*38500*/  STL [R1+0xcd0], R41 ;  /* 0x000cd02901007387 */ /* 0x000fe80000100800 */
[----:B------:R-:W4:Y:S01]  /*38510*/  LDL.LU R52, [R1+0xc94] ;  /* 0x000c940001347983 */ /* 0x000f220000300800 */
[----:B------:R-:W-:-:S03]  /*38520*/  IMAD.MOV.U32 R37, RZ, RZ, R48 ;  /* 0x000000ffff257224 */ /* 0x000fc600078e0030 */
[----:B------:R1:W-:Y:S04]  /*38530*/  STL [R1+0xccc], R45 ;  /* 0x000ccc2d01007387 */ /* 0x0003e80000100800 */
[----:B-1----:R-:W4:Y:S04]  /*38540*/  LDL.LU R46, [R1+0xc4c] ;  /* 0x000c4c00012e7983 */ /* 0x002f280000300800 */
[----:B------:R1:W-:Y:S04]  /*38550*/  LDGSTS.E [R3+0xa600], [R36.64], P2 ;  /* 0x0a60000024037fae */ /* 0x0003e80009121848 */
[----:B------:R-:W4:Y:S01]  /*38560*/  LDL.LU R48, [R1+0xc54] ;  /* 0x000c540001307983 */ /* 0x000f220000300800 */
[----:B-1----:R-:W-:-:S03]  /*38570*/  IMAD.MOV.U32 R37, RZ, RZ, R45 ;  /* 0x000000ffff257224 */ /* 0x002fc600078e002d */
[----:B------:R-:W4:Y:S01]  /*38580*/  LDL.LU R45, [R1+0xc58] ;  /* 0x000c5800012d7983 */ /* 0x000f220000300800 */
[----:B------:R-:W-:-:S03]  /*38590*/  MOV R36, R41 ;  /* 0x0000002900247202 */ /* 0x000fc60000000f00 */
[----:B------:R-:W4:Y:S04]  /*385a0*/  LDL.LU R49, [R1+0x3c0] ;  /* 0x0003c00001317983 */ /* 0x000f280000300800 */
[----:B------:R-:W4:Y:S01]  /*385b0*/  LDL.LU R41, [R1+0x3c4] ;  /* 0x0003c40001297983 */ /* 0x000f220000300800 */
[----:B------:R-:W-:-:S03]  /*385c0*/  ISETP.GT.AND P2, PT, R0, 0x31, PT ;  /* 0x000000310000780c */ /* 0x000fc60003f44270 */
[----:B------:R1:W-:Y:S02]  /*385d0*/  LDGSTS.E [R3+0xb400], [R36.64], P1 ;  /* 0x0b40000024037fae */ /* 0x0003e40008921848 */
[----:B-1----:R-:W-:-:S04]  /*385e0*/  SEL R36, RZ, 0x4, !P2 ;  /* 0x00000004ff247807 */ /* 0x002fc80005000000 */
[----:B------:R-:W-:-:S04]  /*385f0*/  SEL R36, R36, RZ, !P0 ;  /* 0x000000ff24247207 */ /* 0x000fc80004000000 */
[----:B------:R-:W-:Y:S02]  /*38600*/  ISETP.NE.U32.AND P2, PT, R36, RZ, PT ;  /* 0x000000ff2400720c */ /* 0x000fe40003f45070 */
[-C--:B--2---:R-:W-:Y:S02]  /*38610*/  IADD3 R44, P3, R44, R38.reuse, RZ ;  /* 0x000000262c2c7210 */ /* 0x084fe40007f7e0ff */
[----:B---3--:R-:W-:-:S03]  /*38620*/  IADD3 R42, P4, R42, R38, RZ ;  /* 0x000000262a2a7210 */ /* 0x008fc60007f9e0ff */
        /* <DEDUP_REMOVED lines=8> */
[----:B-1----:R-:W3:Y:S04]  /*386b0*/  LDL.LU R47, [R1+0x3c8] ;  /* 0x0003c800012f7983 */ /* 0x002ee80000300800 */
[----:B------:R-:W3:Y:S04]  /*386c0*/  LDL.LU R44, [R1+0x3cc] ;  /* 0x0003cc00012c7983 */ /* 0x000ee80000300800 */
[----:B------:R1:W-:Y:S01]  /*386d0*/  LDGSTS.E [R3+0xb600], [R36.64], P1 ;  /* 0x0b60000024037fae */ /* 0x0003e20008921848 */
[----:B------:R-:W-:-:S02]  /*386e0*/  ISETP.GT.AND P1, PT, R0, 0x35, PT ;  /* 0x000000350000780c */ /* 0x000fc40003f24270 */
[----:B------:R-:W-:Y:S02]  /*386f0*/  IADD3 R51, P3, R51, R38, RZ ;  /* 0x0000002633337210 */ /* 0x000fe40007f7e0ff */
[----:B-1----:R-:W-:Y:S01]  /*38700*/  MOV R36, R42 ;  /* 0x0000002a00247202 */ /* 0x002fe20000000f00 */
[----:B------:R-:W-:Y:S02]  /*38710*/  IMAD.MOV.U32 R37, RZ, RZ, R43 ;  /* 0x000000ffff257224 */ /* 0x000fe400078e002b */
[----:B--2---:R-:W2:Y:S04]  /*38720*/  LDL.LU R43, [R1+0x400] ;  /* 0x00040000012b7983 */ /* 0x004ea80000300800 */
[----:B------:R-:W2:Y:S04]  /*38730*/  LDL.LU R42, [R1+0x404] ;  /* 0x00040400012a7983 */ /* 0x000ea80000300800 */
[----:B------:R1:W-:Y:S01]  /*38740*/  LDGSTS.E [R3+0xc400], [R36.64], P2 ;  /* 0x0c40000024037fae */ /* 0x0003e20009121848 */
[----:B----4-:R-:W-:-:S02]  /*38750*/  IADD3 R39, P4, R39, R38, RZ ;  /* 0x0000002627277210 */ /* 0x010fc40007f9e0ff */
[----:B-1----:R-:W-:-:S04]  /*38760*/  SEL R36, RZ, 0x4, !P1 ;  /* 0x00000004ff247807 */ /* 0x002fc80004800000 */
[----:B------:R-:W-:Y:S01]  /*38770*/  SEL R36, R36, RZ, !P0 ;  /* 0x000000ff24247207 */ /* 0x000fe20004000000 */
[----:B------:R-:W-:-:S03]  /*38780*/  IMAD.X R52, R52, 0x1, R2, P3 ;  /* 0x0000000134347824 */ /* 0x000fc600018e0602 */
[----:B------:R-:W-:Y:S01]  /*38790*/  ISETP.NE.U32.AND P1, PT, R36, RZ, PT ;  /* 0x000000ff2400720c */ /* 0x000fe20003f25070 */
[----:B------:R-:W-:Y:S02]  /*387a0*/  IMAD.MOV.U32 R36, RZ, RZ, R51 ;  /* 0x000000ffff247224 */ /* 0x000fe400078e0033 */
[----:B------:R-:W-:Y:S01]  /*387b0*/  IMAD.MOV.U32 R37, RZ, RZ, R52 ;  /* 0x000000ffff257224 */ /* 0x000fe200078e0034 */
[----:B------:R-:W-:-:S04]  /*387c0*/  IADD3.X R46, R46, R2, RZ, P4, !PT ;  /* 0x000000022e2e7210 */ /* 0x000fc800027fe4ff */
[----:B------:R1:W-:Y:S01]  /*387d0*/  LDGSTS.E [R3+0xc600], [R36.64], P2 ;  /* 0x0c60000024037fae */ /* 0x0003e20009121848 */
[----:B------:R-:W-:-:S03]  /*387e0*/  ISETP.GT.AND P2, PT, R0, 0x39, PT ;  /* 0x000000390000780c */ /* 0x000fc60003f44270 */
[----:B------:R-:W-:Y:S01]  /*387f0*/  STL [R1+0xc98], R51 ;  /* 0x000c983301007387 */ /* 0x000fe20000100800 */
[----:B-1----:R-:W-:Y:S01]  /*38800*/  MOV R36, R39 ;  /* 0x0000002700247202 */ /* 0x002fe20000000f00 */
[----:B------:R-:W-:Y:S01]  /*38810*/  IMAD.MOV.U32 R37, RZ, RZ, R46 ;  /* 0x000000ffff257224 */ /* 0x000fe200078e002e */
[-C--:B------:R-:W-:Y:S01]  /*38820*/  IADD3 R45, P3, R45, R38.reuse, RZ ;  /* 0x000000262d2d7210 */ /* 0x080fe20007f7e0ff */
[----:B------:R-:W-:Y:S04]  /*38830*/  STL [R1+0xc94], R52 ;  /* 0x000c943401007387 */ /* 0x000fe80000100800 */
[----:B------:R1:W-:Y:S01]  /*38840*/  LDGSTS.E [R3+0xd400], [R36.64], P1 ;  /* 0x0d40000024037fae */ /* 0x0003e20008921848 */
[----:B------:R-:W-:Y:S01]  /*38850*/  IMAD.X R48, R48, 0x1, R2, P3 ;  /* 0x0000000130307824 */ /* 0x000fe200018e0602 */
[----:B------:R-:W-:-:S02]  /*38860*/  IADD3 R41, P4, R41, R38, RZ ;  /* 0x0000002629297210 */ /* 0x000fc40007f9e0ff */
[----:B------:R-:W-:Y:S04]  /*38870*/  STL [R1+0xc50], R39 ;  /* 0x000c502701007387 */ /* 0x000fe80000100800 */
[----:B------:R4:W-:Y:S01]  /*38880*/  STL [R1+0xc4c], R46 ;  /* 0x000c4c2e01007387 */ /* 0x0009e20000100800 */
[----:B-1----:R-:W-:Y:S02]  /*38890*/  SEL R36, RZ, 0x4, !P2 ;  /* 0x00000004ff247807 */ /* 0x002fe40005000000 */
[----:B------:R-:W-:Y:S02]  /*388a0*/  IADD3.X R49, R49, R2, RZ, P4, !PT ;  /* 0x0000000231317210 */ /* 0x000fe400027fe4ff */
[----:B------:R-:W-:Y:S01]  /*388b0*/  SEL R36, R36, RZ, !P0 ;  /* 0x000000ff24247207 */ /* 0x000fe20004000000 */
[----:B----4-:R-:W4:Y:S01]  /*388c0*/  LDL.LU R46, [R1+0x40c] ;  /* 0x00040c00012e7983 */ /* 0x010f220000300800 */
        /* <DEDUP_REMOVED lines=11> */
[----:B------:R-:W-:Y:S01]  /*38980*/  MOV R36, R41 ;  /* 0x0000002900247202 */ /* 0x000fe20000000f00 */
[----:B------:R-:W-:Y:S01]  /*38990*/  IMAD.MOV.U32 R37, RZ, RZ, R49 ;  /* 0x000000ffff257224 */ /* 0x000fe200078e0031 */
[----:B------:R-:W-:Y:S01]  /*389a0*/  ISETP.GT.AND P1, PT, R0, 0x3d, PT ;  /* 0x0000003d0000780c */ /* 0x000fe20003f24270 */
[----:B------:R-:W4:Y:S04]  /*389b0*/  LDL.LU R51, [R1+0x44c] ;  /* 0x00044c0001337983 */ /* 0x000f280000300800 */
[----:B------:R1:W-:Y:S04]  /*389c0*/  LDGSTS.E [R3+0xe400], [R36.64], P2 ;  /* 0x0e40000024037fae */ /* 0x0003e80009121848 */
[----:B------:R-:W4:Y:S01]  /*389d0*/  LDL.LU R41, [R1+0x484] ;  /* 0x0004840001297983 */ /* 0x000f220000300800 */
[----:B-1----:R-:W-:-:S04]  /*389e0*/  SEL R36, RZ, 0x4, !P1 ;  /* 0x00000004ff247807 */ /* 0x002fc80004800000 */
[----:B------:R-:W-:-:S04]  /*389f0*/  SEL R36, R36, RZ, !P0 ;  /* 0x000000ff24247207 */ /* 0x000fc80004000000 */
[----:B------:R-:W-:Y:S02]  /*38a00*/  ISETP.NE.U32.AND P1, PT, R36, RZ, PT ;  /* 0x000000ff2400720c */ /* 0x000fe40003f25070 */
[----:B---3--:R-:W-:-:S05]  /*38a10*/  IADD3 R44, P3, R44, R38, RZ ;  /* 0x000000262c2c7210 */ /* 0x008fca0007f7e0ff */
[----:B------:R-:W-:Y:S01]  /*38a20*/  IMAD.X R47, R47, 0x1, R2, P3 ;  /* 0x000000012f2f7824 */ /* 0x000fe200018e0602 */
[----:B------:R1:W-:Y:S04]  /*38a30*/  STL [R1+0x3cc], R44 ;  /* 0x0003cc2c01007387 */ /* 0x0003e80000100800 */
[----:B------:R3:W-:Y:S01]  /*38a40*/  STL [R1+0x3c8], R47 ;  /* 0x0003c82f01007387 */ /* 0x0007e20000100800 */
[----:B------:R-:W-:Y:S01]  /*38a50*/  IMAD.MOV.U32 R36, RZ, RZ, R44 ;  /* 0x000000ffff247224 */ /* 0x000fe200078e002c */
[----:B--2---:R-:W-:-:S04]  /*38a60*/  IADD3 R42, P4, R42, R38, RZ ;  /* 0x000000262a2a7210 */ /* 0x004fc80007f9e0ff */
[----:B------:R-:W-:Y:S01]  /*38a70*/  IADD3.X R43, R43, R2, RZ, P4, !PT ;  /* 0x000000022b2b7210 */ /* 0x000fe200027fe4ff */
[----:B------:R-:W-:Y:S04]  /*38a80*/  STL [R1+0x404], R42 ;  /* 0x0004042a01007387 */ /* 0x000fe80000100800 */
[----:B------:R-:W2:Y:S01]  /*38a90*/  LDL.LU R52, [R1+0x448] ;  /* 0x0004480001347983 */ /* 0x000ea20000300800 */
[----:B------:R-:W-:-:S03]  /*38aa0*/  IMAD.MOV.U32 R37, RZ, RZ, R47 ;  /* 0x000000ffff257224 */ /* 0x000fc600078e002f */
[----:B------:R3:W-:Y:S04]  /*38ab0*/  STL [R1+0x400], R43 ;  /* 0x0004002b01007387 */ /* 0x0007e80000100800 */
[----:B-1----:R-:W2:Y:S04]  /*38ac0*/  LDL.LU R44, [R1+0x480] ;  /* 0x00048000012c7983 */ /* 0x002ea80000300800 */
[----:B------:R1:W-:Y:S04]  /*38ad0*/  LDGSTS.E [R3+0xe600], [R36.64], P2 ;  /* 0x0e60000024037fae */ /* 0x0003e80009121848 */
[----:B---3--:R-:W3:Y:S01]  /*38ae0*/  LDL.LU R47, [R1+0x488] ;  /* 0x00048800012f7983 */ /* 0x008ee20000300800 */
[----:B-1----:R-:W-:-:S03]  /*38af0*/  IMAD.MOV.U32 R37, RZ, RZ, R43 ;  /* 0x000000ffff257224 */ /* 0x002fc600078e002b */
[----:B------:R-:W3:Y:S01]  /*38b00*/  LDL.LU R43, [R1+0x48c] ;  /* 0x00048c00012b7983 */ /* 0x000ee20000300800 */
[----:B------:R-:W-:-:S03]  /*38b10*/  MOV R36, R42 ;  /* 0x0000002a00247202 */ /* 0x000fc60000000f00 */
[----:B------:R-:W3:Y:S04]  /*38b20*/  LDL.LU R49, [R1+0x4c0] ;  /* 0x0004c00001317983 */ /* 0x000ee80000300800 */
[----:B------:R-:W3:Y:S01]  /*38b30*/  LDL.LU R42, [R1+0x4c4] ;  /* 0x0004c400012a7983 */ /* 0x000ee20000300800 */
[----:B------:R-:W-:-:S03]  /*38b40*/  ISETP.GT.AND P2, PT, R0, 0x41, PT ;  /* 0x000000410000780c */ /* 0x000fc60003f44270 */
[----:B------:R1:W-:Y:S02]  /*38b50*/  LDGSTS.E [R3+0xf400], [R36.64], P1 ;  /* 0x0f40000024037fae */ /* 0x0003e40008921848 */
[----:B-1----:R-:W-:Y:S02]  /*38b60*/  SEL R36, RZ, 0x4, !P2 ;  /* 0x00000004ff247807 */ /* 0x002fe40005000000 */
[-C--:B----4-:R-:W-:Y:S02]  /*38b70*/  IADD3 R46, P3, R46, R38.reuse, RZ ;  /* 0x000000262e2e7210 */ /* 0x090fe40007f7e0ff */
        /* <DEDUP_REMOVED lines=11> */
[----:B-1----:R-:W3:Y:S04]  /*38c30*/  LDL.LU R48, [R1+0x4c8] ;  /* 0x0004c80001307983 */ /* 0x002ee80000300800 */
[----:B------:R-:W3:Y:S04]  /*38c40*/  LDL.LU R46, [R1+0x4cc] ;  /* 0x0004cc00012e7983 */ /* 0x000ee80000300800 */
[----:B------:R1:W-:Y:S02]  /*38c50*/  LDGSTS.E [R3+0xf600], [R36.64], P1 ;  /* 0x0f60000024037fae */ /* 0x0003e40008921848 */
[----:B-1----:R-:W-:Y:S01]  /*38c60*/  IMAD.MOV.U32 R37, RZ, RZ, R45 ;  /* 0x000000ffff257224 */ /* 0x002fe200078e002d */
[----:B------:R-:W-:Y:S01]  /*38c70*/  MOV R36, R39 ;  /* 0x0000002700247202 */ /* 0x000fe20000000f00 */
[----:B----4-:R-:W4:Y:S04]  /*38c80*/  LDL.LU R45, [R1+0x500] ;  /* 0x00050000012d7983 */ /* 0x010f280000300800 */
        /* <DEDUP_REMOVED lines=44> */
[----:B------:R-:W3:Y:S01]  /*38f50*/  LDL.LU R42, [R1+0x584] ;  /* 0x00058400012a7983 */ /* 0x000ee20000300800 */
[----:B-1----:R-:W-:-:S02]  /*38f60*/  SEL R36, RZ, 0x4, !P1 ;  /* 0x00000004ff247807 */ /* 0x002fc40004800000 */
[----:B------:R-:W-:-:S05]  /*38f70*/  IADD3 R46, P3, R46, R38, RZ ;  /* 0x000000262e2e7210 */ /* 0x000fca0007f7e0ff */
[----:B------:R-:W-:Y:S01]  /*38f80*/  IMAD.X R48, R48, 0x1, R2, P3 ;  /* 0x0000000130307824 */ /* 0x000fe200018e0602 */
[----:B------:R1:W-:Y:S01]  /*38f90*/  STL [R1+0x4cc], R46 ;  /* 0x0004cc2e01007387 */ /* 0x0003e20000100800 */
[----:B------:R-:W-:-:S03]  /*38fa0*/  SEL R36, R36, RZ, !P0 ;  /* 0x000000ff24247207 */ /* 0x000fc60004000000 */
[----:B------:R1:W-:Y:S01]  /*38fb0*/  STL [R1+0x4c8], R48 ;  /* 0x0004c83001007387 */ /* 0x0003e20000100800 */
[----:B------:R-:W-:Y:S01]  /*38fc0*/  ISETP.NE.U32.AND P1, PT, R36, RZ, PT ;  /* 0x000000ff2400720c */ /* 0x000fe20003f25070 */
[----:B------:R-:W-:Y:S01]  /*38fd0*/  IMAD.MOV.U32 R36, RZ, RZ, R46 ;  /* 0x000000ffff247224 */ /* 0x000fe200078e002e */
[----:B----4-:R-:W-:-:S04]  /*38fe0*/  IADD3 R39, P4, R39, R38, RZ ;  /* 0x0000002627277210 */ /* 0x010fc80007f9e0ff */
        /* <DEDUP_REMOVED lines=32> */
[-C--:B------:R-:W-:Y:S02]  /*391f0*/  IADD3 R51, P3, R51, R38.reuse, RZ ;  /* 0x0000002633337210 */ /* 0x080fe40007f7e0ff */
[----:B-1----:R-:W-:Y:S01]  /*39200*/  MOV R36, R41 ;  /* 0x0000002900247202 */ /* 0x002fe20000000f00 */
[----:B------:R-:W-:Y:S02]  /*39210*/  IMAD.MOV.U32 R37, RZ, RZ, R43 ;  /* 0x000000ffff257224 */ /* 0x000fe400078e002b */
[----:B--2---:R-:W2:Y:S04]  /*39220*/  LDL.LU R43, [R1+0x600] ;  /* 0x00060000012b7983 */ /* 0x004ea80000300800 */
[----:B------:R-:W2:Y:S04]  /*39230*/  LDL.LU R41, [R1+0x604] ;  /* 0x0006040001297983 */ /* 0x000ea80000300800 */
[----:B------:R1:W-:Y:S01]  /*39240*/  LDGSTS.E [R3+0x14400], [R36.64], P2 ;  /* 0x1440000024037fae */ /* 0x0003e20009121848 */
[----:B------:R-:W-:-:S02]  /*39250*/  IADD3 R42, P4, R42, R38, RZ ;  /* 0x000000262a2a7210 */ /* 0x000fc40007f9e0ff */
[----:B-1----:R-:W-:-:S04]  /*39260*/  SEL R36, RZ, 0x4, !P1 ;  /* 0x00000004ff247807 */ /* 0x002fc80004800000 */
[----:B------:R-:W-:Y:S01]  /*39270*/  SEL R36, R36, RZ, !P0 ;  /* 0x000000ff24247207 */ /* 0x000fe20004000000 */
[----:B----4-:R-:W-:-:S03]  /*39280*/  IMAD.X R52, R52, 0x1, R2, P3 ;  /* 0x0000000134347824 */ /* 0x010fc600018e0602 */
        /* <DEDUP_REMOVED lines=14> */
[----:B------:R-:W-:Y:S01]  /*39370*/  STL [R1+0x584], R42 ;  /* 0x0005842a01007387 */ /* 0x000fe20000100800 */
[----:B-1----:R-:W-:-:S03]  /*39380*/  SEL R36, RZ, 0x4, !P2 ;  /* 0x00000004ff247807 */ /* 0x002fc60005000000 */
[----:B------:R1:W-:Y:S01]  /*39390*/  STL [R1+0x580], R46 ;  /* 0x0005802e01007387 */ /* 0x0003e20000100800 */
[----:B------:R-:W-:Y:S02]  /*393a0*/  IADD3.X R49, R49, R2, RZ, P4, !PT ;  /* 0x0000000231317210 */ /* 0x000fe400027fe4ff */
[----:B------:R-:W-:Y:S01]  /*393b0*/  SEL R36, R36, RZ, !P0 ;  /* 0x000000ff24247207 */ /* 0x000fe20004000000 */
[----:B------:R-:W-:Y:S01]  /*393c0*/  IMAD.MOV.U32 R37, RZ, RZ, R48 ;  /* 0x000000ffff257224 */ /* 0x000fe200078e0030 */
[----:B-1----:R-:W2:Y:S04]  /*393d0*/  LDL.LU R46, [R1+0x60c] ;  /* 0x00060c00012e7983 */ /* 0x002ea80000300800 */
        /* <DEDUP_REMOVED lines=26> */
[----:B------:R2:W-:Y:S04]  /*39580*/  STL [R1+0x604], R41 ;  /* 0x0006042901007387 */ /* 0x0005e80000100800 */
[----:B------:R-:W4:Y:S01]  /*39590*/  LDL.LU R52, [R1+0x648] ;  /* 0x0006480001347983 */ /* 0x000f220000300800 */
[----:B------:R-:W-:-:S03]  /*395a0*/  IMAD.MOV.U32 R37, RZ, RZ, R47 ;  /* 0x000000ffff257224 */ /* 0x000fc600078e002f */
[----:B------:R2:W-:Y:S04]  /*395b0*/  STL [R1+0x600], R43 ;  /* 0x0006002b01007387 */ /* 0x0005e80000100800 */
[----:B-1----:R-:W4:Y:S04]  /*395c0*/  LDL.LU R44, [R1+0x680] ;  /* 0x00068000012c7983 */ /* 0x002f280000300800 */
[----:B------:R1:W-:Y:S04]  /*395d0*/  LDGSTS.E [R3+0x16600], [R36.64], P2 ;  /* 0x1660000024037fae */ /* 0x0003e80009121848 */
[----:B---3--:R-:W3:Y:S01]  /*395e0*/  LDL.LU R47, [R1+0x688] ;  /* 0x00068800012f7983 */ /* 0x008ee20000300800 */
[----:B-1----:R-:W-:-:S03]  /*395f0*/  MOV R36, R41 ;  /* 0x0000002900247202 */ /* 0x002fc60000000f00 */
[----:B--2---:R-:W2:Y:S01]  /*39600*/  LDL.LU R41, [R1+0x68c] ;  /* 0x00068c0001297983 */ /* 0x004ea20000300800 */
[----:B------:R-:W-:-:S03]  /*39610*/  IMAD.MOV.U32 R37, RZ, RZ, R43 ;  /* 0x000000ffff257224 */ /* 0x000fc600078e002b */
[----:B------:R-:W3:Y:S01]  /*39620*/  LDL.LU R49, [R1+0x6c0] ;  /* 0x0006c00001317983 */ /* 0x000ee20000300800 */
[----:B------:R-:W-:-:S03]  /*39630*/  ISETP.GT.AND P2, PT, R0, 0x61, PT ;  /* 0x000000610000780c */ /* 0x000fc60003f44270 */
[----:B------:R-:W3:Y:S04]  /*39640*/  LDL.LU R43, [R1+0x6c4] ;  /* 0x0006c400012b7983 */ /* 0x000ee80000300800 */
[----:B------:R1:W-:Y:S02]  /*39650*/  LDGSTS.E [R3+0x17400], [R36.64], P1 ;  /* 0x1740000024037fae */ /* 0x0003e40008921848 */
[----:B-1----:R-:W-:-:S04]  /*39660*/  SEL R36, RZ, 0x4, !P2 ;  /* 0x00000004ff247807 */ /* 0x002fc80005000000 */
[----:B------:R-:W-:Y:S02]  /*39670*/  SEL R36, R36, RZ, !P0 ;  /* 0x000000ff24247207 */ /* 0x000fe40004000000 */
[-C--:B------:R-:W-:Y:S02]  /*39680*/  IADD3 R46, P3, R46, R38.reuse, RZ ;  /* 0x000000262e2e7210 */ /* 0x080fe40007f7e0ff */
[----:B------:R-:W-:-:S03]  /*39690*/  IADD3 R42, P4, R42, R38, RZ ;  /* 0x000000262a2a7210 */ /* 0x000fc60007f9e0ff */
[----:B------:R-:W-:Y:S01]  /*396a0*/  STL [R1+0x60c], R46 ;  /* 0x00060c2e01007387 */ /* 0x000fe20000100800 */
[----:B------:R-:W-:Y:S01]  /*396b0*/  ISETP.NE.U32.AND P2, PT, R36, RZ, PT ;  /* 0x000000ff2400720c */ /* 0x000fe20003f45070 */
[----:B------:R-:W-:Y:S02]  /*396c0*/  IMAD.MOV.U32 R36, RZ, RZ, R46 ;  /* 0x000000ffff247224 */ /* 0x000fe400078e002e */
        /* <DEDUP_REMOVED lines=11> */
[----:B------:R-:W3:Y:S04]  /*39780*/  LDL.LU R45, [R1+0x700] ;  /* 0x00070000012d7983 */ /* 0x000ee80000300800 */
        /* <DEDUP_REMOVED lines=18> */
[----:B--2---:R-:W-:-:S04]  /*398b0*/  IADD3 R41, P3, R41, R38, RZ ;  /* 0x0000002629297210 */ /* 0x004fc80007f7e0ff */
[----:B------:R1:W-:Y:S04]  /*398c0*/  LDGSTS.E [R3+0x19400], [R36.64], P1 ;  /* 0x1940000024037fae */ /* 0x0003e80008921848 */
[----:B------:R-:W-:Y:S01]  /*398d0*/  STL [R1+0x684], R39 ;  /* 0x0006842701007387 */ /* 0x000fe20000100800 */
[----:B---3--:R-:W-:Y:S01]  /*398e0*/  IMAD.X R47, R47, 0x1, R2, P3 ;  /* 0x000000012f2f7824 */ /* 0x008fe200018e0602 */
[----:B------:R-:W-:Y:S02]  /*398f0*/  IADD3 R43, P4, R43, R38, RZ ;  /* 0x000000262b2b7210 */ /* 0x000fe40007f9e0ff */
[----:B------:R2:W-:Y:S01]  /*39900*/  STL [R1+0x680], R44 ;  /* 0x0006802c01007387 */ /* 0x0005e20000100800 */
[----:B-1----:R-:W-:Y:S01]  /*39910*/  SEL R36, RZ, 0x4, !P2 ;  /* 0x00000004ff247807 */ /* 0x002fe20005000000 */
[----:B------:R-:W-:Y:S01]  /*39920*/  IMAD.MOV.U32 R37, RZ, RZ, R47 ;  /* 0x000000ffff257224 */ /* 0x000fe200078e002f */
[----:B------:R-:W-:-:S02]  /*39930*/  IADD3.X R49, R49, R2, RZ, P4, !PT ;  /* 0x0000000231317210 */ /* 0x000fc400027fe4ff */
[----:B------:R-:W-:Y:S01]  /*39940*/  SEL R36, R36, RZ, !P0 ;  /* 0x000000ff24247207 */ /* 0x000fe20004000000 */
[----:B--2---:R-:W2:Y:S04]  /*39950*/  LDL.LU R44, [R1+0x70c] ;  /* 0x00070c00012c7983 */ /* 0x004ea80000300800 */
[----:B------:R-:W3:Y:S01]  /*39960*/  LDL.LU R39, [R1+0x744] ;  /* 0x0007440001277983 */ /* 0x000ee20000300800 */
[----:B------:R-:W-:-:S03]  /*39970*/  ISETP.NE.U32.AND P2, PT, R36, RZ, PT ;  /* 0x000000ff2400720c */ /* 0x000fc60003f45070 */
[----:B------:R-:W-:Y:S04]  /*39980*/  STL [R1+0x68c], R41 ;  /* 0x00068c2901007387 */ /* 0x000fe80000100800 */
[----:B------:R1:W-:Y:S01]  /*39990*/  STL [R1+0x688], R47 ;  /* 0x0006882f01007387 */ /* 0x0003e20000100800 */
[----:B------:R-:W-:-:S03]  /*399a0*/  IMAD.MOV.U32 R36, RZ, RZ, R41 ;  /* 0x000000ffff247224 */ /* 0x000fc600078e0029 */
[----:B------:R4:W-:Y:S04]  /*399b0*/  STL [R1+0x6c4], R43 ;  /* 0x0006c42b01007387 */ /* 0x0009e80000100800 */
[----:B------:R4:W-:Y:S04]  /*399c0*/  LDGSTS.E [R3+0x19600], [R36.64], P1 ;  /* 0x1960000024037fae */ /* 0x0009e80008921848 */
[----:B-1----:R-:W3:Y:S04]  /*399d0*/  LDL.LU R47, [R1+0x708] ;  /* 0x00070800012f7983 */ /* 0x002ee80000300800 */
[----:B------:R-:W-:Y:S04]  /*399e0*/  STL [R1+0x6c0], R49 ;  /* 0x0006c03101007387 */ /* 0x000fe80000100800 */
[----:B------:R-:W3:Y:S01]  /*399f0*/  LDL.LU R41, [R1+0x740] ;  /* 0x0007400001297983 */ /* 0x000ee20000300800 */
[----:B----4-:R-:W-:Y:S01]  /*39a00*/  MOV R36, R43 ;  /* 0x0000002b00247202 */ /* 0x010fe20000000f00 */
[----:B------:R-:W-:Y:S01]  /*39a10*/  IMAD.MOV.U32 R37, RZ, RZ, R49 ;  /* 0x000000ffff257224 */ /* 0x000fe200078e0031 */
[----:B------:R-:W-:Y:S01]  /*39a20*/  ISETP.GT.AND P1, PT, R0, 0x6d, PT ;  /* 0x0000006d0000780c */ /* 0x000fe20003f24270 */
[----:B------:R-:W2:Y:S04]  /*39a30*/  LDL.LU R43, [R1+0x74c] ;  /* 0x00074c00012b7983 */ /* 0x000ea80000300800 */
[----:B------:R1:W-:Y:S04]  /*39a40*/  LDGSTS.E [R3+0x1a400], [R36.64], P2 ;  /* 0x1a40000024037fae */ /* 0x0003e80009121848 */
[----:B------:R-:W2:Y:S01]  /*39a50*/  LDL.LU R51, [R1+0x784] ;  /* 0x0007840001337983 */ /* 0x000ea20000300800 */
[----:B-1----:R-:W-:-:S04]  /*39a60*/  SEL R36, RZ, 0x4, !P1 ;  /* 0x00000004ff247807 */ /* 0x002fc80004800000 */
[----:B------:R-:W-:Y:S02]  /*39a70*/  SEL R36, R36, RZ, !P0 ;  /* 0x000000ff24247207 */ /* 0x000fe40004000000 */
[----:B------:R-:W-:-:S05]  /*39a80*/  IADD3 R46, P3, R46, R38, RZ ;  /* 0x000000262e2e7210 */ /* 0x000fca0007f7e0ff */
[----:B------:R-:W-:Y:S01]  /*39a90*/  IMAD.X R48, R48, 0x1, R2, P3 ;  /* 0x0000000130307824 */ /* 0x000fe200018e0602 */
[----:B------:R1:W-:Y:S01]  /*39aa0*/  STL [R1+0x6cc], R46 ;  /* 0x0006cc2e01007387 */ /* 0x0003e20000100800 */
[----:B------:R-:W-:Y:S01]  /*39ab0*/  ISETP.NE.U32.AND P1, PT, R36, RZ, PT ;  /* 0x000000ff2400720c */ /* 0x000fe20003f25070 */
[----:B------:R-:W-:Y:S02]  /*39ac0*/  IMAD.MOV.U32 R36, RZ, RZ, R46 ;  /* 0x000000ffff247224 */ /* 0x000fe400078e002e */
[----:B------:R1:W-:Y:S01]  /*39ad0*/  STL [R1+0x6c8], R48 ;  /* 0x0006c83001007387 */ /* 0x0003e20000100800 */
[----:B------:R-:W-:-:S05]  /*39ae0*/  IADD3 R42, P4, R42, R38, RZ ;  /* 0x000000262a2a7210 */ /* 0x000fca0007f9e0ff */
[----:B------:R-:W-:Y:S01]  /*39af0*/  STL [R1+0x704], R42 ;  /* 0x0007042a01007387 */ /* 0x000fe20000100800 */
[----:B------:R-:W-:-:S03]  /*39b00*/  IADD3.X R45, R45, R2, RZ, P4, !PT ;  /* 0x000000022d2d7210 */ /* 0x000fc600027fe4ff */
[----:B-1----:R-:W2:Y:S04]  /*39b10*/  LDL.LU R46, [R1+0x748] ;  /* 0x00074800012e7983 */ /* 0x002ea80000300800 */
[----:B------:R1:W-:Y:S04]  /*39b20*/  STL [R1+0x700], R45 ;  /* 0x0007002d01007387 */ /* 0x0003e80000100800 */
[----:B------:R-:W2:Y:S01]  /*39b30*/  LDL.LU R52, [R1+0x780] ;  /* 0x0007800001347983 */ /* 0x000ea20000300800 */
[----:B------:R-:W-:-:S03]  /*39b40*/  IMAD.MOV.U32 R37, RZ, RZ, R48 ;  /* 0x000000ffff257224 */ /* 0x000fc600078e0030 */
[----:B------:R-:W2:Y:S04]  /*39b50*/  LDL.LU R49, [R1+0x788] ;  /* 0x0007880001317983 */ /* 0x000ea80000300800 */
[----:B------:R-:W2:Y:S04]  /*39b60*/  LDL.LU R48, [R1+0x78c] ;  /* 0x00078c0001307983 */ /* 0x000ea80000300800 */
[----:B------:R1:W-:Y:S02]  /*39b70*/  LDGSTS.E [R3+0x1a600], [R36.64], P2 ;  /* 0x1a60000024037fae */ /* 0x0003e40009121848 */
[----:B-1----:R-:W-:Y:S01]  /*39b80*/  IMAD.MOV.U32 R37, RZ, RZ, R45 ;  /* 0x000000ffff257224 */ /* 0x002fe200078e002d */
[----:B------:R-:W-:Y:S01]  /*39b90*/  MOV R36, R42 ;  /* 0x0000002a00247202 */ /* 0x000fe20000000f00 */
[----:B------:R-:W2:Y:S04]  /*39ba0*/  LDL.LU R45, [R1+0x7c0] ;  /* 0x0007c000012d7983 */ /* 0x000ea80000300800 */
[----:B------:R-:W2:Y:S01]  /*39bb0*/  LDL.LU R42, [R1+0x7c4] ;  /* 0x0007c400012a7983 */ /* 0x000ea20000300800 */
[----:B------:R-:W-:-:S03]  /*39bc0*/  ISETP.GT.AND P2, PT, R0, 0x71, PT ;  /* 0x000000710000780c */ /* 0x000fc60003f44270 */
[----:B------:R1:W-:Y:S02]  /*39bd0*/  LDGSTS.E [R3+0x1b400], [R36.64], P1 ;  /* 0x1b40000024037fae */ /* 0x0003e40008921848 */
[----:B-1----:R-:W-:-:S04]  /*39be0*/  SEL R36, RZ, 0x4, !P2 ;  /* 0x00000004ff247807 */ /* 0x002fc80005000000 */
[----:B------:R-:W-:-:S04]  /*39bf0*/  SEL R36, R36, RZ, !P0 ;  /* 0x000000ff24247207 */ /* 0x000fc80004000000 */
[----:B------:R-:W-:Y:S02]  /*39c00*/  ISETP.NE.U32.AND P2, PT, R36, RZ, PT ;  /* 0x000000ff2400720c */ /* 0x000fe40003f45070 */
[-C--:B--2---:R-:W-:Y:S02]  /*39c10*/  IADD3 R44, P3, R44, R38.reuse, RZ ;  /* 0x000000262c2c7210 */ /* 0x084fe40007f7e0ff */
[----:B---3--:R-:W-:-:S03]  /*39c20*/  IADD3 R39, P4, R39, R38, RZ ;  /* 0x0000002627277210 */ /* 0x008fc60007f9e0ff */
[----:B------:R-:W-:Y:S01]  /*39c30*/  IMAD.MOV.U32 R36, RZ, RZ, R44 ;  /* 0x000000ffff247224 */ /* 0x000fe200078e002c */
[----:B------:R-:W-:Y:S01]  /*39c40*/  STL [R1+0x70c], R44 ;  /* 0x00070c2c01007387 */ /* 0x000fe20000100800 */
[----:B------:R-:W-:-:S04]  /*39c50*/  IMAD.X R47, R47, 0x1, R2, P3 ;  /* 0x000000012f2f7824 */ /* 0x000fc800018e0602 */
[----:B------:R-:W-:Y:S01]  /*39c60*/  IMAD.MOV.U32 R37, RZ, RZ, R47 ;  /* 0x000000ffff257224 */ /* 0x000fe200078e002f */
[----:B------:R1:W-:Y:S01]  /*39c70*/  STL [R1+0x708], R47 ;  /* 0x0007082f01007387 */ /* 0x0003e20000100800 */
[----:B------:R-:W-:-:S03]  /*39c80*/  IADD3.X R41, R41, R2, RZ, P4, !PT ;  /* 0x0000000229297210 */ /* 0x000fc600027fe4ff */
[----:B------:R2:W-:Y:S04]  /*39c90*/  STL [R1+0x744], R39 ;  /* 0x0007442701007387 */ /* 0x0005e80000100800 */
[----:B------:R3:W-:Y:S04]  /*39ca0*/  LDGSTS.E [R3+0x1b600], [R36.64], P1 ;  /* 0x1b60000024037fae */ /* 0x0007e80008921848 */
[----:B------:R2:W-:Y:S04]  /*39cb0*/  STL [R1+0x740], R41 ;  /* 0x0007402901007387 */ /* 0x0005e80000100800 */
[----:B-1----:R-:W4:Y:S01]  /*39cc0*/  LDL.LU R47, [R1+0x7c8] ;  /* 0x0007c800012f7983 */ /* 0x002f220000300800 */
[----:B---3--:R-:W-:-:S03]  /*39cd0*/  MOV R36, R39 ;  /* 0x0000002700247202 */ /* 0x008fc60000000f00 */
[----:B--2---:R-:W2:Y:S01]  /*39ce0*/  LDL.LU R39, [R1+0x7cc] ;  /* 0x0007cc0001277983 */ /* 0x004ea20000300800 */
[----:B------:R-:W-:Y:S01]  /*39cf0*/  IMAD.MOV.U32 R37, RZ, RZ, R41 ;  /* 0x000000ffff257224 */ /* 0x000fe200078e0029 */
[----:B------:R-:W-:Y:S02]  /*39d00*/  ISETP.GT.AND P1, PT, R0, 0x75, PT ;  /* 0x000000750000780c */ /* 0x000fe40003f24270 */
[-C--:B------:R-:W-:Y:S01]  /*39d10*/  IADD3 R43, P3, R43, R38.reuse, RZ ;  /* 0x000000262b2b7210 */ /* 0x080fe20007f7e0ff */
[----:B------:R-:W3:Y:S01]  /*39d20*/  LDL.LU R44, [R1+0x804] ;  /* 0x00080400012c7983 */ /* 0x000ee20000300800 */
[----:B------:R-:W-:-:S03]  /*39d30*/  IADD3 R51, P4, R51, R38, RZ ;  /* 0x0000002633337210 */ /* 0x000fc60007f9e0ff */
[----:B------:R1:W-:Y:S04]  /*39d40*/  LDGSTS.E [R3+0x1c400], [R36.64], P2 ;  /* 0x1c40000024037fae */ /* 0x0003e80009121848 */
[----:B------:R-:W3:Y:S01]  /*39d50*/  LDL.LU R41, [R1+0x80c] ;  /* 0x00080c0001297983 */ /* 0x000ee20000300800 */
[----:B-1----:R-:W-:-:S03]  /*39d60*/  SEL R36, RZ, 0x4, !P1 ;  /* 0x00000004ff247807 */ /* 0x002fc60004800000 */
[----:B------:R-:W-:Y:S01]  /*39d70*/  STL [R1+0x74c], R43 ;  /* 0x00074c2b01007387 */ /* 0x000fe20000100800 */
[----:B------:R-:W-:-:S04]  /*39d80*/  SEL R36, R36, RZ, !P0 ;  /* 0x000000ff24247207 */ /* 0x000fc80004000000 */
[----:B------:R-:W-:Y:S01]  /*39d90*/  ISETP.NE.U32.AND P1, PT, R36, RZ, PT ;  /* 0x000000ff2400720c */ /* 0x000fe20003f25070 */
[----:B------:R-:W-:Y:S02]  /*39da0*/  IMAD.MOV.U32 R36, RZ, RZ, R43 ;  /* 0x000000ffff247224 */ /* 0x000fe400078e002b */
[----:B------:R-:W-:-:S04]  /*39db0*/  IMAD.X R46, R46, 0x1, R2, P3 ;  /* 0x000000012e2e7824 */ /* 0x000fc800018e0602 */
[----:B------:R-:W-:Y:S01]  /*39dc0*/  IMAD.MOV.U32 R37, RZ, RZ, R46 ;  /* 0x000000ffff257224 */ /* 0x000fe200078e002e */
[----:B------:R1:W-:Y:S01]  /*39dd0*/  STL [R1+0x748], R46 ;  /* 0x0007482e01007387 */ /* 0x0003e20000100800 */
[----:B------:R-:W-:-:S03]  /*39de0*/  IADD3.X R52, R52, R2, RZ, P4, !PT ;  /* 0x0000000234347210 */ /* 0x000fc600027fe4ff */
[----:B------:R-:W-:Y:S04]  /*39df0*/  STL [R1+0x784], R51 ;  /* 0x0007843301007387 */ /* 0x000fe80000100800 */
[----:B------:R1:W-:Y:S04]  /*39e00*/  LDGSTS.E [R3+0x1c600], [R36.64], P2 ;  /* 0x1c60000024037fae */ /* 0x0003e80009121848 */
[----:B-1----:R-:W3:Y:S04]  /*39e10*/  LDL.LU R46, [R1+0x800] ;  /* 0x00080000012e7983 */ /* 0x002ee80000300800 */
[----:B------:R-:W-:Y:S04]  /*39e20*/  STL [R1+0x780], R52 ;  /* 0x0007803401007387 */ /* 0x000fe80000100800 */
[----:B------:R-:W3:Y:S01]  /*39e30*/  LDL.LU R43, [R1+0x808] ;  /* 0x00080800012b7983 */ /* 0x000ee20000300800 */
[----:B------:R-:W-:Y:S01]  /*39e40*/  MOV R36, R51 ;  /* 0x0000003300247202 */ /* 0x000fe20000000f00 */
        /* <DEDUP_REMOVED lines=8> */
[----:B------:R-:W-:Y:S01]  /*39ed0*/  IMAD.MOV.U32 R37, RZ, RZ, R49 ;  /* 0x000000ffff257224 */ /* 0x000fe200078e0031 */
[----:B------:R-:W-:Y:S02]  /*39ee0*/  IADD3.X R45, R45, R2, RZ, P4, !PT ;  /* 0x000000022d2d7210 */ /* 0x000fe400027fe4ff */
[----:B------:R-:W-:Y:S01]  /*39ef0*/  ISETP.NE.U32.AND P2, PT, R36, RZ, PT ;  /* 0x000000ff2400720c */ /* 0x000fe20003f45070 */
[----:B------:R-:W-:Y:S01]  /*39f00*/  IMAD.MOV.U32 R36, RZ, RZ, R48 ;  /* 0x000000ffff247224 */ /* 0x000fe200078e0030 */
[----:B------:R-:W-:Y:S04]  /*39f10*/  STL [R1+0x78c], R48 ;  /* 0x00078c3001007387 */ /* 0x000fe80000100800 */
[----:B------:R-:W-:Y:S04]  /*39f20*/  STL [R1+0x788], R49 ;  /* 0x0007883101007387 */ /* 0x000fe80000100800 */
[----:B------:R-:W-:Y:S04]  /*39f30*/  STL [R1+0x7c4], R42 ;  /* 0x0007c42a01007387 */ /* 0x000fe80000100800 */
[----:B------:R1:W-:Y:S04]  /*39f40*/  LDGSTS.E [R3+0x1d600], [R36.64], P1 ;  /* 0x1d60000024037fae */ /* 0x0003e80008921848 */
[----:B------:R1:W-:Y:S02]  /*39f50*/  STL [R1+0x7c0], R45 ;  /* 0x0007c02d01007387 */ /* 0x0003e40000100800 */
        /* <DEDUP_REMOVED lines=9> */
[----:B--2---:R-:W-:-:S05]  /*39ff0*/  IADD3 R39, P3, R39, R38, RZ ;  /* 0x0000002627277210 */ /* 0x004fca0007f7e0ff */
[----:B----4-:R-:W-:Y:S01]  /*3a000*/  IMAD.X R47, R47, 0x1, R2, P3 ;  /* 0x000000012f2f7824 */ /* 0x010fe200018e0602 */
[----:B------:R-:W-:-:S03]  /*3a010*/  MOV R36, R39 ;  /* 0x0000002700247202 */ /* 0x000fc60000000f00 */
[----:B------:R-:W-:-:S05]  /*3a020*/  IMAD.MOV.U32 R37, RZ, RZ, R47 ;  /* 0x000000ffff257224 */ /* 0x000fca00078e002f */
[----:B------:R1:W-:Y:S01]  /*3a030*/  LDGSTS.E [R3+0x1e600], [R36.64], P2 ;  /* 0x1e60000024037fae */ /* 0x0003e20009121848 */
[-C--:B---3--:R-:W-:Y:S02]  /*3a040*/  IADD3 R44, P2, R44, R38.reuse, RZ ;  /* 0x000000262c2c7210 */ /* 0x088fe40007f5e0ff */
[----:B------:R-:W-:Y:S01]  /*3a050*/  IADD3 R41, P3, R41, R38, RZ ;  /* 0x0000002629297210 */ /* 0x000fe20007f7e0ff */
[----:B------:R2:W-:Y:S04]  /*3a060*/  STL [R1+0x7cc], R39 ;  /* 0x0007cc2701007387 */ /* 0x0005e80000100800 */
[----:B------:R-:W-:Y:S04]  /*3a070*/  STL [R1+0x7c8], R47 ;  /* 0x0007c82f01007387 */ /* 0x000fe80000100800 */
[----:B------:R-:W3:Y:S04]  /*3a080*/  LDL.LU R51, [R1+0xf84] ;  /* 0x000f840001337983 */ /* 0x000ee80000300800 */
[----:B--2---:R-:W2:Y:S04]  /*3a090*/  LDL.LU R39, [R1+0xf4c] ;  /* 0x000f4c0001277983 */ /* 0x004ea80000300800 */
[----:B------:R4:W-:Y:S01]  /*3a0a0*/  STL [R1+0x804], R44 ;  /* 0x0008042c01007387 */ /* 0x0009e20000100800 */
[----:B-1----:R-:W-:-:S02]  /*3a0b0*/  IMAD.MOV.U32 R36, RZ, RZ, R44 ;  /* 0x000000ffff247224 */ /* 0x002fc400078e002c */
[----:B------:R-:W-:-:S05]  /*3a0c0*/  IMAD.X R46, R46, 0x1, R2, P2 ;  /* 0x000000012e2e7824 */ /* 0x000fca00010e0602 */
[----:B------:R-:W-:Y:S01]  /*3a0d0*/  STL [R1+0x800], R46 ;  /* 0x0008002e01007387 */ /* 0x000fe20000100800 */
[----:B------:R-:W-:-:S03]  /*3a0e0*/  IADD3.X R43, R43, R2, RZ, P3, !PT ;  /* 0x000000022b2b7210 */ /* 0x000fc60001ffe4ff */
[----:B------:R-:W-:Y:S04]  /*3a0f0*/  STL [R1+0x80c], R41 ;  /* 0x00080c2901007387 */ /* 0x000fe80000100800 */
[----:B------:R-:W2:Y:S01]  /*3a100*/  LDL.LU R55, [R1+0xf78] ;  /* 0x000f780001377983 */ /* 0x000ea20000300800 */
[----:B------:R-:W-:-:S03]  /*3a110*/  IMAD.MOV.U32 R37, RZ, RZ, R46 ;  /* 0x000000ffff257224 */ /* 0x000fc600078e002e */
[----:B------:R1:W-:Y:S04]  /*3a120*/  STL [R1+0x808], R43 ;  /* 0x0008082b01007387 */ /* 0x0003e80000100800 */
[----:B----4-:R-:W4:Y:S04]  /*3a130*/  LDL.LU R44, [R1+0xf40] ;  /* 0x000f4000012c7983 */ /* 0x010f280000300800 */
        /* <DEDUP_REMOVED lines=10> */
[----:B------:R-:W-:-:S05]  /*3a1e0*/  IADD3 R42, P1, R42, R38, RZ ;  /* 0x000000262a2a7210 */ /* 0x000fca0007f3e0ff */
[----:B------:R-:W-:Y:S01]  /*3a1f0*/  IMAD.X R45, R45, 0x1, R2, P1 ;  /* 0x000000012d2d7824 */ /* 0x000fe200008e0602 */
[----:B------:R-:W-:Y:S04]  /*3a200*/  STL [R1+0xf8c], R42 ;  /* 0x000f8c2a01007387 */ /* 0x000fe80000100800 */
[----:B------:R1:W-:Y:S04]  /*3a210*/  STL [R1+0xf80], R45 ;  /* 0x000f802d01007387 */ /* 0x0003e80000100800 */
[----:B------:R-:W4:Y:S04]  /*3a220*/  LDL.LU R48, [R1+0xef8] ;  /* 0x000ef80001307983 */ /* 0x000f280000300800 */
[----:B------:R-:W4:Y:S01]  /*3a230*/  LDL.LU R46, [R1+0xf04] ;  /* 0x000f0400012e7983 */ /* 0x000f220000300800 */
[----:B------:R-:W-:Y:S01]  /*3a240*/  IMAD.MOV.U32 R37, RZ, RZ, R45 ;  /* 0x000000ffff257224 */ /* 0x000fe200078e002d */
[----:B------:R-:W-:-:S02]  /*3a250*/  MOV R36, R42 ;  /* 0x0000002a00247202 */ /* 0x000fc40000000f00 */
[----:B-1----:R-:W4:Y:S04]  /*3a260*/  LDL.LU R45, [R1+0xec0] ;  /* 0x000ec000012d7983 */ /* 0x002f280000300800 */
[----:B------:R-:W4:Y:S01]  /*3a270*/  LDL.LU R42, [R1+0xecc] ;  /* 0x000ecc00012a7983 */ /* 0x000f220000300800 */
        /* <DEDUP_REMOVED lines=11> */
[-C--:B---3--:R-:W-:Y:S02]  /*3a330*/  IADD3 R51, P3, R51, R38.reuse, RZ ;  /* 0x0000002633337210 */ /* 0x088fe40007f7e0ff */
[----:B--2---:R-:W-:-:S03]  /*3a340*/  IADD3 R39, P4, R39, R38, RZ ;  /* 0x0000002627277210 */ /* 0x004fc60007f9e0ff */
[----:B------:R-:W-:Y:S01]  /*3a350*/  IMAD.MOV.U32 R36, RZ, RZ, R51 ;  /* 0x000000ffff247224 */ /* 0x000fe200078e0033 */
[----:B------:R-:W-:Y:S01]  /*3a360*/  STL [R1+0xf84], R51 ;  /* 0x000f843301007387 */ /* 0x000fe20000100800 */
[----:B------:R-:W-:-:S04]  /*3a370*/  IMAD.X R55, R55, 0x1, R2, P3 ;  /* 0x0000000137377824 */ /* 0x000fc800018e0602 */
[----:B------:R-:W-:Y:S01]  /*3a380*/  IMAD.MOV.U32 R37, RZ, RZ, R55 ;  /* 0x000000ffff257224 */ /* 0x000fe200078e0037 */
[----:B----4-:R-:W-:-:S04]  /*3a390*/  IADD3.X R44, R44, R2, RZ, P4, !PT ;  /* 0x000000022c2c7210 */ /* 0x010fc800027fe4ff */
        /* <DEDUP_REMOVED lines=26> */
[-C--:B------:R-:W-:Y:S01]  /*3a540*/  IADD3 R46, P3, R46, R38.reuse, RZ ;  /* 0x000000262e2e7210 */ /* 0x080fe20007f7e0ff */
[----:B----4-:R-:W-:Y:S01]  /*3a550*/  IMAD.MOV.U32 R37, RZ, RZ, R49 ;  /* 0x000000ffff257224 */ /* 0x010fe200078e0031 */
[----:B------:R-:W-:Y:S01]  /*3a560*/  MOV R36, R41 ;  /* 0x0000002900247202 */ /* 0x000fe20000000f00 */
[----:B------:R-:W4:Y:S01]  /*3a570*/  LDL.LU R51, [R1+0xe84] ;  /* 0x000e840001337983 */ /* 0x000f220000300800 */
[----:B------:R-:W-:Y:S01]  /*3a580*/  ISETP.GT.AND P1, PT, R0, 0xe, PT ;  /* 0x0000000e0000780c */ /* 0x000fe20003f24270 */
[----:B------:R-:W-:Y:S01]  /*3a590*/  IMAD.X R48, R48, 0x1, R2, P3 ;  /* 0x0000000130307824 */ /* 0x000fe200018e0602 */
[----:B------:R-:W-:Y:S01]  /*3a5a0*/  IADD3 R42, P4, R42, R38, RZ ;  /* 0x000000262a2a7210 */ /* 0x000fe20007f9e0ff */
[----:B------:R1:W-:Y:S04]  /*3a5b0*/  LDGSTS.E [R3+0x2800], [R36.64], P2 ;  /* 0x0280000024037fae */ /* 0x0003e80009121848 */
[----:B------:R-:W4:Y:S01]  /*3a5c0*/  LDL.LU R41, [R1+0xe6c] ;  /* 0x000e6c0001297983 */ /* 0x000f220000300800 */
[----:B------:R-:W-:-:S03]  /*3a5d0*/  IADD3.X R45, R45, R2, RZ, P4, !PT ;  /* 0x000000022d2d7210 */ /* 0x000fc600027fe4ff */
[----:B------:R1:W-:Y:S02]  /*3a5e0*/  STL [R1+0xf04], R46 ;  /* 0x000f042e01007387 */ /* 0x0003e40000100800 */
[----:B-1----:R-:W-:Y:S02]  /*3a5f0*/  SEL R36, RZ, 0x4, !P1 ;  /* 0x00000004ff247807 */ /* 0x002fe40004800000 */
[----:B------:R1:W-:Y:S02]  /*3a600*/  STL [R1+0xef8], R48 ;  /* 0x000ef83001007387 */ /* 0x0003e40000100800 */
[----:B------:R-:W-:Y:S02]  /*3a610*/  SEL R36, R36, RZ, !P0 ;  /* 0x000000ff24247207 */ /* 0x000fe40004000000 */
[----:B------:R-:W-:Y:S04]  /*3a620*/  STL [R1+0xecc], R42 ;  /* 0x000ecc2a01007387 */ /* 0x000fe80000100800 */
[----:B------:R-:W4:Y:S01]  /*3a630*/  LDL.LU R55, [R1+0xe78] ;  /* 0x000e780001377983 */ /* 0x000f220000300800 */
[----:B------:R-:W-:Y:S01]  /*3a640*/  ISETP.NE.U32.AND P1, PT, R36, RZ, PT ;  /* 0x000000ff2400720c */ /* 0x000fe20003f25070 */
[----:B------:R-:W-:-:S02]  /*3a650*/  IMAD.MOV.U32 R36, RZ, RZ, R46 ;  /* 0x000000ffff247224 */ /* 0x000fc400078e002e */
[----:B------:R1:W-:Y:S01]  /*3a660*/  STL [R1+0xec0], R45 ;  /* 0x000ec02d01007387 */ /* 0x0003e20000100800 */
[----:B------:R-:W-:-:S03]  /*3a670*/  IMAD.MOV.U32 R37, RZ, RZ, R48 ;  /* 0x000000ffff257224 */ /* 0x000fc600078e0030 */
[----:B------:R-:W4:Y:S04]  /*3a680*/  LDL.LU R46, [R1+0xe40] ;  /* 0x000e4000012e7983 */ /* 0x000f280000300800 */
[----:B------:R1:W-:Y:S04]  /*3a690*/  LDGSTS.E [R3+0x2a00], [R36.64], P2 ;  /* 0x02a0000024037fae */ /* 0x0003e80009121848 */
[----:B-1----:R-:W4:Y:S01]  /*3a6a0*/  LDL.LU R48, [R1+0xe38] ;  /* 0x000e380001307983 */ /* 0x002f220000300800 */
[----:B------:R-:W-:-:S03]  /*3a6b0*/  IMAD.MOV.U32 R37, RZ, RZ, R45 ;  /* 0x000000ffff257224 */ /* 0x000fc600078e002d */
        /* <DEDUP_REMOVED lines=23> */
[-C--:B----4-:R-:W-:Y:S02]  /*3a830*/  IADD3 R51, P3, R51, R38.reuse, RZ ;  /* 0x0000002633337210 */ /* 0x090fe40007f7e0ff */
[----:B-1----:R-:W-:Y:S01]  /*3a840*/  MOV R36, R39 ;  /* 0x0000002700247202 */ /* 0x002fe20000000f00 */
[----:B------:R-:W-:Y:S02]  /*3a850*/  IMAD.MOV.U32 R37, RZ, RZ, R43 ;  /* 0x000000ffff257224 */ /* 0x000fe400078e002b */
[----:B--2---:R-:W2:Y:S04]  /*3a860*/  LDL.LU R43, [R1+0xdc0] ;  /* 0x000dc000012b7983 */ /* 0x004ea80000300800 */
[----:B------:R-:W4:Y:S04]  /*3a870*/  LDL.LU R39, [R1+0xdec] ;  /* 0x000dec0001277983 */ /* 0x000f280000300800 */
        /* <DEDUP_REMOVED lines=50> */
[----:B----4-:R-:W-:-:S04]  /*3aba0*/  IADD3 R39, P4, R39, R38, RZ ;  /* 0x0000002627277210 */ /* 0x010fc80007f9e0ff */
[----:B--2---:R-:W-:Y:S01]  /*3abb0*/  IADD3.X R43, R43, R2, RZ, P4, !PT ;  /* 0x000000022b2b7210 */ /* 0x004fe200027fe4ff */
        /* <DEDUP_REMOVED lines=8> */
[----:B----4-:R-:W4:Y:S01]  /*3ac40*/  LDL.LU R43, [R1+0xd40] ;  /* 0x000d4000012b7983 */ /* 0x010f220000300800 */
[----:B------:R-:W-:-:S03]  /*3ac50*/  MOV R36, R39 ;  /* 0x0000002700247202 */ /* 0x000fc60000000f00 */
[----:B------:R-:W3:Y:S04]  /*3ac60*/  LDL.LU R49, [R1+0xd1c] ;  /* 0x000d1c0001317983 */ /* 0x000ee80000300800 */
[----:B------:R-:W3:Y:S01]  /*3ac70*/  LDL.LU R39, [R1+0xd20] ;  /* 0x000d200001277983 */ /* 0x000ee20000300800 */
        /* <DEDUP_REMOVED lines=39> */
[----:B----4-:R-:W-:-:S04]  /*3aef0*/  IADD3 R43, P3, R43, R38, RZ ;  /* 0x000000262b2b7210 */ /* 0x010fc80007f7e0ff */
[----:B------:R1:W-:Y:S04]  /*3af00*/  LDGSTS.E [R3+0x9800], [R36.64], P1 ;  /* 0x0980000024037fae */ /* 0x0003e80008921848 */
[----:B------:R-:W-:Y:S01]  /*3af10*/  STL [R1+0xd6c], R42 ;  /* 0x000d6c2a01007387 */ /* 0x000fe20000100800 */
[----:B---3--:R-:W-:Y:S01]  /*3af20*/  IMAD.X R47, R47, 0x1, R2, P3 ;  /* 0x000000012f2f7824 */ /* 0x008fe200018e0602 */
        /* <DEDUP_REMOVED lines=20> */
[----:B------:R-:W4:Y:S04]  /*3b070*/  LDL.LU R51, [R1+0xca8] ;  /* 0x000ca80001337983 */ /* 0x000f280000300800 */
[----:B------:R1:W-:Y:S04]  /*3b080*/  LDGSTS.E [R3+0xa800], [R36.64], P2 ;  /* 0x0a80000024037fae */ /* 0x0003e80009121848 */
[----:B------:R-:W4:Y:S01]  /*3b090*/  LDL.LU R39, [R1+0xc60] ;  /* 0x000c600001277983 */ /* 0x000f220000300800 */
        /* <DEDUP_REMOVED lines=41> */
[----:B----4-:R-:W-:Y:S02]  /*3b330*/  IADD3 R51, P3, R51, R38, RZ ;  /* 0x0000002633337210 */ /* 0x010fe40007f7e0ff */
[----:B-1----:R-:W-:Y:S01]  /*3b340*/  MOV R36, R42 ;  /* 0x0000002a00247202 */ /* 0x002fe20000000f00 */
[----:B------:R-:W-:Y:S02]  /*3b350*/  IMAD.MOV.U32 R37, RZ, RZ, R43 ;  /* 0x000000ffff257224 */ /* 0x000fe400078e002b */
[----:B--2---:R-:W2:Y:S04]  /*3b360*/  LDL.LU R43, [R1+0x410] ;  /* 0x00041000012b7983 */ /* 0x004ea80000300800 */
[----:B------:R-:W4:Y:S04]  /*3b370*/  LDL.LU R42, [R1+0x414] ;  /* 0x00041400012a7983 */ /* 0x000f280000300800 */
[----:B------:R1:W-:Y:S01]  /*3b380*/  LDGSTS.E [R3+0xc800], [R36.64], P2 ;  /* 0x0c80000024037fae */ /* 0x0003e20009121848 */
[----:B------:R-:W-:-:S02]  /*3b390*/  IADD3 R39, P4, R39, R38, RZ ;  /* 0x0000002627277210 */ /* 0x000fc40007f9e0ff */
        /* <DEDUP_REMOVED lines=18> */
[----:B------:R1:W-:Y:S02]  /*3b4c0*/  STL [R1+0xc5c], R46 ;  /* 0x000c5c2e01007387 */ /* 0x0003e40000100800 */
[----:B-1----:R-:W-:Y:S02]  /*3b4d0*/  SEL R36, RZ, 0x4, !P2 ;  /* 0x00000004ff247807 */ /* 0x002fe40005000000 */
[----:B------:R-:W-:Y:S02]  /*3b4e0*/  IADD3.X R49, R49, R2, RZ, P4, !PT ;  /* 0x0000000231317210 */ /* 0x000fe400027fe4ff */
[----:B------:R-:W-:Y:S01]  /*3b4f0*/  SEL R36, R36, RZ, !P0 ;  /* 0x000000ff24247207 */ /* 0x000fe20004000000 */
[----:B------:R-:W2:Y:S01]  /*3b500*/  LDL.LU R46, [R1+0x41c] ;  /* 0x00041c00012e7983 */ /* 0x000ea20000300800 */
[----:B------:R-:W-:-:S03]  /*3b510*/  IMAD.MOV.U32 R37, RZ, RZ, R48 ;  /* 0x000000ffff257224 */ /* 0x000fc600078e0030 */
        /* <DEDUP_REMOVED lines=288> */
[----:B------:R-:W-:-:S04]  /*3c720*/  IADD3 R42, P4, R42, R38, RZ ;  /* 0x000000262a2a7210 */ /* 0x000fc80007f9e0ff */
[----:B------:R-:W-:Y:S01]  /*3c730*/  IADD3.X R45, R45, R2, RZ, P4, !PT ;  /* 0x000000022d2d7210 */ /* 0x000fe200027fe4ff */
[----:B------:R-:W-:Y:S04]  /*3c740*/  STL [R1+0x714], R42 ;  /* 0x0007142a01007387 */ /* 0x000fe80000100800 */
        /* <DEDUP_REMOVED lines=33> */
[----:B------:R-:W3:Y:S04]  /*3c960*/  LDL.LU R44, [R1+0x814] ;  /* 0x00081400012c7983 */ /* 0x000ee80000300800 */
[----:B------:R1:W-:Y:S01]  /*3c970*/  LDGSTS.E [R3+0x1c800], [R36.64], P2 ;  /* 0x1c80000024037fae */ /* 0x0003e20009121848 */
[----:B------:R-:W-:-:S03]  /*3c980*/  IADD3 R51, P4, R51, R38, RZ ;  /* 0x0000002633337210 */ /* 0x000fc60007f9e0ff */
[----:B------:R-:W3:Y:S01]  /*3c990*/  LDL.LU R41, [R1+0x81c] ;  /* 0x00081c0001297983 */ /* 0x000ee20000300800 */
[----:B-1----:R-:W-:-:S04]  /*3c9a0*/  SEL R36, RZ, 0x4, !P1 ;  /* 0x00000004ff247807 */ /* 0x002fc80004800000 */
[----:B------:R-:W-:Y:S01]  /*3c9b0*/  SEL R36, R36, RZ, !P0 ;  /* 0x000000ff24247207 */ /* 0x000fe20004000000 */
[----:B------:R-:W-:Y:S03]  /*3c9c0*/  STL [R1+0x75c], R43 ;  /* 0x00075c2b01007387 */ /* 0x000fe60000100800 */
        /* <DEDUP_REMOVED lines=8> */
[----:B-1----:R-:W3:Y:S01]  /*3ca50*/  LDL.LU R46, [R1+0x810] ;  /* 0x00081000012e7983 */ /* 0x002ee20000300800 */
[----:B------:R-:W-:-:S03]  /*3ca60*/  ISETP.GT.AND P2, PT, R0, 0x7a, PT ;  /* 0x0000007a0000780c */ /* 0x000fc60003f44270 */
[----:B------:R-:W-:Y:S01]  /*3ca70*/  STL [R1+0x790], R55 ;  /* 0x0007903701007387 */ /* 0x000fe20000100800 */
[----:B------:R-:W-:Y:S01]  /*3ca80*/  MOV R36, R51 ;  /* 0x0000003300247202 */ /* 0x000fe20000000f00 */
[----:B------:R-:W-:Y:S02]  /*3ca90*/  IMAD.MOV.U32 R37, RZ, RZ, R55 ;  /* 0x000000ffff257224 */ /* 0x000fe400078e0037 */
[----:B------:R-:W3:Y:S01]  /*3caa0*/  LDL.LU R43, [R1+0x818] ;  /* 0x00081800012b7983 */ /* 0x000ee20000300800 */
[----:B------:R-:W-:-:S03]  /*3cab0*/  IADD3 R48, P3, R48, R38, RZ ;  /* 0x0000002630307210 */ /* 0x000fc60007f7e0ff */
[----:B------:R1:W-:Y:S02]  /*3cac0*/  LDGSTS.E [R3+0x1d800], [R36.64], P1 ;  /* 0x1d80000024037fae */ /* 0x0003e40008921848 */
[----:B------:R-:W-:Y:S01]  /*3cad0*/  IMAD.X R49, R49, 0x1, R2, P3 ;  /* 0x0000000131317824 */ /* 0x000fe200018e0602 */
[----:B-1----:R-:W-:Y:S02]  /*3cae0*/  SEL R36, RZ, 0x4, !P2 ;  /* 0x00000004ff247807 */ /* 0x002fe40005000000 */
[----:B------:R-:W-:Y:S02]  /*3caf0*/  IADD3 R42, P4, R42, R38, RZ ;  /* 0x000000262a2a7210 */ /* 0x000fe40007f9e0ff */
        /* <DEDUP_REMOVED lines=33> */
[----:B------:R-:W-:Y:S04]  /*3cd10*/  STL [R1+0x810], R46 ;  /* 0x0008102e01007387 */ /* 0x000fe80000100800 */
[----:B------:R-:W-:Y:S01]  /*3cd20*/  STL [R1+0x81c], R41 ;  /* 0x00081c2901007387 */ /* 0x000fe20000100800 */
[----:B------:R-:W-:-:S03]  /*3cd30*/  IADD3.X R43, R43, R2, RZ, P3, !PT ;  /* 0x000000022b2b7210 */ /* 0x000fc60001ffe4ff */
[----:B------:R-:W2:Y:S01]  /*3cd40*/  LDL.LU R56, [R1+0xf58] ;  /* 0x000f580001387983 */ /* 0x000ea20000300800 */
[----:B------:R-:W-:-:S03]  /*3cd50*/  IMAD.MOV.U32 R37, RZ, RZ, R46 ;  /* 0x000000ffff257224 */ /* 0x000fc600078e002e */
[----:B------:R1:W-:Y:S04]  /*3cd60*/  STL [R1+0x818], R43 ;  /* 0x0008182b01007387 */ /* 0x0003e80000100800 */
[----:B----4-:R-:W4:Y:S04]  /*3cd70*/  LDL.LU R44, [R1+0xf30] ;  /* 0x000f3000012c7983 */ /* 0x010f280000300800 */
[----:B------:R1:W-:Y:S04]  /*3cd80*/  LDGSTS.E [R3+0x1f800], [R36.64], P1 ;  /* 0x1f80000024037fae */ /* 0x0003e80008921848 */
[----:B------:R-:W4:Y:S01]  /*3cd90*/  LDL.LU R48, [R1+0xf18] ;  /* 0x000f180001307983 */ /* 0x000f220000300800 */
[----:B-1----:R-:W-:Y:S01]  /*3cda0*/  MOV R36, R41 ;  /* 0x0000002900247202 */ /* 0x002fe20000000f00 */
[----:B------:R-:W-:-:S02]  /*3cdb0*/  IMAD.MOV.U32 R37, RZ, RZ, R43 ;  /* 0x000000ffff257224 */ /* 0x000fc400078e002b */
[----:B------:R-:W4:Y:S04]  /*3cdc0*/  LDL.LU R43, [R1+0xf34] ;  /* 0x000f3400012b7983 */ /* 0x000f280000300800 */
[----:B------:R1:W-:Y:S01]  /*3cdd0*/  LDGSTS.E [R3+0x1fa00], [R36.64], P1 ;  /* 0x1fa0000024037fae */ /* 0x0003e20008921848 */
[----:B------:R-:W-:-:S03]  /*3cde0*/  ISETP.GT.AND P1, PT, R0, 0x3, PT ;  /* 0x000000030000780c */ /* 0x000fc60003f24270 */
[----:B------:R-:W4:Y:S04]  /*3cdf0*/  LDL.LU R49, [R1+0xef0] ;  /* 0x000ef00001317983 */ /* 0x000f280000300800 */
[----:B------:R-:W4:Y:S01]  /*3ce00*/  LDL.LU R41, [R1+0xefc] ;  /* 0x000efc0001297983 */ /* 0x000f220000300800 */
        /* <DEDUP_REMOVED lines=34> */
[----:B------:R-:W-:Y:S01]  /*3d030*/  IADD3 R43, P3, R43, R38, RZ ;  /* 0x000000262b2b7210 */ /* 0x000fe20007f7e0ff */
[----:B------:R-:W-:Y:S04]  /*3d040*/  STL [R1+0xf3c], R39 ;  /* 0x000f3c2701007387 */ /* 0x000fe80000100800 */
[----:B------:R1:W-:Y:S01]  /*3d050*/  LDGSTS.E [R3+0x1c00], [R36.64], P1 ;  /* 0x01c0000024037fae */ /* 0x0003e20008921848 */
[----:B------:R-:W-:-:S03]  /*3d060*/  IMAD.X R48, R48, 0x1, R2, P3 ;  /* 0x0000000130307824 */ /* 0x000fc600018e0602 */
[----:B------:R2:W-:Y:S01]  /*3d070*/  STL [R1+0xf30], R44 ;  /* 0x000f302c01007387 */ /* 0x0005e20000100800 */
[----:B------:R-:W-:Y:S02]  /*3d080*/  IADD3 R41, P4, R41, R38, RZ ;  /* 0x0000002629297210 */ /* 0x000fe40007f9e0ff */
[----:B-1----:R-:W-:Y:S01]  /*3d090*/  SEL R36, RZ, 0x4, !P2 ;  /* 0x00000004ff247807 */ /* 0x002fe20005000000 */
[----:B--2---:R-:W2:Y:S01]  /*3d0a0*/  LDL.LU R44, [R1+0xeb4] ;  /* 0x000eb400012c7983 */ /* 0x004ea20000300800 */
[----:B------:R-:W-:-:S03]  /*3d0b0*/  IADD3.X R49, R49, R2, RZ, P4, !PT ;  /* 0x0000000231317210 */ /* 0x000fc600027fe4ff */
[----:B------:R-:W3:Y:S01]  /*3d0c0*/  LDL.LU R39, [R1+0xe7c] ;  /* 0x000e7c0001277983 */ /* 0x000ee20000300800 */
[----:B------:R-:W-:Y:S01]  /*3d0d0*/  SEL R36, R36, RZ, !P0 ;  /* 0x000000ff24247207 */ /* 0x000fe20004000000 */
[----:B------:R-:W-:Y:S02]  /*3d0e0*/  IMAD.MOV.U32 R37, RZ, RZ, R48 ;  /* 0x000000ffff257224 */ /* 0x000fe400078e0030 */
[----:B------:R-:W-:Y:S04]  /*3d0f0*/  STL [R1+0xf34], R43 ;  /* 0x000f342b01007387 */ /* 0x000fe80000100800 */
[----:B------:R1:W-:Y:S01]  /*3d100*/  STL [R1+0xf18], R48 ;  /* 0x000f183001007387 */ /* 0x0003e20000100800 */
[----:B------:R-:W-:-:S03]  /*3d110*/  ISETP.NE.U32.AND P2, PT, R36, RZ, PT ;  /* 0x000000ff2400720c */ /* 0x000fc60003f45070 */
[----:B------:R4:W-:Y:S01]  /*3d120*/  STL [R1+0xefc], R41 ;  /* 0x000efc2901007387 */ /* 0x0009e20000100800 */
[----:B------:R-:W-:-:S03]  /*3d130*/  IMAD.MOV.U32 R36, RZ, RZ, R43 ;  /* 0x000000ffff247224 */ /* 0x000fc600078e002b */
[----:B-1----:R-:W3:Y:S04]  /*3d140*/  LDL.LU R48, [R1+0xe98] ;  /* 0x000e980001307983 */ /* 0x002ee80000300800 */
[----:B------:R-:W-:Y:S04]  /*3d150*/  STL [R1+0xef0], R49 ;  /* 0x000ef03101007387 */ /* 0x000fe80000100800 */
[----:B------:R-:W3:Y:S01]  /*3d160*/  LDL.LU R43, [R1+0xe70] ;  /* 0x000e7000012b7983 */ /* 0x000ee20000300800 */
[----:B------:R-:W-:-:S03]  /*3d170*/  IADD3 R46, P3, R46, R38, RZ ;  /* 0x000000262e2e7210 */ /* 0x000fc60007f7e0ff */
[----:B------:R1:W-:Y:S01]  /*3d180*/  LDGSTS.E [R3+0x1e00], [R36.64], P1 ;  /* 0x01e0000024037fae */ /* 0x0003e20008921848 */
[----:B------:R-:W-:Y:S01]  /*3d190*/  ISETP.GT.AND P1, PT, R0, 0xf, PT ;  /* 0x0000000f0000780c */ /* 0x000fe20003f24270 */
[----:B------:R-:W-:Y:S01]  /*3d1a0*/  IMAD.X R47, R47, 0x1, R2, P3 ;  /* 0x000000012f2f7824 */ /* 0x000fe200018e0602 */
[----:B------:R-:W-:Y:S01]  /*3d1b0*/  IADD3 R42, P4, R42, R38, RZ ;  /* 0x000000262a2a7210 */ /* 0x000fe20007f9e0ff */
[----:B------:R-:W3:Y:S01]  /*3d1c0*/  LDL.LU R55, [R1+0xe74] ;  /* 0x000e740001377983 */ /* 0x000ee20000300800 */
[----:B-1----:R-:W-:Y:S01]  /*3d1d0*/  MOV R36, R41 ;  /* 0x0000002900247202 */ /* 0x002fe20000000f00 */
[----:B------:R-:W-:Y:S02]  /*3d1e0*/  IMAD.MOV.U32 R37, RZ, RZ, R49 ;  /* 0x000000ffff257224 */ /* 0x000fe400078e0031 */
[----:B----4-:R-:W3:Y:S04]  /*3d1f0*/  LDL.LU R41, [R1+0xe3c] ;  /* 0x000e3c0001297983 */ /* 0x010ee80000300800 */
[----:B------:R1:W-:Y:S01]  /*3d200*/  LDGSTS.E [R3+0x2c00], [R36.64], P2 ;  /* 0x02c0000024037fae */ /* 0x0003e20009121848 */
[----:B------:R-:W-:-:S03]  /*3d210*/  IADD3.X R45, R45, R2, RZ, P4, !PT ;  /* 0x000000022d2d7210 */ /* 0x000fc600027fe4ff */
[----:B------:R1:W-:Y:S04]  /*3d220*/  STL [R1+0xef4], R46 ;  /* 0x000ef42e01007387 */ /* 0x0003e80000100800 */
[----:B------:R1:W-:Y:S02]  /*3d230*/  STL [R1+0xed8], R47 ;  /* 0x000ed82f01007387 */ /* 0x0003e40000100800 */
[----:B-1----:R-:W-:Y:S02]  /*3d240*/  SEL R36, RZ, 0x4, !P1 ;  /* 0x00000004ff247807 */ /* 0x002fe40004800000 */
[----:B------:R-:W-:Y:S02]  /*3d250*/  STL [R1+0xebc], R42 ;  /* 0x000ebc2a01007387 */ /* 0x000fe40000100800 */
[----:B------:R-:W-:-:S02]  /*3d260*/  SEL R36, R36, RZ, !P0 ;  /* 0x000000ff24247207 */ /* 0x000fc40004000000 */
[----:B------:R-:W3:Y:S01]  /*3d270*/  LDL.LU R56, [R1+0xe48] ;  /* 0x000e480001387983 */ /* 0x000ee20000300800 */
[----:B------:R-:W-:Y:S01]  /*3d280*/  IMAD.MOV.U32 R37, RZ, RZ, R47 ;  /* 0x000000ffff257224 */ /* 0x000fe200078e002f */
[----:B------:R-:W-:Y:S01]  /*3d290*/  ISETP.NE.U32.AND P1, PT, R36, RZ, PT ;  /* 0x000000ff2400720c */ /* 0x000fe20003f25070 */
[----:B------:R-:W-:Y:S01]  /*3d2a0*/  IMAD.MOV.U32 R36, RZ, RZ, R46 ;  /* 0x000000ffff247224 */ /* 0x000fe200078e002e */
[----:B------:R1:W-:Y:S04]  /*3d2b0*/  STL [R1+0xeb0], R45 ;  /* 0x000eb02d01007387 */ /* 0x0003e80000100800 */
[----:B------:R-:W3:Y:S04]  /*3d2c0*/  LDL.LU R46, [R1+0xe30] ;  /* 0x000e3000012e7983 */ /* 0x000ee80000300800 */
[----:B------:R1:W-:Y:S04]  /*3d2d0*/  LDGSTS.E [R3+0x2e00], [R36.64], P2 ;  /* 0x02e0000024037fae */ /* 0x0003e80009121848 */
[----:B------:R-:W3:Y:S01]  /*3d2e0*/  LDL.LU R47, [R1+0xe08] ;  /* 0x000e0800012f7983 */ /* 0x000ee20000300800 */
        /* <DEDUP_REMOVED lines=18> */
[----:B------:R-:W-:Y:S04]  /*3d410*/  STL [R1+0xe7c], R39 ;  /* 0x000e7c2701007387 */ /* 0x000fe80000100800 */
[----:B------:R2:W-:Y:S01]  /*3d420*/  LDGSTS.E [R3+0x3e00], [R36.64], P1 ;  /* 0x03e0000024037fae */ /* 0x0005e20008921848 */
[----:B------:R-:W-:-:S03]  /*3d430*/  ISETP.GT.AND P1, PT, R0, 0x17, PT ;  /* 0x000000170000780c */ /* 0x000fc60003f24270 */
[----:B------:R3:W-:Y:S04]  /*3d440*/  STL [R1+0xe70], R43 ;  /* 0x000e702b01007387 */ /* 0x0007e80000100800 */
[----:B-1----:R-:W4:Y:S01]  /*3d450*/  LDL.LU R48, [R1+0xdc8] ;  /* 0x000dc80001307983 */ /* 0x002f220000300800 */
[----:B--2---:R-:W-:Y:S01]  /*3d460*/  MOV R36, R39 ;  /* 0x0000002700247202 */ /* 0x004fe20000000f00 */
[----:B------:R-:W-:Y:S02]  /*3d470*/  IMAD.MOV.U32 R37, RZ, RZ, R43 ;  /* 0x000000ffff257224 */ /* 0x000fe400078e002b */
[----:B------:R-:W2:Y:S01]  /*3d480*/  LDL.LU R44, [R1+0xdf4] ;  /* 0x000df400012c7983 */ /* 0x000ea20000300800 */
[----:B------:R-:W-:-:S03]  /*3d490*/  IADD3 R55, P3, R55, R38, RZ ;  /* 0x0000002637377210 */ /* 0x000fc60007f7e0ff */
[----:B------:R1:W-:Y:S04]  /*3d4a0*/  LDGSTS.E [R3+0x4c00], [R36.64], P2 ;  /* 0x04c0000024037fae */ /* 0x0003e80009121848 */
[----:B---3--:R-:W3:Y:S04]  /*3d4b0*/  LDL.LU R43, [R1+0xdb0] ;  /* 0x000db000012b7983 */ /* 0x008ee80000300800 */
[----:B------:R-:W3:Y:S01]  /*3d4c0*/  LDL.LU R39, [R1+0xdbc] ;  /* 0x000dbc0001277983 */ /* 0x000ee20000300800 */
[----:B-1----:R-:W-:-:S04]  /*3d4d0*/  SEL R36, RZ, 0x4, !P1 ;  /* 0x00000004ff247807 */ /* 0x002fc80004800000 */
[----:B------:R-:W-:Y:S01]  /*3d4e0*/  SEL R36, R36, RZ, !P0 ;  /* 0x000000ff24247207 */ /* 0x000fe20004000000 */
[----:B------:R-:W-:Y:S01]  /*3d4f0*/  IMAD.X R56, R56, 0x1, R2, P3 ;  /* 0x0000000138387824 */ /* 0x000fe200018e0602 */
[----:B------:R-:W-:Y:S02]  /*3d500*/  IADD3 R41, P4, R41, R38, RZ ;  /* 0x0000002629297210 */ /* 0x000fe40007f9e0ff */
        /* <DEDUP_REMOVED lines=19> */
[----:B------:R-:W3:Y:S01]  /*3d640*/  LDL.LU R46, [R1+0xdb4] ;  /* 0x000db400012e7983 */ /* 0x000ee20000300800 */
        /* <DEDUP_REMOVED lines=17> */
[----:B-1----:R-:W-:-:S04]  /*3d760*/  SEL R36, RZ, 0x4, !P1 ;  /* 0x00000004ff247807 */ /* 0x002fc80004800000 */
[----:B------:R-:W-:-:S04]  /*3d770*/  SEL R36, R36, RZ, !P0 ;  /* 0x000000ff24247207 */ /* 0x000fc80004000000 */
[----:B------:R-:W-:Y:S02]  /*3d780*/  ISETP.NE.U32.AND P1, PT, R36, RZ, PT ;  /* 0x000000ff2400720c */ /* 0x000fe40003f25070 */
[----:B--2---:R-:W-:-:S05]  /*3d790*/  IADD3 R44, P3, R44, R38, RZ ;  /* 0x000000262c2c7210 */ /* 0x004fca0007f7e0ff */
[----:B----4-:R-:W-:Y:S01]  /*3d7a0*/  IMAD.X R48, R48, 0x1, R2, P3 ;  /* 0x0000000130307824 */ /* 0x010fe200018e0602 */
[----:B------:R1:W-:Y:S01]  /*3d7b0*/  STL [R1+0xdf4], R44 ;  /* 0x000df42c01007387 */ /* 0x0003e20000100800 */
[----:B---3--:R-:W-:-:S03]  /*3d7c0*/  IADD3 R39, P4, R39, R38, RZ ;  /* 0x0000002627277210 */ /* 0x008fc60007f9e0ff */
[----:B------:R2:W-:Y:S01]  /*3d7d0*/  STL [R1+0xdc8], R48 ;  /* 0x000dc83001007387 */ /* 0x0005e20000100800 */
[----:B------:R-:W-:-:S03]  /*3d7e0*/  IADD3.X R43, R43, R2, RZ, P4, !PT ;  /* 0x000000022b2b7210 */ /* 0x000fc600027fe4ff */
[----:B------:R-:W-:Y:S01]  /*3d7f0*/  STL [R1+0xdbc], R39 ;  /* 0x000dbc2701007387 */ /* 0x000fe20000100800 */
[----:B------:R-:W-:-:S03]  /*3d800*/  IMAD.MOV.U32 R36, RZ, RZ, R44 ;  /* 0x000000ffff247224 */ /* 0x000fc600078e002c */
[----:B------:R-:W3:Y:S01]  /*3d810*/  LDL.LU R56, [R1+0xd48] ;  /* 0x000d480001387983 */ /* 0x000ee20000300800 */
[----:B------:R-:W-:-:S03]  /*3d820*/  IMAD.MOV.U32 R37, RZ, RZ, R48 ;  /* 0x000000ffff257224 */ /* 0x000fc600078e0030 */
[----:B------:R4:W-:Y:S04]  /*3d830*/  STL [R1+0xdb0], R43 ;  /* 0x000db02b01007387 */ /* 0x0009e80000100800 */
[----:B-1----:R-:W3:Y:S04]  /*3d840*/  LDL.LU R44, [R1+0xd30] ;  /* 0x000d3000012c7983 */ /* 0x002ee80000300800 */
[----:B------:R1:W-:Y:S04]  /*3d850*/  LDGSTS.E [R3+0x6e00], [R36.64], P2 ;  /* 0x06e0000024037fae */ /* 0x0003e80009121848 */
[----:B--2---:R-:W2:Y:S01]  /*3d860*/  LDL.LU R48, [R1+0xcf8] ;  /* 0x000cf80001307983 */ /* 0x004ea20000300800 */
[----:B-1----:R-:W-:-:S03]  /*3d870*/  IMAD.MOV.U32 R37, RZ, RZ, R43 ;  /* 0x000000ffff257224 */ /* 0x002fc600078e002b */
[----:B----4-:R-:W4:Y:S01]  /*3d880*/  LDL.LU R43, [R1+0xd34] ;  /* 0x000d3400012b7983 */ /* 0x010f220000300800 */
[----:B------:R-:W-:-:S03]  /*3d890*/  MOV R36, R39 ;  /* 0x0000002700247202 */ /* 0x000fc60000000f00 */
[----:B------:R-:W2:Y:S01]  /*3d8a0*/  LDL.LU R49, [R1+0xcf0] ;  /* 0x000cf00001317983 */ /* 0x000ea20000300800 */
[----:B------:R-:W-:-:S03]  /*3d8b0*/  ISETP.GT.AND P2, PT, R0, 0x23, PT ;  /* 0x000000230000780c */ /* 0x000fc60003f44270 */
[----:B------:R-:W2:Y:S04]  /*3d8c0*/  LDL.LU R39, [R1+0xd2c] ;  /* 0x000d2c0001277983 */ /* 0x000ea80000300800 */
[----:B------:R1:W-:Y:S01]  /*3d8d0*/  LDGSTS.E [R3+0x7c00], [R36.64], P1 ;  /* 0x07c0000024037fae */ /* 0x0003e20008921848 */
[-C--:B------:R-:W-:Y:S02]  /*3d8e0*/  IADD3 R46, P3, R46, R38.reuse, RZ ;  /* 0x000000262e2e7210 */ /* 0x080fe40007f7e0ff */
[----:B-1----:R-:W-:Y:S02]  /*3d8f0*/  SEL R36, RZ, 0x4, !P2 ;  /* 0x00000004ff247807 */ /* 0x002fe40005000000 */
        /* <DEDUP_REMOVED lines=11> */
[----:B-1----:R-:W2:Y:S04]  /*3d9b0*/  LDL.LU R47, [R1+0xcb8] ;  /* 0x000cb800012f7983 */ /* 0x002ea80000300800 */
[----:B------:R-:W2:Y:S04]  /*3d9c0*/  LDL.LU R46, [R1+0xcf4] ;  /* 0x000cf400012e7983 */ /* 0x000ea80000300800 */
[----:B------:R1:W-:Y:S02]  /*3d9d0*/  LDGSTS.E [R3+0x7e00], [R36.64], P1 ;  /* 0x07e0000024037fae */ /* 0x0003e40008921848 */
[----:B-1----:R-:W-:Y:S01]  /*3d9e0*/  IMAD.MOV.U32 R37, RZ, RZ, R45 ;  /* 0x000000ffff257224 */ /* 0x002fe200078e002d */
[----:B------:R-:W-:Y:S01]  /*3d9f0*/  MOV R36, R41 ;  /* 0x0000002900247202 */ /* 0x000fe20000000f00 */
[----:B------:R-:W2:Y:S04]  /*3da00*/  LDL.LU R45, [R1+0xcb0] ;  /* 0x000cb000012d7983 */ /* 0x000ea80000300800 */
[----:B------:R-:W2:Y:S01]  /*3da10*/  LDL.LU R41, [R1+0xcec] ;  /* 0x000cec0001297983 */ /* 0x000ea20000300800 */
        /* <DEDUP_REMOVED lines=9> */
[----:B---3--:R-:W-:-:S04]  /*3dab0*/  IMAD.X R56, R56, 0x1, R2, P3 ;  /* 0x0000000138387824 */ /* 0x008fc800018e0602 */
[----:B------:R-:W-:Y:S01]  /*3dac0*/  IMAD.MOV.U32 R37, RZ, RZ, R56 ;  /* 0x000000ffff257224 */ /* 0x000fe200078e0038 */
[----:B------:R-:W-:-:S04]  /*3dad0*/  IADD3.X R44, R44, R2, RZ, P4, !PT ;  /* 0x000000022c2c7210 */ /* 0x000fc800027fe4ff */
[----:B------:R1:W-:Y:S01]  /*3dae0*/  LDGSTS.E [R3+0x8e00], [R36.64], P2 ;  /* 0x08e0000024037fae */ /* 0x0003e20009121848 */
[----:B------:R-:W-:-:S03]  /*3daf0*/  ISETP.GT.AND P2, PT, R0, 0x2b, PT ;  /* 0x0000002b0000780c */ /* 0x000fc60003f44270 */
[----:B------:R-:W-:Y:S01]  /*3db00*/  STL [R1+0xd48], R56 ;  /* 0x000d483801007387 */ /* 0x000fe20000100800 */
[----:B-1----:R-:W-:Y:S01]  /*3db10*/  MOV R36, R42 ;  /* 0x0000002a00247202 */ /* 0x002fe20000000f00 */
[----:B------:R-:W-:Y:S01]  /*3db20*/  IMAD.MOV.U32 R37, RZ, RZ, R44 ;  /* 0x000000ffff257224 */ /* 0x000fe200078e002c */
[-C--:B----4-:R-:W-:Y:S01]  /*3db30*/  IADD3 R43, P3, R43, R38.reuse, RZ ;  /* 0x000000262b2b7210 */ /* 0x090fe20007f7e0ff */
[----:B------:R-:W-:Y:S04]  /*3db40*/  STL [R1+0xd44], R42 ;  /* 0x000d442a01007387 */ /* 0x000fe80000100800 */
[----:B------:R1:W-:Y:S01]  /*3db50*/  LDGSTS.E [R3+0x9c00], [R36.64], P1 ;  /* 0x09c0000024037fae */ /* 0x0003e20008921848 */
[----:B--2---:R-:W-:Y:S01]  /*3db60*/  IMAD.X R48, R48, 0x1, R2, P3 ;  /* 0x0000000130307824 */ /* 0x004fe200018e0602 */
[----:B------:R-:W-:-:S02]  /*3db70*/  IADD3 R39, P4, R39, R38, RZ ;  /* 0x0000002627277210 */ /* 0x000fc40007f9e0ff */
[----:B------:R2:W-:Y:S02]  /*3db80*/  STL [R1+0xd30], R44 ;  /* 0x000d302c01007387 */ /* 0x0005e40000100800 */
[----:B------:R-:W-:Y:S02]  /*3db90*/  IADD3.X R49, R49, R2, RZ, P4, !PT ;  /* 0x0000000231317210 */ /* 0x000fe400027fe4ff */
[----:B-1----:R-:W-:Y:S01]  /*3dba0*/  SEL R36, RZ, 0x4, !P2 ;  /* 0x00000004ff247807 */ /* 0x002fe20005000000 */
[----:B--2---:R-:W2:Y:S01]  /*3dbb0*/  LDL.LU R44, [R1+0xcb4] ;  /* 0x000cb400012c7983 */ /* 0x004ea20000300800 */
[----:B------:R-:W-:Y:S02]  /*3dbc0*/  IMAD.MOV.U32 R37, RZ, RZ, R48 ;  /* 0x000000ffff257224 */ /* 0x000fe400078e0030 */
[----:B------:R-:W-:Y:S01]  /*3dbd0*/  SEL R36, R36, RZ, !P0 ;  /* 0x000000ff24247207 */ /* 0x000fe20004000000 */
[----:B------:R-:W3:Y:S04]  /*3dbe0*/  LDL.LU R42, [R1+0xcac] ;  /* 0x000cac00012a7983 */ /* 0x000ee80000300800 */
[----:B------:R-:W-:Y:S04]  /*3dbf0*/  STL [R1+0xd34], R43 ;  /* 0x000d342b01007387 */ /* 0x000fe80000100800 */
[----:B------:R1:W-:Y:S01]  /*3dc00*/  STL [R1+0xcf8], R48 ;  /* 0x000cf83001007387 */ /* 0x0003e20000100800 */
[----:B------:R-:W-:-:S03]  /*3dc10*/  ISETP.NE.U32.AND P2, PT, R36, RZ, PT ;  /* 0x000000ff2400720c */ /* 0x000fc60003f45070 */
[----:B------:R4:W-:Y:S01]  /*3dc20*/  STL [R1+0xd2c], R39 ;  /* 0x000d2c2701007387 */ /* 0x0009e20000100800 */
[----:B------:R-:W-:-:S03]  /*3dc30*/  IMAD.MOV.U32 R36, RZ, RZ, R43 ;  /* 0x000000ffff247224 */ /* 0x000fc600078e002b */
[----:B-1----:R-:W3:Y:S04]  /*3dc40*/  LDL.LU R48, [R1+0xc78] ;  /* 0x000c780001307983 */ /* 0x002ee80000300800 */
[----:B------:R-:W-:Y:S04]  /*3dc50*/  STL [R1+0xcf0], R49 ;  /* 0x000cf03101007387 */ /* 0x000fe80000100800 */
[----:B------:R-:W3:Y:S04]  /*3dc60*/  LDL.LU R43, [R1+0xc70] ;  /* 0x000c7000012b7983 */ /* 0x000ee80000300800 */
[----:B------:R1:W-:Y:S01]  /*3dc70*/  LDGSTS.E [R3+0x9e00], [R36.64], P1 ;  /* 0x09e0000024037fae */ /* 0x0003e20008921848 */
[----:B------:R-:W-:-:S03]  /*3dc80*/  ISETP.GT.AND P1, PT, R0, 0x2f, PT ;  /* 0x0000002f0000780c */ /* 0x000fc60003f24270 */
[----:B------:R-:W3:Y:S01]  /*3dc90*/  LDL.LU R55, [R1+0xc74] ;  /* 0x000c740001377983 */ /* 0x000ee20000300800 */
[----:B-1----:R-:W-:Y:S01]  /*3dca0*/  MOV R36, R39 ;  /* 0x0000002700247202 */ /* 0x002fe20000000f00 */
[----:B------:R-:W-:Y:S02]  /*3dcb0*/  IMAD.MOV.U32 R37, RZ, RZ, R49 ;  /* 0x000000ffff257224 */ /* 0x000fe400078e0031 */
[----:B----4-:R-:W3:Y:S01]  /*3dcc0*/  LDL.LU R39, [R1+0xc6c] ;  /* 0x000c6c0001277983 */ /* 0x010ee20000300800 */
[----:B------:R-:W-:-:S03]  /*3dcd0*/  IADD3 R46, P3, R46, R38, RZ ;  /* 0x000000262e2e7210 */ /* 0x000fc60007f7e0ff */
[----:B------:R1:W-:Y:S02]  /*3dce0*/  LDGSTS.E [R3+0xac00], [R36.64], P2 ;  /* 0x0ac0000024037fae */ /* 0x0003e40009121848 */
[----:B------:R-:W-:Y:S02]  /*3dcf0*/  IMAD.X R47, R47, 0x1, R2, P3 ;  /* 0x000000012f2f7824 */ /* 0x000fe400018e0602 */
[----:B------:R1:W-:Y:S04]  /*3dd00*/  STL [R1+0xcf4], R46 ;  /* 0x000cf42e01007387 */ /* 0x0003e80000100800 */
[----:B------:R1:W-:Y:S02]  /*3dd10*/  STL [R1+0xcb8], R47 ;  /* 0x000cb82f01007387 */ /* 0x0003e40000100800 */
[----:B-1----:R-:W-:-:S02]  /*3dd20*/  SEL R36, RZ, 0x4, !P1 ;  /* 0x00000004ff247807 */ /* 0x002fc40004800000 */
[----:B------:R-:W-:Y:S02]  /*3dd30*/  IADD3 R41, P4, R41, R38, RZ ;  /* 0x0000002629297210 */ /* 0x000fe40007f9e0ff */
[----:B------:R-:W-:Y:S02]  /*3dd40*/  SEL R36, R36, RZ, !P0 ;  /* 0x000000ff24247207 */ /* 0x000fe40004000000 */
[----:B------:R-:W-:Y:S01]  /*3dd50*/  IADD3.X R45, R45, R2, RZ, P4, !PT ;  /* 0x000000022d2d7210 */ /* 0x000fe200027fe4ff */
[----:B------:R-:W-:Y:S01]  /*3dd60*/  STL [R1+0xcec], R41 ;  /* 0x000cec2901007387 */ /* 0x000fe20000100800 */
[----:B------:R-:W-:-:S03]  /*3dd70*/  ISETP.NE.U32.AND P1, PT, R36, RZ, PT ;  /* 0x000000ff2400720c */ /* 0x000fc60003f25070 */
[----:B------:R-:W3:Y:S01]  /*3dd80*/  LDL.LU R56, [R1+0xc38] ;  /* 0x000c380001387983 */ /* 0x000ee20000300800 */
[----:B------:R-:W-:Y:S02]  /*3dd90*/  IMAD.MOV.U32 R36, RZ, RZ, R46 ;  /* 0x000000ffff247224 */ /* 0x000fe400078e002e */
        /* <DEDUP_REMOVED lines=36> */
[----:B------:R-:W-:Y:S02]  /*3dfe0*/  SEL R36, R36, RZ, !P0 ;  /* 0x000000ff24247207 */ /* 0x000fe40004000000 */
[----:B------:R-:W-:Y:S02]  /*3dff0*/  IADD3 R39, P4, R39, R38, RZ ;  /* 0x0000002627277210 */ /* 0x000fe40007f9e0ff */
[----:B------:R-:W-:Y:S01]  /*3e000*/  ISETP.NE.U32.AND P1, PT, R36, RZ, PT ;  /* 0x000000ff2400720c */ /* 0x000fe20003f25070 */
[----:B------:R-:W-:Y:S02]  /*3e010*/  IMAD.MOV.U32 R36, RZ, RZ, R55 ;  /* 0x000000ffff247224 */ /* 0x000fe400078e0037 */
[----:B------:R-:W-:-:S04]  /*3e020*/  IMAD.X R56, R56, 0x1, R2, P3 ;  /* 0x0000000138387824 */ /* 0x000fc800018e0602 */
        /* <DEDUP_REMOVED lines=18> */
[----:B-1----:R-:W3:Y:S04]  /*3e150*/  LDL.LU R46, [R1+0x42c] ;  /* 0x00042c00012e7983 */ /* 0x002ee80000300800 */
        /* <DEDUP_REMOVED lines=39> */
[----:B------:R1:W-:Y:S02]  /*3e3d0*/  LDGSTS.E [R3+0xfc00], [R36.64], P1 ;  /* 0x0fc0000024037fae */ /* 0x0003e40008921848 */
[----:B-1----:R-:W-:Y:S02]  /*3e3e0*/  SEL R36, RZ, 0x4, !P2 ;  /* 0x00000004ff247807 */ /* 0x002fe40005000000 */
[-C--:B------:R-:W-:Y:S02]  /*3e3f0*/  IADD3 R46, P3, R46, R38.reuse, RZ ;  /* 0x000000262e2e7210 */ /* 0x080fe40007f7e0ff */
[----:B------:R-:W-:-:S02]  /*3e400*/  IADD3 R39, P4, R39, R38, RZ ;  /* 0x0000002627277210 */ /* 0x000fc40007f9e0ff */
[----:B------:R-:W-:Y:S01]  /*3e410*/  SEL R36, R36, RZ, !P0 ;  /* 0x000000ff24247207 */ /* 0x000fe20004000000 */
[----:B------:R-:W-:Y:S03]  /*3e420*/  STL [R1+0x42c], R46 ;  /* 0x00042c2e01007387 */ /* 0x000fe60000100800 */
        /* <DEDUP_REMOVED lines=57> */
[----:B----4-:R-:W3:Y:S04]  /*3e7c0*/  LDL.LU R42, [R1+0x5a4] ;  /* 0x0005a400012a7983 */ /* 0x010ee80000300800 */
[----:B------:R1:W-:Y:S01]  /*3e7d0*/  LDGSTS.E [R3+0x12c00], [R36.64], P2 ;  /* 0x12c0000024037fae */ /* 0x0003e20009121848 */
[----:B------:R-:W-:Y:S02]  /*3e7e0*/  IADD3 R46, P3, R46, R38, RZ ;  /* 0x000000262e2e7210 */ /* 0x000fe40007f7e0ff */
[----:B-1----:R-:W-:-:S03]  /*3e7f0*/  SEL R36, RZ, 0x4, !P1 ;  /* 0x00000004ff247807 */ /* 0x002fc60004800000 */
[----:B------:R-:W-:Y:S01]  /*3e800*/  IMAD.X R47, R47, 0x1, R2, P3 ;  /* 0x000000012f2f7824 */ /* 0x000fe200018e0602 */
[----:B------:R1:W-:Y:S01]  /*3e810*/  STL [R1+0x4ec], R46 ;  /* 0x0004ec2e01007387 */ /* 0x0003e20000100800 */
[----:B------:R-:W-:-:S03]  /*3e820*/  SEL R36, R36, RZ, !P0 ;  /* 0x000000ff24247207 */ /* 0x000fc60004000000 */
[----:B------:R1:W-:Y:S01]  /*3e830*/  STL [R1+0x4e8], R47 ;  /* 0x0004e82f01007387 */ /* 0x0003e20000100800 */
[----:B------:R-:W-:Y:S01]  /*3e840*/  IMAD.MOV.U32 R37, RZ, RZ, R47 ;  /* 0x000000ffff257224 */ /* 0x000fe200078e002f */
[----:B------:R-:W-:Y:S01]  /*3e850*/  ISETP.NE.U32.AND P1, PT, R36, RZ, PT ;  /* 0x000000ff2400720c */ /* 0x000fe20003f25070 */
[----:B------:R-:W-:-:S05]  /*3e860*/  IMAD.MOV.U32 R36, RZ, RZ, R46 ;  /* 0x000000ffff247224 */ /* 0x000fca00078e002e */
[----:B------:R1:W-:Y:S01]  /*3e870*/  LDGSTS.E [R3+0x12e00], [R36.64], P2 ;  /* 0x12e0000024037fae */ /* 0x0003e20009121848 */
[----:B------:R-:W-:-:S04]  /*3e880*/  IADD3 R39, P4, R39, R38, RZ ;  /* 0x0000002627277210 */ /* 0x000fc80007f9e0ff */
[----:B------:R-:W-:Y:S01]  /*3e890*/  IADD3.X R45, R45, R2, RZ, P4, !PT ;  /* 0x000000022d2d7210 */ /* 0x000fe200027fe4ff */
[----:B------:R-:W-:Y:S04]  /*3e8a0*/  STL [R1+0x524], R39 ;  /* 0x0005242701007387 */ /* 0x000fe80000100800 */
[----:B------:R-:W3:Y:S04]  /*3e8b0*/  LDL.LU R56, [R1+0x568] ;  /* 0x0005680001387983 */ /* 0x000ee80000300800 */
[----:B------:R1:W-:Y:S04]  /*3e8c0*/  STL [R1+0x520], R45 ;  /* 0x0005202d01007387 */ /* 0x0003e80000100800 */
[----:B-1----:R-:W3:Y:S01]  /*3e8d0*/  LDL.LU R46, [R1+0x5a0] ;  /* 0x0005a000012e7983 */ /* 0x002ee20000300800 */
[----:B------:R-:W-:-:S03]  /*3e8e0*/  IMAD.MOV.U32 R37, RZ, RZ, R45 ;  /* 0x000000ffff257224 */ /* 0x000fc600078e002d */
[----:B------:R-:W3:Y:S04]  /*3e8f0*/  LDL.LU R47, [R1+0x5a8] ;  /* 0x0005a800012f7983 */ /* 0x000ee80000300800 */
        /* <DEDUP_REMOVED lines=33> */
[----:B------:R-:W-:Y:S01]  /*3eb10*/  IMAD.MOV.U32 R36, RZ, RZ, R55 ;  /* 0x000000ffff247224 */ /* 0x000fe200078e0037 */
[----:B------:R-:W-:Y:S01]  /*3eb20*/  STL [R1+0x56c], R55 ;  /* 0x00056c3701007387 */ /* 0x000fe20000100800 */
[----:B------:R-:W-:-:S04]  /*3eb30*/  IMAD.X R56, R56, 0x1, R2, P3 ;  /* 0x0000000138387824 */ /* 0x000fc800018e0602 */
[----:B------:R-:W-:Y:S01]  /*3eb40*/  IMAD.MOV.U32 R37, RZ, RZ, R56 ;  /* 0x000000ffff257224 */ /* 0x000fe200078e0038 */
[----:B------:R-:W-:-:S04]  /*3eb50*/  IADD3.X R46, R46, R2, RZ, P4, !PT ;  /* 0x000000022e2e7210 */ /* 0x000fc800027fe4ff */
[----:B------:R1:W-:Y:S01]  /*3eb60*/  LDGSTS.E [R3+0x14e00], [R36.64], P2 ;  /* 0x14e0000024037fae */ /* 0x0003e20009121848 */
[----:B------:R-:W-:Y:S02]  /*3eb70*/  ISETP.GT.AND P2, PT, R0, 0x5b, PT ;  /* 0x0000005b0000780c */ /* 0x000fe40003f44270 */
[----:B------:R-:W-:Y:S01]  /*3eb80*/  IADD3 R45, P3, R45, R38, RZ ;  /* 0x000000262d2d7210 */ /* 0x000fe20007f7e0ff */
[----:B------:R-:W-:Y:S01]  /*3eb90*/  STL [R1+0x568], R56 ;  /* 0x0005683801007387 */ /* 0x000fe20000100800 */
[----:B-1----:R-:W-:Y:S01]  /*3eba0*/  MOV R36, R42 ;  /* 0x0000002a00247202 */ /* 0x002fe20000000f00 */
[----:B------:R-:W-:Y:S02]  /*3ebb0*/  IMAD.MOV.U32 R37, RZ, RZ, R46 ;  /* 0x000000ffff257224 */ /* 0x000fe400078e002e */
[----:B------:R-:W-:Y:S01]  /*3ebc0*/  STL [R1+0x5a4], R42 ;  /* 0x0005a42a01007387 */ /* 0x000fe20000100800 */
[----:B------:R-:W-:Y:S01]  /*3ebd0*/  IMAD.X R47, R47, 0x1, R2, P3 ;  /* 0x000000012f2f7824 */ /* 0x000fe200018e0602 */
[----:B------:R-:W-:-:S02]  /*3ebe0*/  IADD3 R39, P4, R39, R38, RZ ;  /* 0x0000002627277210 */ /* 0x000fc40007f9e0ff */
[----:B------:R1:W-:Y:S04]  /*3ebf0*/  LDGSTS.E [R3+0x15c00], [R36.64], P1 ;  /* 0x15c0000024037fae */ /* 0x0003e80008921848 */
[----:B------:R1:W-:Y:S01]  /*3ec00*/  STL [R1+0x5a0], R46 ;  /* 0x0005a02e01007387 */ /* 0x0003e20000100800 */
[----:B------:R-:W-:Y:S02]  /*3ec10*/  IADD3.X R49, R49, R2, RZ, P4, !PT ;  /* 0x0000000231317210 */ /* 0x000fe400027fe4ff */
[----:B-1----:R-:W-:Y:S01]  /*3ec20*/  SEL R36, RZ, 0x4, !P2 ;  /* 0x00000004ff247807 */ /* 0x002fe20005000000 */
[----:B------:R-:W3:Y:S01]  /*3ec30*/  LDL.LU R46, [R1+0x62c] ;  /* 0x00062c00012e7983 */ /* 0x000ee20000300800 */
        /* <DEDUP_REMOVED lines=16> */
[----:B------:R-:W3:Y:S04]  /*3ed40*/  LDL.LU R39, [R1+0x6a4] ;  /* 0x0006a40001277983 */ /* 0x000ee80000300800 */
[----:B------:R1:W-:Y:S02]  /*3ed50*/  LDGSTS.E [R3+0x16c00], [R36.64], P2 ;  /* 0x16c0000024037fae */ /* 0x0003e40009121848 */
        /* <DEDUP_REMOVED lines=15> */
[----:B------:R1:W-:Y:S01]  /*3ee50*/  LDGSTS.E [R3+0x16e00], [R36.64], P2 ;  /* 0x16e0000024037fae */ /* 0x0003e20009121848 */
[----:B------:R-:W-:-:S03]  /*3ee60*/  ISETP.GT.AND P2, PT, R0, 0x63, PT ;  /* 0x000000630000780c */ /* 0x000fc60003f44270 */
[----:B--2---:R-:W2:Y:S01]  /*3ee70*/  LDL.LU R48, [R1+0x6a8] ;  /* 0x0006a80001307983 */ /* 0x004ea20000300800 */
[----:B-1----:R-:W-:Y:S01]  /*3ee80*/  MOV R36, R41 ;  /* 0x0000002900247202 */ /* 0x002fe20000000f00 */
[----:B------:R-:W-:Y:S02]  /*3ee90*/  IMAD.MOV.U32 R37, RZ, RZ, R43 ;  /* 0x000000ffff257224 */ /* 0x000fe400078e002b */
[----:B----4-:R-:W4:Y:S04]  /*3eea0*/  LDL.LU R43, [R1+0x6ac] ;  /* 0x0006ac00012b7983 */ /* 0x010f280000300800 */
[----:B------:R1:W-:Y:S04]  /*3eeb0*/  LDGSTS.E [R3+0x17c00], [R36.64], P1 ;  /* 0x17c0000024037fae */ /* 0x0003e80008921848 */
[----:B------:R-:W2:Y:S04]  /*3eec0*/  LDL.LU R49, [R1+0x6e0] ;  /* 0x0006e00001317983 */ /* 0x000ea80000300800 */
[----:B------:R-:W2:Y:S01]  /*3eed0*/  LDL.LU R41, [R1+0x6e4] ;  /* 0x0006e40001297983 */ /* 0x000ea20000300800 */
[----:B-1----:R-:W-:-:S04]  /*3eee0*/  SEL R36, RZ, 0x4, !P2 ;  /* 0x00000004ff247807 */ /* 0x002fc80005000000 */
[----:B------:R-:W-:-:S04]  /*3eef0*/  SEL R36, R36, RZ, !P0 ;  /* 0x000000ff24247207 */ /* 0x000fc80004000000 */
[----:B------:R-:W-:Y:S02]  /*3ef00*/  ISETP.NE.U32.AND P2, PT, R36, RZ, PT ;  /* 0x000000ff2400720c */ /* 0x000fe40003f45070 */
[-C--:B------:R-:W-:Y:S02]  /*3ef10*/  IADD3 R46, P3, R46, R38.reuse, RZ ;  /* 0x000000262e2e7210 */ /* 0x080fe40007f7e0ff */
[----:B------:R-:W-:-:S03]  /*3ef20*/  IADD3 R42, P4, R42, R38, RZ ;  /* 0x000000262a2a7210 */ /* 0x000fc60007f9e0ff */
[----:B------:R-:W-:Y:S01]  /*3ef30*/  IMAD.MOV.U32 R36, RZ, RZ, R46 ;  /* 0x000000ffff247224 */ /* 0x000fe200078e002e */
[----:B------:R-:W-:Y:S01]  /*3ef40*/  STL [R1+0x62c], R46 ;  /* 0x00062c2e01007387 */ /* 0x000fe20000100800 */
[----:B------:R-:W-:-:S04]  /*3ef50*/  IMAD.X R47, R47, 0x1, R2, P3 ;  /* 0x000000012f2f7824 */ /* 0x000fc800018e0602 */
[----:B------:R-:W-:Y:S01]  /*3ef60*/  IMAD.MOV.U32 R37, RZ, RZ, R47 ;  /* 0x000000ffff257224 */ /* 0x000fe200078e002f */
[----:B------:R1:W-:Y:S01]  /*3ef70*/  STL [R1+0x628], R47 ;  /* 0x0006282f01007387 */ /* 0x0003e20000100800 */
[----:B------:R-:W-:-:S03]  /*3ef80*/  IADD3.X R45, R45, R2, RZ, P4, !PT ;  /* 0x000000022d2d7210 */ /* 0x000fc600027fe4ff */
[----:B------:R-:W-:Y:S04]  /*3ef90*/  STL [R1+0x664], R42 ;  /* 0x0006642a01007387 */ /* 0x000fe80000100800 */
[----:B------:R1:W-:Y:S04]  /*3efa0*/  LDGSTS.E [R3+0x17e00], [R36.64], P1 ;  /* 0x17e0000024037fae */ /* 0x0003e80008921848 */
[----:B------:R1:W-:Y:S04]  /*3efb0*/  STL [R1+0x660], R45 ;  /* 0x0006602d01007387 */ /* 0x0003e80000100800 */
[----:B-1----:R-:W2:Y:S01]  /*3efc0*/  LDL.LU R47, [R1+0x6e8] ;  /* 0x0006e800012f7983 */ /* 0x002ea20000300800 */
[----:B------:R-:W-:-:S03]  /*3efd0*/  IMAD.MOV.U32 R37, RZ, RZ, R45 ;  /* 0x000000ffff257224 */ /* 0x000fc600078e002d */
[----:B------:R-:W2:Y:S01]  /*3efe0*/  LDL.LU R45, [R1+0x6ec] ;  /* 0x0006ec00012d7983 */ /* 0x000ea20000300800 */
[----:B------:R-:W-:-:S03]  /*3eff0*/  MOV R36, R42 ;  /* 0x0000002a00247202 */ /* 0x000fc60000000f00 */
        /* <DEDUP_REMOVED lines=19> */
[----:B----4-:R-:W-:Y:S01]  /*3f130*/  IADD3 R43, P3, R43, R38, RZ ;  /* 0x000000262b2b7210 */ /* 0x010fe20007f7e0ff */
[----:B------:R-:W-:Y:S04]  /*3f140*/  STL [R1+0x6a4], R39 ;  /* 0x0006a42701007387 */ /* 0x000fe80000100800 */
[----:B------:R1:W-:Y:S01]  /*3f150*/  LDGSTS.E [R3+0x19c00], [R36.64], P1 ;  /* 0x19c0000024037fae */ /* 0x0003e20008921848 */
[----:B--2---:R-:W-:-:S03]  /*3f160*/  IMAD.X R48, R48, 0x1, R2, P3 ;  /* 0x0000000130307824 */ /* 0x004fc600018e0602 */
        /* <DEDUP_REMOVED lines=26> */
[----:B------:R-:W-:Y:S01]  /*3f310*/  IADD3 R42, P4, R42, R38, RZ ;  /* 0x000000262a2a7210 */ /* 0x000fe20007f9e0ff */
[----:B------:R1:W-:Y:S01]  /*3f320*/  STL [R1+0x6ec], R45 ;  /* 0x0006ec2d01007387 */ /* 0x0003e20000100800 */
[----:B------:R-:W-:Y:S02]  /*3f330*/  SEL R36, R36, RZ, !P0 ;  /* 0x000000ff24247207 */ /* 0x000fe40004000000 */
[----:B------:R-:W-:Y:S01]  /*3f340*/  IADD3.X R46, R46, R2, RZ, P4, !PT ;  /* 0x000000022e2e7210 */ /* 0x000fe200027fe4ff */
[----:B------:R1:W-:Y:S04]  /*3f350*/  STL [R1+0x6e8], R47 ;  /* 0x0006e82f01007387 */ /* 0x0003e80000100800 */
[----:B------:R-:W-:Y:S01]  /*3f360*/  STL [R1+0x724], R42 ;  /* 0x0007242a01007387 */ /* 0x000fe20000100800 */
[----:B------:R-:W-:-:S03]  /*3f370*/  ISETP.NE.U32.AND P1, PT, R36, RZ, PT ;  /* 0x000000ff2400720c */ /* 0x000fc60003f25070 */
[----:B------:R-:W3:Y:S01]  /*3f380*/  LDL.LU R56, [R1+0x768] ;  /* 0x0007680001387983 */ /* 0x000ee20000300800 */
[----:B------:R-:W-:-:S03]  /*3f390*/  IMAD.MOV.U32 R36, RZ, RZ, R45 ;  /* 0x000000ffff247224 */ /* 0x000fc600078e002d */
[----:B------:R1:W-:Y:S04]  /*3f3a0*/  STL [R1+0x720], R46 ;  /* 0x0007202e01007387 */ /* 0x0003e80000100800 */
[----:B-1----:R-:W3:Y:S01]  /*3f3b0*/  LDL.LU R45, [R1+0x7a0] ;  /* 0x0007a000012d7983 */ /* 0x002ee20000300800 */
[----:B------:R-:W-:-:S03]  /*3f3c0*/  IMAD.MOV.U32 R37, RZ, RZ, R47 ;  /* 0x000000ffff257224 */ /* 0x000fc600078e002f */
[----:B------:R-:W3:Y:S04]  /*3f3d0*/  LDL.LU R49, [R1+0x7a8] ;  /* 0x0007a80001317983 */ /* 0x000ee80000300800 */
[----:B------:R1:W-:Y:S01]  /*3f3e0*/  LDGSTS.E [R3+0x1ae00], [R36.64], P2 ;  /* 0x1ae0000024037fae */ /* 0x0003e20009121848 */
[----:B------:R-:W-:-:S03]  /*3f3f0*/  ISETP.GT.AND P2, PT, R0, 0x73, PT ;  /* 0x000000730000780c */ /* 0x000fc60003f44270 */
[----:B------:R-:W3:Y:S01]  /*3f400*/  LDL.LU R47, [R1+0x7ac] ;  /* 0x0007ac00012f7983 */ /* 0x000ee20000300800 */
[----:B-1----:R-:W-:Y:S01]  /*3f410*/  MOV R36, R42 ;  /* 0x0000002a00247202 */ /* 0x002fe20000000f00 */
[----:B------:R-:W-:Y:S02]  /*3f420*/  IMAD.MOV.U32 R37, RZ, RZ, R46 ;  /* 0x000000ffff257224 */ /* 0x000fe400078e002e */
[----:B------:R-:W3:Y:S04]  /*3f430*/  LDL.LU R46, [R1+0x7e0] ;  /* 0x0007e000012e7983 */ /* 0x000ee80000300800 */
[----:B------:R1:W-:Y:S04]  /*3f440*/  LDGSTS.E [R3+0x1bc00], [R36.64], P1 ;  /* 0x1bc0000024037fae */ /* 0x0003e80008921848 */
[----:B------:R-:W3:Y:S01]  /*3f450*/  LDL.LU R42, [R1+0x7e4] ;  /* 0x0007e400012a7983 */ /* 0x000ee20000300800 */
        /* <DEDUP_REMOVED lines=18> */
[----:B---3--:R-:W2:Y:S01]  /*3f580*/  LDL.LU R43, [R1+0x7ec] ;  /* 0x0007ec00012b7983 */ /* 0x008ea20000300800 */
[----:B------:R-:W-:-:S03]  /*3f590*/  IADD3 R55, P3, R55, R38, RZ ;  /* 0x0000002637377210 */ /* 0x000fc60007f7e0ff */
[----:B------:R1:W-:Y:S01]  /*3f5a0*/  LDGSTS.E [R3+0x1cc00], [R36.64], P2 ;  /* 0x1cc0000024037fae */ /* 0x0003e20009121848 */
[----:B------:R-:W-:-:S03]  /*3f5b0*/  IADD3 R41, P4, R41, R38, RZ ;  /* 0x0000002629297210 */ /* 0x000fc60007f9e0ff */
[----:B------:R-:W3:Y:S04]  /*3f5c0*/  LDL.LU R39, [R1+0x824] ;  /* 0x0008240001277983 */ /* 0x000ee80000300800 */
[----:B------:R-:W3:Y:S01]  /*3f5d0*/  LDL.LU R44, [R1+0x82c] ;  /* 0x00082c00012c7983 */ /* 0x000ee20000300800 */
[----:B-1----:R-:W-:-:S04]  /*3f5e0*/  SEL R36, RZ, 0x4, !P1 ;  /* 0x00000004ff247807 */ /* 0x002fc80004800000 */
[----:B------:R-:W-:-:S04]  /*3f5f0*/  SEL R36, R36, RZ, !P0 ;  /* 0x000000ff24247207 */ /* 0x000fc80004000000 */
[----:B------:R-:W-:Y:S01]  /*3f600*/  ISETP.NE.U32.AND P1, PT, R36, RZ, PT ;  /* 0x000000ff2400720c */ /* 0x000fe20003f25070 */
[----:B------:R-:W-:Y:S01]  /*3f610*/  IMAD.MOV.U32 R36, RZ, RZ, R55 ;  /* 0x000000ffff247224 */ /* 0x000fe200078e0037 */
[----:B------:R-:W-:Y:S01]  /*3f620*/  STL [R1+0x76c], R55 ;  /* 0x00076c3701007387 */ /* 0x000fe20000100800 */
[----:B------:R-:W-:-:S04]  /*3f630*/  IMAD.X R56, R56, 0x1, R2, P3 ;  /* 0x0000000138387824 */ /* 0x000fc800018e0602 */
[----:B------:R-:W-:Y:S01]  /*3f640*/  IMAD.MOV.U32 R37, RZ, RZ, R56 ;  /* 0x000000ffff257224 */ /* 0x000fe200078e0038 */
[----:B------:R-:W-:Y:S01]  /*3f650*/  STL [R1+0x768], R56 ;  /* 0x0007683801007387 */ /* 0x000fe20000100800 */
[----:B------:R-:W-:-:S03]  /*3f660*/  IADD3.X R45, R45, R2, RZ, P4, !PT ;  /* 0x000000022d2d7210 */ /* 0x000fc600027fe4ff */
[----:B------:R1:W-:Y:S04]  /*3f670*/  STL [R1+0x7a4], R41 ;  /* 0x0007a42901007387 */ /* 0x0003e80000100800 */
[----:B------:R1:W-:Y:S04]  /*3f680*/  LDGSTS.E [R3+0x1ce00], [R36.64], P2 ;  /* 0x1ce0000024037fae */ /* 0x0003e80009121848 */
[----:B------:R1:W-:Y:S02]  /*3f690*/  STL [R1+0x7a0], R45 ;  /* 0x0007a02d01007387 */ /* 0x0003e40000100800 */
[----:B-1----:R-:W-:-:S02]  /*3f6a0*/  MOV R36, R41 ;  /* 0x0000002900247202 */ /* 0x002fc40000000f00 */
[----:B------:R-:W3:Y:S01]  /*3f6b0*/  LDL.LU R41, [R1+0x820] ;  /* 0x0008200001297983 */ /* 0x000ee20000300800 */
[----:B------:R-:W-:-:S03]  /*3f6c0*/  IMAD.MOV.U32 R37, RZ, RZ, R45 ;  /* 0x000000ffff257224 */ /* 0x000fc600078e002d */
[----:B------:R-:W3:Y:S01]  /*3f6d0*/  LDL.LU R45, [R1+0x828] ;  /* 0x00082800012d7983 */ /* 0x000ee20000300800 */
[----:B------:R-:W-:-:S03]  /*3f6e0*/  ISETP.GT.AND P2, PT, R0, 0x7b, PT ;  /* 0x0000007b0000780c */ /* 0x000fc60003f44270 */
[----:B------:R1:W-:Y:S01]  /*3f6f0*/  LDGSTS.E [R3+0x1dc00], [R36.64], P1 ;  /* 0x1dc0000024037fae */ /* 0x0003e20008921848 */
[-C--:B------:R-:W-:Y:S02]  /*3f700*/  IADD3 R47, P3, R47, R38.reuse, RZ ;  /* 0x000000262f2f7210 */ /* 0x080fe40007f7e0ff */
[----:B------:R-:W-:-:S03]  /*3f710*/  IADD3 R42, P4, R42, R38, RZ ;  /* 0x000000262a2a7210 */ /* 0x000fc60007f9e0ff */
[----:B------:R-:W-:Y:S01]  /*3f720*/  IMAD.X R49, R49, 0x1, R2, P3 ;  /* 0x0000000131317824 */ /* 0x000fe200018e0602 */
[----:B-1----:R-:W-:-:S04]  /*3f730*/  SEL R36, RZ, 0x4, !P2 ;  /* 0x00000004ff247807 */ /* 0x002fc80005000000 */
[----:B------:R-:W-:Y:S01]  /*3f740*/  SEL R36, R36, RZ, !P0 ;  /* 0x000000ff24247207 */ /* 0x000fe20004000000 */
[----:B------:R-:W-:-:S03]  /*3f750*/  IMAD.MOV.U32 R37, RZ, RZ, R49 ;  /* 0x000000ffff257224 */ /* 0x000fc600078e0031 */
[----:B------:R-:W-:Y:S01]  /*3f760*/  ISETP.NE.U32.AND P2, PT, R36, RZ, PT ;  /* 0x000000ff2400720c */ /* 0x000fe20003f45070 */
[----:B------:R-:W-:Y:S01]  /*3f770*/  IMAD.MOV.U32 R36, RZ, RZ, R47 ;  /* 0x000000ffff247224 */ /* 0x000fe200078e002f */
[----:B------:R-:W-:-:S04]  /*3f780*/  IADD3.X R46, R46, R2, RZ, P4, !PT ;  /* 0x000000022e2e7210 */ /* 0x000fc800027fe4ff */
[----:B------:R1:W-:Y:S01]  /*3f790*/  LDGSTS.E [R3+0x1de00], [R36.64], P1 ;  /* 0x1de0000024037fae */ /* 0x0003e20008921848 */
[----:B------:R-:W-:-:S03]  /*3f7a0*/  ISETP.GT.AND P1, PT, R0, 0x7f, PT ;  /* 0x0000007f0000780c */ /* 0x000fc60003f24270 */
[----:B------:R-:W-:Y:S04]  /*3f7b0*/  STL [R1+0x7ac], R47 ;  /* 0x0007ac2f01007387 */ /* 0x000fe80000100800 */
[----:B------:R-:W-:Y:S01]  /*3f7c0*/  STL [R1+0x7a8], R49 ;  /* 0x0007a83101007387 */ /* 0x000fe20000100800 */
[----:B-1----:R-:W-:Y:S01]  /*3f7d0*/  MOV R36, R42 ;  /* 0x0000002a00247202 */ /* 0x002fe20000000f00 */
[----:B------:R-:W-:Y:S02]  /*3f7e0*/  IMAD.MOV.U32 R37, RZ, RZ, R46 ;  /* 0x000000ffff257224 */ /* 0x000fe400078e002e */
[----:B------:R-:W-:Y:S04]  /*3f7f0*/  STL [R1+0x7e4], R42 ;  /* 0x0007e42a01007387 */ /* 0x000fe80000100800 */
[----:B------:R1:W-:Y:S04]  /*3f800*/  LDGSTS.E [R3+0x1ec00], [R36.64], P2 ;  /* 0x1ec0000024037fae */ /* 0x0003e80009121848 */
[----:B------:R1:W-:Y:S04]  /*3f810*/  STL [R1+0x7e0], R46 ;  /* 0x0007e02e01007387 */ /* 0x0003e80000100800 */
[----:B------:R-:W3:Y:S01]  /*3f820*/  LDL.LU R55, [R1+0x830] ;  /* 0x0008300001377983 */ /* 0x000ee20000300800 */
[----:B-1----:R-:W-:-:S03]  /*3f830*/  SEL R36, RZ, 0x4, !P1 ;  /* 0x00000004ff247807 */ /* 0x002fc60004800000 */
[----:B------:R-:W3:Y:S01]  /*3f840*/  LDL.LU R46, [R1+0x834] ;  /* 0x00083400012e7983 */ /* 0x000ee20000300800 */
[----:B------:R-:W-:-:S03]  /*3f850*/  SEL R36, R36, RZ, !P0 ;  /* 0x000000ff24247207 */ /* 0x000fc60004000000 */
[----:B------:R-:W3:Y:S01]  /*3f860*/  LDL.LU R47, [R1+0x870] ;  /* 0x00087000012f7983 */ /* 0x000ee20000300800 */
[----:B------:R-:W-:-:S03]  /*3f870*/  ISETP.NE.U32.AND P1, PT, R36, RZ, PT ;  /* 0x000000ff2400720c */ /* 0x000fc60003f25070 */
[----:B------:R-:W3:Y:S04]  /*3f880*/  LDL.LU R42, [R1+0x874] ;  /* 0x00087400012a7983 */ /* 0x000ee80000300800 */
[----:B------:R-:W1:Y:S01]  /*3f890*/  S2R R49, SR_TID.X ;  /* 0x0000000000317919 */ /* 0x000e620000002100 */
        /* <DEDUP_REMOVED lines=9> */
[----:B------:R-:W4:Y:S04]  /*3f930*/  LDL.LU R38, [R1+0x8b4] ;  /* 0x0008b40001267983 */ /* 0x000f280000300800 */
[----:B---3--:R-:W3:Y:S04]  /*3f940*/  LDL.LU R43, [R1+0x8f4] ;  /* 0x0008f400012b7983 */ /* 0x008ee80000300800 */
[----:B------:R1:W-:Y:S04]  /*3f950*/  STL [R1+0x824], R39 ;  /* 0x0008242701007387 */ /* 0x0003e80000100800 */
[----:B------:R-:W-:Y:S01]  /*3f960*/  STL [R1+0x82c], R44 ;  /* 0x00082c2c01007387 */ /* 0x000fe20000100800 */
[----:B--2---:R-:W-:Y:S01]  /*3f970*/  IMAD.MOV.U32 R36, RZ, RZ, R39 ;  /* 0x000000ffff247224 */ /* 0x004fe200078e0027 */
[----:B-1----:R-:W-:Y:S01]  /*3f980*/  LOP3.LUT R39, R49, 0x7f, RZ, 0xc0, !PT ;  /* 0x0000007f31277812 */ /* 0x002fe200078ec0ff */
[----:B------:R-:W-:-:S04]  /*3f990*/  IMAD.X R41, R41, 0x1, R2, P2 ;  /* 0x0000000129297824 */ /* 0x000fc800010e0602 */
[----:B------:R-:W-:Y:S01]  /*3f9a0*/  IMAD.MOV.U32 R37, RZ, RZ, R41 ;  /* 0x000000ffff257224 */ /* 0x000fe200078e0029 */
[----:B------:R1:W-:Y:S01]  /*3f9b0*/  STL [R1+0x820], R41 ;  /* 0x0008202901007387 */ /* 0x0003e20000100800 */
[----:B------:R-:W-:-:S03]  /*3f9c0*/  IADD3.X R45, R45, R2, RZ, P3, !PT ;  /* 0x000000022d2d7210 */ /* 0x000fc60001ffe4ff */
[----:B------:R2:W-:Y:S04]  /*3f9d0*/  LDGSTS.E [R3+0x1fc00], [R36.64], P1 ;  /* 0x1fc0000024037fae */ /* 0x0005e80008921848 */
[----:B-1----:R-:W3:Y:S04]  /*3f9e0*/  LDL.LU R41, [R1+0x8b0] ;  /* 0x0008b00001297983 */ /* 0x002ee80000300800 */
[----:B------:R-:W3:Y:S01]  /*3f9f0*/  LDL.LU R48, [R1+0x8f0] ;  /* 0x0008f00001307983 */ /* 0x000ee20000300800 */
[----:B--2---:R-:W-:Y:S01]  /*3fa00*/  MOV R36, R44 ;  /* 0x0000002c00247202 */ /* 0x004fe20000000f00 */
[----:B------:R-:W-:-:S02]  /*3fa10*/  IMAD.MOV.U32 R37, RZ, RZ, R45 ;  /* 0x000000ffff257224 */ /* 0x000fc400078e002d */
[----:B------:R1:W-:Y:S04]  /*3fa20*/  STL [R1+0x828], R45 ;  /* 0x0008282d01007387 */ /* 0x0003e80000100800 */
[----:B------:R-:W2:Y:S04]  /*3fa30*/  LDL.LU R49, [R1+0x930] ;  /* 0x0009300001317983 */ /* 0x000ea80000300800 */
[----:B------:R-:W2:Y:S04]  /*3fa40*/  LDL.LU R44, [R1+0x934] ;  /* 0x00093400012c7983 */ /* 0x000ea80000300800 */
[----:B------:R1:W-:Y:S01]  /*3fa50*/  LDGSTS.E [R3+0x1fe00], [R36.64], P1 ;  /* 0x1fe0000024037fae */ /* 0x0003e20008921848 */
[----:B------:R-:W-:-:S03]  /*3fa60*/  ISETP.GE.AND P1, PT, R39, R0, PT ;  /* 0x000000002700720c */ /* 0x000fc60003f26270 */
[----:B-1----:R-:W2:Y:S04]  /*3fa70*/  LDL.LU R45, [R1+0x970] ;  /* 0x00097000012d7983 */ /* 0x002ea80000300800 */
[----:B------:R-:W2:Y:S01]  /*3fa80*/  LDL.LU R39, [R1+0x974] ;  /* 0x0009740001277983 */ /* 0x000ea20000300800 */
[----:B------:R-:W-:-:S03]  /*3fa90*/  SEL R0, RZ, 0x4, P1 ;  /* 0x00000004ff007807 */ /* 0x000fc60000800000 */
[----:B------:R-:W0:Y:S01]  /*3faa0*/  LDGDEPBAR ;  /* 0x00000000000079af */ /* 0x000e220000000000 */
[----:B------:R-:W-:-:S04]  /*3fab0*/  SEL R0, R0, RZ, !P0 ;  /* 0x000000ff00007207 */ /* 0x000fc80004000000 */
[----:B------:R-:W-:Y:S01]  /*3fac0*/  ISETP.NE.U32.AND P0, PT, R0, RZ, PT ;  /* 0x000000ff0000720c */ /* 0x000fe20003f05070 */
[----:B------:R-:W-:Y:S01]  /*3fad0*/  IMAD.U32 R0, RZ, RZ, UR5 ;  /* 0x00000005ff007e24 */ /* 0x000fe2000f8e00ff */
[----:B------:R-:W-:-:S04]  /*3fae0*/  IADD3 R46, P1, R46, UR7, RZ ;  /* 0x000000072e2e7c10 */ /* 0x000fc8000ff3e0ff */
[----:B------:R-:W-:Y:S02]  /*3faf0*/  IADD3.X R55, R55, UR6, RZ, P1, !PT ;  /* 0x0000000637377c10 */ /* 0x000fe40008ffe4ff */
[----:B------:R-:W-:Y:S01]  /*3fb00*/  IADD3 R42, P2, R42, UR7, RZ ;  /* 0x000000072a2a7c10 */ /* 0x000fe2000ff5e0ff */
[----:B------:R1:W-:Y:S01]  /*3fb10*/  STL [R1+0x834], R46 ;  /* 0x0008342e01007387 */ /* 0x0003e20000100800 */
[----:B------:R-:W-:Y:S01]  /*3fb20*/  LEA R0, R0, R50, 0x10 ;  /* 0x0000003200007211 */ /* 0x000fe200078e80ff */
[----:B------:R-:W-:Y:S01]  /*3fb30*/  IMAD.MOV.U32 R36, RZ, RZ, R46 ;  /* 0x000000ffff247224 */ /* 0x000fe200078e002e */
[----:B------:R-:W-:Y:S01]  /*3fb40*/  IADD3.X R47, R47, UR6, RZ, P2, !PT ;  /* 0x000000062f2f7c10 */ /* 0x000fe200097fe4ff */
[----:B------:R-:W-:Y:S01]  /*3fb50*/  IMAD.MOV.U32 R37, RZ, RZ, R55 ;  /* 0x000000ffff257224 */ /* 0x000fe200078e0037 */
[----:B------:R-:W-:Y:S04]  /*3fb60*/  STL [R1+0x874], R42 ;  /* 0x0008742a01007387 */ /* 0x000fe80000100800 */
[----:B------:R-:W-:Y:S04]  /*3fb70*/  STL [R1+0x830], R55 ;  /* 0x0008303701007387 */ /* 0x000fe80000100800 */
[----:B-1----:R-:W2:Y:S04]  /*3fb80*/  LDL.LU R46, [R1+0x9b4] ;  /* 0x0009b400012e7983 */ /* 0x002ea80000300800 */
[----:B------:R1:W-:Y:S04]  /*3fb90*/  STL [R1+0x870], R47 ;  /* 0x0008702f01007387 */ /* 0x0003e80000100800 */
[----:B------:R1:W-:Y:S04]  /*3fba0*/  LDGSTS.E [R0+0x40000], [R36.64], P0 ;  /* 0x4000000024007fae */ /* 0x0003e80008121848 */
[----:B------:R-:W2:Y:S01]  /*3fbb0*/  LDL.LU R3, [R1+0x9f4] ;  /* 0x0009f40001037983 */ /* 0x000ea20000300800 */
[----:B-1----:R-:W-:-:S03]  /*3fbc0*/  IMAD.MOV.U32 R37, RZ, RZ, R47 ;  /* 0x000000ffff257224 */ /* 0x002fc600078e002f */
[----:B------:R-:W2:Y:S01]  /*3fbd0*/  LDL.LU R47, [R1+0x9b0] ;  /* 0x0009b000012f7983 */ /* 0x000ea20000300800 */
[----:B------:R-:W-:-:S03]  /*3fbe0*/  MOV R36, R42 ;  /* 0x0000002a00247202 */ /* 0x000fc60000000f00 */
[----:B------:R-:W2:Y:S04]  /*3fbf0*/  LDL.LU R42, [R1+0x9f0] ;  /* 0x0009f000012a7983 */ /* 0x000ea80000300800 */
[----:B------:R1:W-:Y:S01]  /*3fc00*/  LDGSTS.E [R0+0x41000], [R36.64], P0 ;  /* 0x4100000024007fae */ /* 0x0003e20008121848 */
[----:B----4-:R-:W-:Y:S02]  /*3fc10*/  IADD3 R38, P1, R38, UR7, RZ ;  /* 0x0000000726267c10 */ /* 0x010fe4000ff3e0ff */
[----:B---3--:R-:W-:-:S03]  /*3fc20*/  IADD3 R43, P2, R43, UR7, RZ ;  /* 0x000000072b2b7c10 */ /* 0x008fc6000ff5e0ff */
[----:B------:R-:W-:Y:S01]  /*3fc30*/  STL [R1+0x8b4], R38 ;  /* 0x0008b42601007387 */ /* 0x000fe20000100800 */
[----:B-1----:R-:W-:Y:S01]  /*3fc40*/  IMAD.MOV.U32 R36, RZ, RZ, R38 ;  /* 0x000000ffff247224 */ /* 0x002fe200078e0026 */
[----:B------:R-:W-:Y:S02]  /*3fc50*/  IADD3.X R41, R41, UR6, RZ, P1, !PT ;  /* 0x0000000629297c10 */ /* 0x000fe40008ffe4ff */
[----:B------:R-:W-:-:S03]  /*3fc60*/  IADD3.X R48, R48, UR6, RZ, P2, !PT ;  /* 0x0000000630307c10 */ /* 0x000fc600097fe4ff */
[----:B------:R1:W-:Y:S01]  /*3fc70*/  STL [R1+0x8b0], R41 ;  /* 0x0008b02901007387 */ /* 0x0003e20000100800 */
[----:B------:R-:W-:-:S03]  /*3fc80*/  MOV R37, R41 ;  /* 0x0000002900257202 */ /* 0x000fc60000000f00 */
[----:B------:R-:W-:Y:S04]  /*3fc90*/  STL [R1+0x8f4], R43 ;  /* 0x0008f42b01007387 */ /* 0x000fe80000100800 */
[----:B------:R3:W-:Y:S04]  /*3fca0*/  LDGSTS.E [R0+0x42000], [R36.64], P0 ;  /* 0x4200000024007fae */ /* 0x0007e80008121848 */
[----:B-1----:R-:W4:Y:S01]  /*3fcb0*/  LDL.LU R41, [R1+0xa34] ;  /* 0x000a340001297983 */ /* 0x002f220000300800 */
[----:B--2---:R-:W-:-:S03]  /*3fcc0*/  IADD3 R44, P1, R44, UR7, RZ ;  /* 0x000000072c2c7c10 */ /* 0x004fc6000ff3e0ff */
[----:B------:R1:W-:Y:S04]  /*3fcd0*/  STL [R1+0x8f0], R48 ;  /* 0x0008f03001007387 */ /* 0x0003e80000100800 */
[----:B------:R-:W2:Y:S01]  /*3fce0*/  LDL.LU R38, [R1+0xa74] ;  /* 0x000a740001267983 */ /* 0x000ea20000300800 */
[----:B---3--:R-:W-:-:S03]  /*3fcf0*/  IMAD.MOV.U32 R37, RZ, RZ, R48 ;  /* 0x000000ffff257224 */ /* 0x008fc600078e0030 */
[----:B-1----:R-:W3:Y:S01]  /*3fd00*/  LDL.LU R48, [R1+0xa30] ;  /* 0x000a300001307983 */ /* 0x002ee20000300800 */
[----:B------:R-:W-:Y:S01]  /*3fd10*/  IMAD.MOV.U32 R36, RZ, RZ, R43 ;  /* 0x000000ffff247224 */ /* 0x000fe200078e002b */
[----:B------:R-:W-:Y:S02]  /*3fd20*/  IADD3 R39, P2, R39, UR7, RZ ;  /* 0x0000000727277c10 */ /* 0x000fe4000ff5e0ff */
[----:B------:R-:W3:Y:S01]  /*3fd30*/  LDL.LU R43, [R1+0xa70] ;  /* 0x000a7000012b7983 */ /* 0x000ee20000300800 */
[----:B------:R-:W-:Y:S02]  /*3fd40*/  IADD3.X R49, R49, UR6, RZ, P1, !PT ;  /* 0x0000000631317c10 */ /* 0x000fe40008ffe4ff */
[----:B------:R-:W-:Y:S01]  /*3fd50*/  IADD3.X R45, R45, UR6, RZ, P2, !PT ;  /* 0x000000062d2d7c10 */ /* 0x000fe200097fe4ff */
[----:B------:R1:W-:Y:S04]  /*3fd60*/  STL [R1+0x934], R44 ;  /* 0x0009342c01007387 */ /* 0x0003e80000100800 */
[----:B------:R1:W-:Y:S04]  /*3fd70*/  STL [R1+0x930], R49 ;  /* 0x0009303101007387 */ /* 0x0003e80000100800 */
[----:B------:R1:W-:Y:S04]  /*3fd80*/  STL [R1+0x974], R39 ;  /* 0x0009742701007387 */ /* 0x0003e80000100800 */
[----:B------:R-:W3:Y:S04]  /*3fd90*/  LDL.LU R55, [R1+0xab4] ;  /* 0x000ab40001377983 */ /* 0x000ee80000300800 */
[----:B------:R1:W-:Y:S04]  /*3fda0*/  LDGSTS.E [R0+0x43000], [R36.64], P0 ;  /* 0x4300000024007fae */ /* 0x0003e80008121848 */
[----:B------:R1:W-:Y:S02]  /*3fdb0*/  STL [R1+0x970], R45 ;  /* 0x0009702d01007387 */ /* 0x0003e40000100800 */
[----:B-1----:R-:W-:-:S02]  /*3fdc0*/  MOV R36, R44 ;  /* 0x0000002c00247202 */ /* 0x002fc40000000f00 */
[----:B------:R-:W3:Y:S04]  /*3fdd0*/  LDL.LU R44, [R1+0xaf4] ;  /* 0x000af400012c7983 */ /* 0x000ee80000300800 */
[----:B------:R-:W3:Y:S01]  /*3fde0*/  LDL.LU R56, [R1+0xab0] ;  /* 0x000ab00001387983 */ /* 0x000ee20000300800 */
[----:B------:R-:W-:-:S03]  /*3fdf0*/  IMAD.MOV.U32 R37, RZ, RZ, R49 ;  /* 0x000000ffff257224 */ /* 0x000fc600078e0031 */
[----:B------:R-:W3:Y:S01]  /*3fe00*/  LDL.LU R49, [R1+0xaf0] ;  /* 0x000af00001317983 */ /* 0x000ee20000300800 */
[----:B------:R-:W-:-:S03]  /*3fe10*/  IADD3 R46, P1, R46, UR7, RZ ;  /* 0x000000072e2e7c10 */ /* 0x000fc6000ff3e0ff */
[----:B------:R1:W-:Y:S01]  /*3fe20*/  LDGSTS.E [R0+0x44000], [R36.64], P0 ;  /* 0x4400000024007fae */ /* 0x0003e20008121848 */
[----:B------:R-:W-:Y:S01]  /*3fe30*/  IADD3 R3, P2, R3, UR7, RZ ;  /* 0x0000000703037c10 */ /* 0x000fe2000ff5e0ff */
[----:B-1----:R-:W-:Y:S01]  /*3fe40*/  IMAD.MOV.U32 R36, RZ, RZ, R39 ;  /* 0x000000ffff247224 */ /* 0x002fe200078e0027 */
[----:B------:R-:W-:Y:S01]  /*3fe50*/  MOV R37, R45 ;  /* 0x0000002d00257202 */ /* 0x000fe20000000f00 */
[----:B------:R-:W3:Y:S01]  /*3fe60*/  LDL.LU R39, [R1+0xb34] ;  /* 0x000b340001277983 */ /* 0x000ee20000300800 */
[----:B------:R-:W-:-:S03]  /*3fe70*/  IADD3.X R47, R47, UR6, RZ, P1, !PT ;  /* 0x000000062f2f7c10 */ /* 0x000fc60008ffe4ff */
[----:B------:R-:W3:Y:S01]  /*3fe80*/  LDL.LU R45, [R1+0xb74] ;  /* 0x000b7400012d7983 */ /* 0x000ee20000300800 */
[----:B------:R-:W-:-:S03]  /*3fe90*/  IADD3.X R42, R42, UR6, RZ, P2, !PT ;  /* 0x000000062a2a7c10 */ /* 0x000fc600097fe4ff */
[----:B------:R1:W-:Y:S04]  /*3fea0*/  STL [R1+0x9b4], R46 ;  /* 0x0009b42e01007387 */ /* 0x0003e80000100800 */
[----:B------:R1:W-:Y:S04]  /*3feb0*/  LDGSTS.E [R0+0x45000], [R36.64], P0 ;  /* 0x4500000024007fae */ /* 0x0003e80008121848 */
[----:B------:R1:W-:Y:S04]  /*3fec0*/  STL [R1+0x9b0], R47 ;  /* 0x0009b02f01007387 */ /* 0x0003e80000100800 */
[----:B------:R1:W-:Y:S02]  /*3fed0*/  STL [R1+0x9f4], R3 ;  /* 0x0009f40301007387 */ /* 0x0003e40000100800 */
[----:B-1----:R-:W-:-:S02]  /*3fee0*/  IMAD.MOV.U32 R36, RZ, RZ, R46 ;  /* 0x000000ffff247224 */ /* 0x002fc400078e002e */
[----:B------:R-:W3:Y:S01]  /*3fef0*/  LDL.LU R46, [R1+0xb30] ;  /* 0x000b3000012e7983 */ /* 0x000ee20000300800 */
[----:B------:R-:W-:-:S03]  /*3ff00*/  IMAD.MOV.U32 R37, RZ, RZ, R47 ;  /* 0x000000ffff257224 */ /* 0x000fc600078e002f */
[----:B------:R1:W-:Y:S04]  /*3ff10*/  STL [R1+0x9f0], R42 ;  /* 0x0009f02a01007387 */ /* 0x0003e80000100800 */
[----:B------:R-:W3:Y:S04]  /*3ff20*/  LDL.LU R47, [R1+0xb70] ;  /* 0x000b7000012f7983 */ /* 0x000ee80000300800 */
[----:B------:R1:W-:Y:S02]  /*3ff30*/  LDGSTS.E [R0+0x46000], [R36.64], P0 ;  /* 0x4600000024007fae */ /* 0x0003e40008121848 */
[----:B-1----:R-:W-:Y:S01]  /*3ff40*/  MOV R36, R3 ;  /* 0x0000000300247202 */ /* 0x002fe20000000f00 */
[----:B------:R-:W-:Y:S01]  /*3ff50*/  IMAD.MOV.U32 R37, RZ, RZ, R42 ;  /* 0x000000ffff257224 */ /* 0x000fe200078e002a */
[----:B------:R-:W3:Y:S04]  /*3ff60*/  LDL.LU R3, [R1+0xbb4] ;  /* 0x000bb40001037983 */ /* 0x000ee80000300800 */
[----:B------:R-:W3:Y:S04]  /*3ff70*/  LDL.LU R42, [R1+0xbf4] ;  /* 0x000bf400012a7983 */ /* 0x000ee80000300800 */
[----:B------:R1:W-:Y:S01]  /*3ff80*/  LDGSTS.E [R0+0x47000], [R36.64], P0 ;  /* 0x4700000024007fae */ /* 0x0003e20008121848 */
[----:B----4-:R-:W-:-:S05]  /*3ff90*/  IADD3 R41, P1, R41, UR7, RZ ;  /* 0x0000000729297c10 */ /* 0x010fca000ff3e0ff */
[----:B------:R4:W-:Y:S01]  /*3ffa0*/  STL [R1+0xa34], R41 ;  /* 0x000a342901007387 */ /* 0x0009e20000100800 */
[----:B--2---:R-:W-:Y:S02]  /*3ffb0*/  IADD3 R38, P2, R38, UR7, RZ ;  /* 0x0000000726267c10 */ /* 0x004fe4000ff5e0ff */
[----:B---3--:R-:W-:Y:S01]  /*3ffc0*/  IADD3.X R48, R48, UR6, RZ, P1, !PT ;  /* 0x0000000630307c10 */ /* 0x008fe20008ffe4ff */
[----:B-1----:R-:W-:Y:S01]  /*3ffd0*/  IMAD.MOV.U32 R36, RZ, RZ, R41 ;  /* 0x000000ffff247224 */ /* 0x002fe200078e0029 */
[----:B------:R-:W-:-:S03]  /*3ffe0*/  IADD3.X R43, R43, UR6, RZ, P2, !PT ;  /* 0x000000062b2b7c10 */ /* 0x000fc600097fe4ff */
[----:B------:R1:W-:Y:S01]  /*3fff0*/  STL [R1+0xa30], R48 ;  /* 0x000a303001007387 */ /* 0x0003e20000100800 */
[----:B------:R-:W-:-:S03]  /*40000*/  MOV R37, R48 ;  /* 0x0000003000257202 */ /* 0x000fc60000000f00 */
[----:B------:R2:W-:Y:S04]  /*40010*/  STL [R1+0xa74], R38 ;  /* 0x000a742601007387 */ /* 0x0005e80000100800 */
[----:B----4-:R-:W3:Y:S04]  /*40020*/  LDL.LU R41, [R1+0xbb0] ;  /* 0x000bb00001297983 */ /* 0x010ee80000300800 */
[----:B------:R4:W-:Y:S01]  /*40030*/  STL [R1+0xa70], R43 ;  /* 0x000a702b01007387 */ /* 0x0009e20000100800 */
[----:B------:R-:W-:-:S03]  /*40040*/  IADD3 R55, P1, R55, UR7, RZ ;  /* 0x0000000737377c10 */ /* 0x000fc6000ff3e0ff */
[----:B-1----:R-:W3:Y:S04]  /*40050*/  LDL.LU R48, [R1+0xbf0] ;  /* 0x000bf00001307983 */ /* 0x002ee80000300800 */
[----:B------:R1:W-:Y:S02]  /*40060*/  LDGSTS.E [R0+0x48000], [R36.64], P0 ;  /* 0x4800000024007fae */ /* 0x0003e40008121848 */
[----:B-1----:R-:W-:Y:S02]  /*40070*/  IMAD.MOV.U32 R36, RZ, RZ, R38 ;  /* 0x000000ffff247224 */ /* 0x002fe400078e0026 */
[----:B------:R-:W-:Y:S01]  /*40080*/  IMAD.MOV.U32 R37, RZ, RZ, R43 ;  /* 0x000000ffff257224 */ /* 0x000fe200078e002b */
[----:B------:R-:W-:Y:S01]  /*40090*/  IADD3 R44, P2, R44, UR7, RZ ;  /* 0x000000072c2c7c10 */ /* 0x000fe2000ff5e0ff */
[----:B--2---:R-:W2:Y:S01]  /*400a0*/  LDL.LU R38, [R1+0x83c] ;  /* 0x00083c0001267983 */ /* 0x004ea20000300800 */
[----:B------:R-:W-:-:S03]  /*400b0*/  IADD3.X R56, R56, UR6, RZ, P1, !PT ;  /* 0x0000000638387c10 */ /* 0x000fc60008ffe4ff */
[----:B------:R1:W-:Y:S01]  /*400c0*/  LDGSTS.E [R0+0x49000], [R36.64], P0 ;  /* 0x4900000024007fae */ /* 0x0003e20008121848 */
[----:B------:R-:W-:-:S03]  /*400d0*/  IADD3.X R49, R49, UR6, RZ, P2, !PT ;  /* 0x0000000631317c10 */ /* 0x000fc600097fe4ff */
[----:B----4-:R-:W2:Y:S04]  /*400e0*/  LDL.LU R43, [R1+0x87c] ;  /* 0x00087c00012b7983 */ /* 0x010ea80000300800 */
[----:B------:R-:W-:Y:S01]  /*400f0*/  STL [R1+0xab4], R55 ;  /* 0x000ab43701007387 */ /* 0x000fe20000100800 */
[----:B-1----:R-:W-:Y:S01]  /*40100*/  MOV R36, R55 ;  /* 0x0000003700247202 */ /* 0x002fe20000000f00 */
[----:B------:R-:W-:Y:S02]  /*40110*/  IMAD.MOV.U32 R37, RZ, RZ, R56 ;  /* 0x000000ffff257224 */ /* 0x000fe400078e0038 */
[----:B------:R-:W-:Y:S04]  /*40120*/  STL [R1+0xab0], R56 ;  /* 0x000ab03801007387 */ /* 0x000fe80000100800 */
[----:B------:R1:W-:Y:S04]  /*40130*/  STL [R1+0xaf4], R44 ;  /* 0x000af42c01007387 */ /* 0x0003e80000100800 */
[----:B------:R1:W-:Y:S04]  /*40140*/  LDGSTS.E [R0+0x4a000], [R36.64], P0 ;  /* 0x4a00000024007fae */ /* 0x0003e80008121848 */
[----:B------:R1:W-:Y:S02]  /*40150*/  STL [R1+0xaf0], R49 ;  /* 0x000af03101007387 */ /* 0x0003e40000100800 */
[----:B-1----:R-:W-:-:S02]  /*40160*/  IMAD.MOV.U32 R36, RZ, RZ, R44 ;  /* 0x000000ffff247224 */ /* 0x002fc400078e002c */
[----:B------:R-:W2:Y:S01]  /*40170*/  LDL.LU R44, [R1+0x838] ;  /* 0x00083800012c7983 */ /* 0x000ea20000300800 */
[----:B------:R-:W-:-:S03]  /*40180*/  MOV R37, R49 ;  /* 0x0000003100257202 */ /* 0x000fc60000000f00 */
[----:B------:R-:W2:Y:S01]  /*40190*/  LDL.LU R49, [R1+0x878] ;  /* 0x0008780001317983 */ /* 0x000ea20000300800 */
[----:B------:R-:W-:Y:S02]  /*401a0*/  IADD3 R39, P1, R39, UR7, RZ ;  /* 0x0000000727277c10 */ /* 0x000fe4000ff3e0ff */
[----:B------:R-:W-:Y:S01]  /*401b0*/  IADD3 R45, P2, R45, UR7, RZ ;  /* 0x000000072d2d7c10 */ /* 0x000fe2000ff5e0ff */
[----:B------:R1:W-:Y:S01]  /*401c0*/  LDGSTS.E [R0+0x4b000], [R36.64], P0 ;  /* 0x4b00000024007fae */ /* 0x0003e20008121848 */
[----:B------:R-:W-:-:S03]  /*401d0*/  IADD3.X R46, R46, UR6, RZ, P1, !PT ;  /* 0x000000062e2e7c10 */ /* 0x000fc60008ffe4ff */
[----:B------:R1:W-:Y:S04]  /*401e0*/  STL [R1+0xb34], R39 ;  /* 0x000b342701007387 */ /* 0x0003e80000100800 */
[----:B------:R1:W-:Y:S01]  /*401f0*/  STL [R1+0xb30], R46 ;  /* 0x000b302e01007387 */ /* 0x0003e20000100800 */
[----:B------:R-:W-:Y:S01]  /*40200*/  IADD3.X R47, R47, UR6, RZ, P2, !PT ;  /* 0x000000062f2f7c10 */ /* 0x000fe200097fe4ff */
[----:B-1----:R-:W-:Y:S02]  /*40210*/  IMAD.MOV.U32 R36, RZ, RZ, R39 ;  /* 0x000000ffff247224 */ /* 0x002fe400078e0027 */
[----:B------:R-:W-:Y:S01]  /*40220*/  IMAD.MOV.U32 R37, RZ, RZ, R46 ;  /* 0x000000ffff257224 */ /* 0x000fe200078e002e */
[----:B------:R1:W-:Y:S04]  /*40230*/  STL [R1+0xb74], R45 ;  /* 0x000b742d01007387 */ /* 0x0003e80000100800 */
[----:B------:R-:W2:Y:S04]  /*40240*/  LDL.LU R39, [R1+0x8bc] ;  /* 0x0008bc0001277983 */ /* 0x000ea80000300800 */
[----:B------:R1:W-:Y:S04]  /*40250*/  STL [R1+0xb70], R47 ;  /* 0x000b702f01007387 */ /* 0x0003e80000100800 */
[----:B------:R1:W-:Y:S04]  /*40260*/  LDGSTS.E [R0+0x4c000], [R36.64], P0 ;  /* 0x4c00000024007fae */ /* 0x0003e80008121848 */
[----:B------:R-:W2:Y:S01]  /*40270*/  LDL.LU R46, [R1+0x8fc] ;  /* 0x0008fc00012e7983 */ /* 0x000ea20000300800 */
[----:B------:R-:W-:-:S02]  /*40280*/  IADD3 R3, P1, R3, UR7, RZ ;  /* 0x0000000703037c10 */ /* 0x000fc4000ff3e0ff */
[----:B-1----:R-:W-:Y:S02]  /*40290*/  MOV R36, R45 ;  /* 0x0000002d00247202 */ /* 0x002fe40000000f00 */
[----:B------:R-:W2:Y:S01]  /*402a0*/  LDL.LU R45, [R1+0x8b8] ;  /* 0x0008b800012d7983 */ /* 0x000ea20000300800 */
[----:B------:R-:W-:Y:S01]  /*402b0*/  IMAD.MOV.U32 R37, RZ, RZ, R47 ;  /* 0x000000ffff257224 */ /* 0x000fe200078e002f */
[----:B------:R-:W-:Y:S02]  /*402c0*/  IADD3 R42, P2, R42, UR7, RZ ;  /* 0x000000072a2a7c10 */ /* 0x000fe4000ff5e0ff */
[----:B------:R-:W2:Y:S04]  /*402d0*/  LDL.LU R47, [R1+0x8f8] ;  /* 0x0008f800012f7983 */ /* 0x000ea80000300800 */
[----:B------:R1:W-:Y:S04]  /*402e0*/  LDGSTS.E [R0+0x4d000], [R36.64], P0 ;  /* 0x4d00000024007fae */ /* 0x0003e80008121848 */
[----:B------:R-:W-:Y:S01]  /*402f0*/  STL [R1+0xbb4], R3 ;  /* 0x000bb40301007387 */ /* 0x000fe20000100800 */
[----:B-1----:R-:W-:Y:S01]  /*40300*/  IMAD.MOV.U32 R36, RZ, RZ, R3 ;  /* 0x000000ffff247224 */ /* 0x002fe200078e0003 */
[----:B------:R-:W-:-:S02]  /*40310*/  LOP3.LUT R55, R57, 0x10, RZ, 0x3c, !PT ;  /* 0x0000001039377812 */ /* 0x000fc400078e3cff */
[----:B---3--:R-:W-:-:S04]  /*40320*/  IADD3.X R41, R41, UR6, RZ, P1, !PT ;  /* 0x0000000629297c10 */ /* 0x008fc80008ffe4ff */
[----:B------:R-:W-:Y:S01]  /*40330*/  MOV R37, R41 ;  /* 0x0000002900257202 */ /* 0x000fe20000000f00 */
[----:B------:R1:W-:Y:S01]  /*40340*/  STL [R1+0xbb0], R41 ;  /* 0x000bb02901007387 */ /* 0x0003e20000100800 */
[----:B------:R-:W-:-:S03]  /*40350*/  IADD3.X R48, R48, UR6, RZ, P2, !PT ;  /* 0x0000000630307c10 */ /* 0x000fc600097fe4ff */
[----:B------:R-:W-:Y:S04]  /*40360*/  STL [R1+0xbf4], R42 ;  /* 0x000bf42a01007387 */ /* 0x000fe80000100800 */
[----:B------:R3:W-:Y:S04]  /*40370*/  LDGSTS.E [R0+0x4e000], [R36.64], P0 ;  /* 0x4e00000024007fae */ /* 0x0007e80008121848 */
[----:B-1----:R-:W4:Y:S04]  /*40380*/  LDL.LU R41, [R1+0x93c] ;  /* 0x00093c0001297983 */ /* 0x002f280000300800 */
[----:B------:R1:W-:Y:S04]  /*40390*/  STL [R1+0xbf0], R48 ;  /* 0x000bf03001007387 */ /* 0x0003e80000100800 */
[----:B------:R-:W4:Y:S01]  /*403a0*/  LDL.LU R3, [R1+0x97c] ;  /* 0x00097c0001037983 */ /* 0x000f220000300800 */
[----:B---3--:R-:W-:-:S02]  /*403b0*/  IMAD.MOV.U32 R37, RZ, RZ, R48 ;  /* 0x000000ffff257224 */ /* 0x008fc400078e0030 */
[----:B------:R-:W-:Y:S01]  /*403c0*/  IMAD.MOV.U32 R36, RZ, RZ, R42 ;  /* 0x000000ffff247224 */ /* 0x000fe200078e002a */
[----:B-1----:R-:W3:Y:S01]  /*403d0*/  LDL.LU R48, [R1+0x938] ;  /* 0x0009380001307983 */ /* 0x002ee20000300800 */
[----:B--2---:R-:W-:-:S03]  /*403e0*/  IADD3 R38, P1, R38, UR7, RZ ;  /* 0x0000000726267c10 */ /* 0x004fc6000ff3e0ff */
[----:B------:R-:W2:Y:S01]  /*403f0*/  LDL.LU R42, [R1+0x978] ;  /* 0x00097800012a7983 */ /* 0x000ea20000300800 */
[----:B------:R-:W-:-:S03]  /*40400*/  IADD3 R43, P2, R43, UR7, RZ ;  /* 0x000000072b2b7c10 */ /* 0x000fc6000ff5e0ff */
[----:B------:R1:W-:Y:S04]  /*40410*/  LDGSTS.E [R0+0x4f000], [R36.64], P0 ;  /* 0x4f00000024007fae */ /* 0x0003e80008121848 */
[----:B------:R-:W-:Y:S01]  /*40420*/  STL [R1+0x83c], R38 ;  /* 0x00083c2601007387 */ /* 0x000fe20000100800 */
[----:B-1----:R-:W-:Y:S01]  /*40430*/  MOV R0, UR5 ;  /* 0x0000000500007c02 */ /* 0x002fe20008000f00 */
[----:B------:R-:W-:Y:S02]  /*40440*/  IMAD.MOV.U32 R36, RZ, RZ, R38 ;  /* 0x000000ffff247224 */ /* 0x000fe400078e0026 */
[----:B------:R-:W-:Y:S02]  /*40450*/  STL [R1+0x87c], R43 ;  /* 0x00087c2b01007387 */ /* 0x000fe40000100800 */
[----:B------:R-:W-:Y:S01]  /*40460*/  IMAD R0, R0, 0x10000, R55 ;  /* 0x0001000000007824 */ /* 0x000fe200078e0237 */
[----:B------:R-:W-:-:S04]  /*40470*/  IADD3.X R44, R44, UR6, RZ, P1, !PT ;  /* 0x000000062c2c7c10 */ /* 0x000fc80008ffe4ff */
[----:B------:R-:W-:Y:S01]  /*40480*/  MOV R37, R44 ;  /* 0x0000002c00257202 */ /* 0x000fe20000000f00 */
[----:B------:R1:W-:Y:S01]  /*40490*/  STL [R1+0x838], R44 ;  /* 0x0008382c01007387 */ /* 0x0003e20000100800 */
[----:B------:R-:W-:-:S03]  /*404a0*/  IADD3.X R49, R49, UR6, RZ, P2, !PT ;  /* 0x0000000631317c10 */ /* 0x000fc600097fe4ff */
[----:B------:R1:W-:Y:S04]  /*404b0*/  LDGSTS.E [R0+0x40200], [R36.64], P0 ;  /* 0x4020000024007fae */ /* 0x0003e80008121848 */
[----:B-1----:R-:W2:Y:S04]  /*404c0*/  LDL.LU R44, [R1+0x9bc] ;  /* 0x0009bc00012c7983 */ /* 0x002ea80000300800 */
[----:B------:R-:W2:Y:S01]  /*404d0*/  LDL.LU R38, [R1+0x9fc] ;  /* 0x0009fc0001267983 */ /* 0x000ea20000300800 */
[----:B------:R-:W-:-:S03]  /*404e0*/  IMAD.MOV.U32 R37, RZ, RZ, R49 ;  /* 0x000000ffff257224 */ /* 0x000fc600078e0031 */
[----:B------:R1:W-:Y:S01]  /*404f0*/  STL [R1+0x878], R49 ;  /* 0x0008783101007387 */ /* 0x0003e20000100800 */
[----:B------:R-:W-:Y:S01]  /*40500*/  IMAD.MOV.U32 R36, RZ, RZ, R43 ;  /* 0x000000ffff247224 */ /* 0x000fe200078e002b */
[----:B------:R-:W-:-:S04]  /*40510*/  IADD3 R39, P1, R39, UR7, RZ ;  /* 0x0000000727277c10 */ /* 0x000fc8000ff3e0ff */
[----:B------:R1:W-:Y:S04]  /*40520*/  LDGSTS.E [R0+0x41200], [R36.64], P0 ;  /* 0x4120000024007fae */ /* 0x0003e80008121848 */
[----:B-1----:R-:W2:Y:S04]  /*40530*/  LDL.LU R49, [R1+0x9b8] ;  /* 0x0009b80001317983 */ /* 0x002ea80000300800 */
[----:B------:R-:W2:Y:S01]  /*40540*/  LDL.LU R43, [R1+0x9f8] ;  /* 0x0009f800012b7983 */ /* 0x000ea20000300800 */
[----:B------:R-:W-:-:S03]  /*40550*/  IADD3 R46, P2, R46, UR7, RZ ;  /* 0x000000072e2e7c10 */ /* 0x000fc6000ff5e0ff */
[----:B------:R-:W-:Y:S01]  /*40560*/  STL [R1+0x8bc], R39 ;  /* 0x0008bc2701007387 */ /* 0x000fe20000100800 */
[----:B------:R-:W-:Y:S02]  /*40570*/  MOV R36, R39 ;  /* 0x0000002700247202 */ /* 0x000fe40000000f00 */
[----:B------:R-:W-:Y:S02]  /*40580*/  IADD3.X R45, R45, UR6, RZ, P1, !PT ;  /* 0x000000062d2d7c10 */ /* 0x000fe40008ffe4ff */
[----:B------:R-:W-:-:S03]  /*40590*/  IADD3.X R47, R47, UR6, RZ, P2, !PT ;  /* 0x000000062f2f7c10 */ /* 0x000fc600097fe4ff */
[----:B------:R-:W-:Y:S01]  /*405a0*/  IMAD.MOV.U32 R37, RZ, RZ, R45 ;  /* 0x000000ffff257224 */ /* 0x000fe200078e002d */
[----:B------:R1:W-:Y:S04]  /*405b0*/  STL [R1+0x8b8], R45 ;  /* 0x0008b82d01007387 */ /* 0x0003e80000100800 */
[----:B------:R-:W-:Y:S04]  /*405c0*/  STL [R1+0x8fc], R46 ;  /* 0x0008fc2e01007387 */ /* 0x000fe80000100800 */
[----:B------:R1:W-:Y:S04]  /*405d0*/  LDGSTS.E [R0+0x42200], [R36.64], P0 ;  /* 0x4220000024007fae */ /* 0x0003e80008121848 */
[----:B-1----:R-:W2:Y:S04]  /*405e0*/  LDL.LU R45, [R1+0xa3c] ;  /* 0x000a3c00012d7983 */ /* 0x002ea80000300800 */
[----:B------:R1:W-:Y:S04]  /*405f0*/  STL [R1+0x8f8], R47 ;  /* 0x0008f82f01007387 */ /* 0x0003e80000100800 */
[----:B------:R-:W2:Y:S01]  /*40600*/  LDL.LU R39, [R1+0xa7c] ;  /* 0x000a7c0001277983 */ /* 0x000ea20000300800 */
[----:B------:R-:W-:-:S03]  /*40610*/  MOV R37, R47 ;  /* 0x0000002f00257202 */ /* 0x000fc60000000f00 */
[----:B-1----:R-:W2:Y:S01]  /*40620*/  LDL.LU R47, [R1+0xa38] ;  /* 0x000a3800012f7983 */ /* 0x002ea20000300800 */
[----:B------:R-:W-:-:S03]  /*40630*/  IMAD.MOV.U32 R36, RZ, RZ, R46 ;  /* 0x000000ffff247224 */ /* 0x000fc600078e002e */
[----:B------:R-:W2:Y:S04]  /*40640*/  LDL.LU R46, [R1+0xa78] ;  /* 0x000a7800012e7983 */ /* 0x000ea80000300800 */
[----:B------:R1:W-:Y:S01]  /*40650*/  LDGSTS.E [R0+0x43200], [R36.64], P0 ;  /* 0x4320000024007fae */ /* 0x0003e20008121848 */
[----:B----4-:R-:W-:Y:S02]  /*40660*/  IADD3 R41, P1, R41, UR7, RZ ;  /* 0x0000000729297c10 */ /* 0x010fe4000ff3e0ff */
[----:B------:R-:W-:-:S03]  /*40670*/  IADD3 R3, P2, R3, UR7, RZ ;  /* 0x0000000703037c10 */ /* 0x000fc6000ff5e0ff */
[----:B------:R4:W-:Y:S01]  /*40680*/  STL [R1+0x93c], R41 ;  /* 0x00093c2901007387 */ /* 0x0009e20000100800 */
[----:B---3--:R-:W-:Y:S02]  /*40690*/  IADD3.X R48, R48, UR6, RZ, P1, !PT ;  /* 0x0000000630307c10 */ /* 0x008fe40008ffe4ff */
[----:B--2---:R-:W-:-:S03]  /*406a0*/  IADD3.X R42, R42, UR6, RZ, P2, !PT ;  /* 0x000000062a2a7c10 */ /* 0x004fc600097fe4ff */
[----:B------:R2:W-:Y:S01]  /*406b0*/  STL [R1+0x938], R48 ;  /* 0x0009383001007387 */ /* 0x0005e20000100800 */
[----:B-1----:R-:W-:-:S03]  /*406c0*/  IMAD.MOV.U32 R36, RZ, RZ, R41 ;  /* 0x000000ffff247224 */ /* 0x002fc600078e0029 */
[----:B------:R1:W-:Y:S04]  /*406d0*/  STL [R1+0x97c], R3 ;  /* 0x00097c0301007387 */ /* 0x0003e80000100800 */
[----:B------:R-:W3:Y:S04]  /*406e0*/  LDL.LU R55, [R1+0xabc] ;  /* 0x000abc0001377983 */ /* 0x000ee80000300800 */
[----:B------:R1:W-:Y:S04]  /*406f0*/  STL [R1+0x978], R42 ;  /* 0x0009782a01007387 */ /* 0x0003e80000100800 */
[----:B----4-:R-:W4:Y:S04]  /*40700*/  LDL.LU R41, [R1+0xafc] ;  /* 0x000afc0001297983 */ /* 0x010f280000300800 */
[----:B------:R-:W4:Y:S01]  /*40710*/  LDL.LU R56, [R1+0xab8] ;  /* 0x000ab80001387983 */ /* 0x000f220000300800 */
[----:B------:R-:W-:-:S03]  /*40720*/  IMAD.MOV.U32 R37, RZ, RZ, R48 ;  /* 0x000000ffff257224 */ /* 0x000fc600078e0030 */
[----:B--2---:R-:W2:Y:S04]  /*40730*/  LDL.LU R48, [R1+0xaf8] ;  /* 0x000af80001307983 */ /* 0x004ea80000300800 */
[----:B------:R1:W-:Y:S02]  /*40740*/  LDGSTS.E [R0+0x44200], [R36.64], P0 ;  /* 0x4420000024007fae */ /* 0x0003e40008121848 */
[----:B-1----:R-:W-:Y:S01]  /*40750*/  MOV R36, R3 ;  /* 0x0000000300247202 */ /* 0x002fe20000000f00 */
[----:B------:R-:W-:Y:S01]  /*40760*/  IMAD.MOV.U32 R37, RZ, RZ, R42 ;  /* 0x000000ffff257224 */ /* 0x000fe200078e002a */
[----:B------:R-:W2:Y:S04]  /*40770*/  LDL.LU R3, [R1+0xb3c] ;  /* 0x000b3c0001037983 */ /* 0x000ea80000300800 */
[----:B------:R-:W2:Y:S01]  /*40780*/  LDL.LU R42, [R1+0xb7c] ;  /* 0x000b7c00012a7983 */ /* 0x000ea20000300800 */
[----:B------:R-:W-:-:S03]  /*40790*/  IADD3 R44, P1, R44, UR7, RZ ;  /* 0x000000072c2c7c10 */ /* 0x000fc6000ff3e0ff */
[----:B------:R1:W-:Y:S01]  /*407a0*/  LDGSTS.E [R0+0x45200], [R36.64], P0 ;  /* 0x4520000024007fae */ /* 0x0003e20008121848 */
[----:B------:R-:W-:-:S03]  /*407b0*/  IADD3 R38, P2, R38, UR7, RZ ;  /* 0x0000000726267c10 */ /* 0x000fc6000ff5e0ff */
[----:B------:R1:W-:Y:S01]  /*407c0*/  STL [R1+0x9bc], R44 ;  /* 0x0009bc2c01007387 */ /* 0x0003e20000100800 */
[----:B------:R-:W-:Y:S01]  /*407d0*/  IADD3.X R49, R49, UR6, RZ, P1, !PT ;  /* 0x0000000631317c10 */ /* 0x000fe20008ffe4ff */
[----:B-1----:R-:W-:Y:S01]  /*407e0*/  IMAD.MOV.U32 R36, RZ, RZ, R44 ;  /* 0x000000ffff247224 */ /* 0x002fe200078e002c */
[----:B------:R-:W-:-:S03]  /*407f0*/  IADD3.X R43, R43, UR6, RZ, P2, !PT ;  /* 0x000000062b2b7c10 */ /* 0x000fc600097fe4ff */
[----:B------:R1:W-:Y:S04]  /*40800*/  STL [R1+0x9b8], R49 ;  /* 0x0009b83101007387 */ /* 0x0003e80000100800 */
[----:B------:R1:W-:Y:S01]  /*40810*/  STL [R1+0x9fc], R38 ;  /* 0x0009fc2601007387 */ /* 0x0003e20000100800 */
[----:B------:R-:W-:-:S03]  /*40820*/  MOV R37, R49 ;  /* 0x0000003100257202 */ /* 0x000fc60000000f00 */
[----:B------:R-:W2:Y:S04]  /*40830*/  LDL.LU R44, [R1+0xb38] ;  /* 0x000b3800012c7983 */ /* 0x000ea80000300800 */
[----:B------:R1:W-:Y:S04]  /*40840*/  STL [R1+0x9f8], R43 ;  /* 0x0009f82b01007387 */ /* 0x0003e80000100800 */
[----:B-1----:R-:W2:Y:S04]  /*40850*/  LDL.LU R49, [R1+0xb78] ;  /* 0x000b780001317983 */ /* 0x002ea80000300800 */
[----:B------:R1:W-:Y:S01]  /*40860*/  LDGSTS.E [R0+0x46200], [R36.64], P0 ;  /* 0x4620000024007fae */ /* 0x0003e20008121848 */
[----:B------:R-:W-:Y:S01]  /*40870*/  IADD3 R45, P1, R45, UR7, RZ ;  /* 0x000000072d2d7c10 */ /* 0x000fe2000ff3e0ff */
[----:B-1----:R-:W-:-:S02]  /*40880*/  IMAD.MOV.U32 R36, RZ, RZ, R38 ;  /* 0x000000ffff247224 */ /* 0x002fc400078e0026 */
[----:B------:R-:W-:Y:S01]  /*40890*/  IMAD.MOV.U32 R37, RZ, RZ, R43 ;  /* 0x000000ffff257224 */ /* 0x000fe200078e002b */
[----:B------:R-:W2:Y:S01]  /*408a0*/  LDL.LU R38, [R1+0xbbc] ;  /* 0x000bbc0001267983 */ /* 0x000ea20000300800 */
[----:B------:R-:W-:-:S03]  /*408b0*/  IADD3 R39, P2, R39, UR7, RZ ;  /* 0x0000000727277c10 */ /* 0x000fc6000ff5e0ff */
[----:B------:R-:W2:Y:S01]  /*408c0*/  LDL.LU R43, [R1+0xbfc] ;  /* 0x000bfc00012b7983 */ /* 0x000ea20000300800 */
[----:B------:R-:W-:-:S03]  /*408d0*/  IADD3.X R47, R47, UR6, RZ, P1, !PT ;  /* 0x000000062f2f7c10 */ /* 0x000fc60008ffe4ff */
[----:B------:R1:W-:Y:S01]  /*408e0*/  STL [R1+0xa3c], R45 ;  /* 0x000a3c2d01007387 */ /* 0x0003e20000100800 */
[----:B------:R-:W-:-:S03]  /*408f0*/  IADD3.X R46, R46, UR6, RZ, P2, !PT ;  /* 0x000000062e2e7c10 */ /* 0x000fc600097fe4ff */
[----:B------:R1:W-:Y:S04]  /*40900*/  LDGSTS.E [R0+0x47200], [R36.64], P0 ;  /* 0x4720000024007fae */ /* 0x0003e80008121848 */
[----:B------:R1:W-:Y:S04]  /*40910*/  STL [R1+0xa38], R47 ;  /* 0x000a382f01007387 */ /* 0x0003e80000100800 */
[----:B------:R1:W-:Y:S02]  /*40920*/  STL [R1+0xa7c], R39 ;  /* 0x000a7c2701007387 */ /* 0x0003e40000100800 */
[----:B-1----:R-:W-:-:S02]  /*40930*/  MOV R36, R45 ;  /* 0x0000002d00247202 */ /* 0x002fc40000000f00 */
[----:B------:R-:W2:Y:S01]  /*40940*/  LDL.LU R45, [R1+0xbb8] ;  /* 0x000bb800012d7983 */ /* 0x000ea20000300800 */
[----:B------:R-:W-:-:S03]  /*40950*/  IMAD.MOV.U32 R37, RZ, RZ, R47 ;  /* 0x000000ffff257224 */ /* 0x000fc600078e002f */
[----:B------:R1:W-:Y:S04]  /*40960*/  STL [R1+0xa78], R46 ;  /* 0x000a782e01007387 */ /* 0x0003e80000100800 */
[----:B------:R-:W2:Y:S04]  /*40970*/  LDL.LU R47, [R1+0xbf8] ;  /* 0x000bf800012f7983 */ /* 0x000ea80000300800 */
[----:B------:R1:W-:Y:S02]  /*40980*/  LDGSTS.E [R0+0x48200], [R36.64], P0 ;  /* 0x4820000024007fae */ /* 0x0003e40008121848 */
[----:B-1----:R-:W-:Y:S01]  /*40990*/  IMAD.MOV.U32 R36, RZ, RZ, R39 ;  /* 0x000000ffff247224 */ /* 0x002fe200078e0027 */
[----:B------:R-:W-:Y:S01]  /*409a0*/  MOV R37, R46 ;  /* 0x0000002e00257202 */ /* 0x000fe20000000f00 */
[----:B------:R-:W2:Y:S04]  /*409b0*/  LDL.LU R39, [R1+0x844] ;  /* 0x0008440001277983 */ /* 0x000ea80000300800 */
[----:B------:R1:W-:Y:S04]  /*409c0*/  LDGSTS.E [R0+0x49200], [R36.64], P0 ;  /* 0x4920000024007fae */ /* 0x0003e80008121848 */
[----:B------:R-:W2:Y:S01]  /*409d0*/  LDL.LU R46, [R1+0x884] ;  /* 0x00088400012e7983 */ /* 0x000ea20000300800 */
[----:B---3--:R-:W-:-:S05]  /*409e0*/  IADD3 R55, P1, R55, UR7, RZ ;  /* 0x0000000737377c10 */ /* 0x008fca000ff3e0ff */
[----:B-1----:R-:W-:Y:S01]  /*409f0*/  IMAD.MOV.U32 R36, RZ, RZ, R55 ;  /* 0x000000ffff247224 */ /* 0x002fe200078e0037 */
[----:B----4-:R-:W-:Y:S02]  /*40a00*/  IADD3 R41, P2, R41, UR7, RZ ;  /* 0x0000000729297c10 */ /* 0x010fe4000ff5e0ff */
[----:B------:R-:W-:Y:S01]  /*40a10*/  IADD3.X R56, R56, UR6, RZ, P1, !PT ;  /* 0x0000000638387c10 */ /* 0x000fe20008ffe4ff */
[----:B------:R-:W-:Y:S01]  /*40a20*/  STL [R1+0xabc], R55 ;  /* 0x000abc3701007387 */ /* 0x000fe20000100800 */
[----:B--2---:R-:W-:-:S03]  /*40a30*/  IADD3.X R48, R48, UR6, RZ, P2, !PT ;  /* 0x0000000630307c10 */ /* 0x004fc600097fe4ff */
[----:B------:R-:W-:Y:S01]  /*40a40*/  IMAD.MOV.U32 R37, RZ, RZ, R56 ;  /* 0x000000ffff257224 */ /* 0x000fe200078e0038 */
[----:B------:R-:W-:Y:S04]  /*40a50*/  STL [R1+0xab8], R56 ;  /* 0x000ab83801007387 */ /* 0x000fe80000100800 */
[----:B------:R1:W-:Y:S04]  /*40a60*/  STL [R1+0xafc], R41 ;  /* 0x000afc2901007387 */ /* 0x0003e80000100800 */
[----:B------:R2:W-:Y:S04]  /*40a70*/  LDGSTS.E [R0+0x4a200], [R36.64], P0 ;  /* 0x4a20000024007fae */ /* 0x0005e80008121848 */
[----:B------:R3:W-:Y:S01]  /*40a80*/  STL [R1+0xaf8], R48 ;  /* 0x000af83001007387 */ /* 0x0007e20000100800 */
[----:B------:R-:W-:-:S02]  /*40a90*/  IADD3 R3, P1, R3, UR7, RZ ;  /* 0x0000000703037c10 */ /* 0x000fc4000ff3e0ff */
[----:B--2---:R-:W-:Y:S02]  /*40aa0*/  MOV R36, R41 ;  /* 0x0000002900247202 */ /* 0x004fe40000000f00 */
[----:B-1----:R-:W2:Y:S01]  /*40ab0*/  LDL.LU R41, [R1+0x840] ;  /* 0x0008400001297983 */ /* 0x002ea20000300800 */
[----:B------:R-:W-:Y:S01]  /*40ac0*/  IMAD.MOV.U32 R37, RZ, RZ, R48 ;  /* 0x000000ffff257224 */ /* 0x000fe200078e0030 */
[----:B------:R-:W-:Y:S02]  /*40ad0*/  IADD3 R42, P2, R42, UR7, RZ ;  /* 0x000000072a2a7c10 */ /* 0x000fe4000ff5e0ff */
[----:B---3--:R-:W3:Y:S04]  /*40ae0*/  LDL.LU R48, [R1+0x880] ;  /* 0x0008800001307983 */ /* 0x008ee80000300800 */
[----:B------:R1:W-:Y:S04]  /*40af0*/  LDGSTS.E [R0+0x4b200], [R36.64], P0 ;  /* 0x4b20000024007fae */ /* 0x0003e80008121848 */
[----:B------:R4:W-:Y:S01]  /*40b00*/  STL [R1+0xb3c], R3 ;  /* 0x000b3c0301007387 */ /* 0x0009e20000100800 */
[----:B-1----:R-:W-:Y:S01]  /*40b10*/  IMAD.MOV.U32 R36, RZ, RZ, R3 ;  /* 0x000000ffff247224 */ /* 0x002fe200078e0003 */
[----:B------:R-:W-:-:S04]  /*40b20*/  IADD3.X R44, R44, UR6, RZ, P1, !PT ;  /* 0x000000062c2c7c10 */ /* 0x000fc80008ffe4ff */
[----:B------:R-:W-:Y:S01]  /*40b30*/  MOV R37, R44 ;  /* 0x0000002c00257202 */ /* 0x000fe20000000f00 */
[----:B------:R1:W-:Y:S01]  /*40b40*/  STL [R1+0xb38], R44 ;  /* 0x000b382c01007387 */ /* 0x0003e20000100800 */
[----:B------:R-:W-:-:S03]  /*40b50*/  IADD3.X R49, R49, UR6, RZ, P2, !PT ;  /* 0x0000000631317c10 */ /* 0x000fc600097fe4ff */
[----:B------:R1:W-:Y:S04]  /*40b60*/  STL [R1+0xb7c], R42 ;  /* 0x000b7c2a01007387 */ /* 0x0003e80000100800 */
[----:B----4-:R-:W4:Y:S04]  /*40b70*/  LDL.LU R3, [R1+0x8c4] ;  /* 0x0008c40001037983 */ /* 0x010f280000300800 */
[----:B------:R1:W-:Y:S04]  /*40b80*/  STL [R1+0xb78], R49 ;  /* 0x000b783101007387 */ /* 0x0003e80000100800 */
[----:B------:R1:W-:Y:S04]  /*40b90*/  LDGSTS.E [R0+0x4c200], [R36.64], P0 ;  /* 0x4c20000024007fae */ /* 0x0003e80008121848 */
[----:B-1----:R-:W4:Y:S01]  /*40ba0*/  LDL.LU R44, [R1+0x904] ;  /* 0x00090400012c7983 */ /* 0x002f220000300800 */
[----:B------:R-:W-:-:S03]  /*40bb0*/  IMAD.MOV.U32 R36, RZ, RZ, R42 ;  /* 0x000000ffff247224 */ /* 0x000fc600078e002a */
[----:B------:R-:W4:Y:S01]  /*40bc0*/  LDL.LU R42, [R1+0x8c0] ;  /* 0x0008c000012a7983 */ /* 0x000f220000300800 */
[----:B------:R-:W-:-:S03]  /*40bd0*/  IMAD.MOV.U32 R37, RZ, RZ, R49 ;  /* 0x000000ffff257224 */ /* 0x000fc600078e0031 */
[----:B------:R-:W4:Y:S01]  /*40be0*/  LDL.LU R49, [R1+0x900] ;  /* 0x0009000001317983 */ /* 0x000f220000300800 */
[----:B------:R-:W-:Y:S02]  /*40bf0*/  IADD3 R38, P1, R38, UR7, RZ ;  /* 0x0000000726267c10 */ /* 0x000fe4000ff3e0ff */
[----:B------:R-:W-:Y:S01]  /*40c00*/  IADD3 R43, P2, R43, UR7, RZ ;  /* 0x000000072b2b7c10 */ /* 0x000fe2000ff5e0ff */
[----:B------:R1:W-:Y:S04]  /*40c10*/  LDGSTS.E [R0+0x4d200], [R36.64], P0 ;  /* 0x4d20000024007fae */ /* 0x0003e80008121848 */
[----:B------:R-:W-:Y:S01]  /*40c20*/  STL [R1+0xbbc], R38 ;  /* 0x000bbc2601007387 */ /* 0x000fe20000100800 */
[----:B------:R-:W-:Y:S02]  /*40c30*/  IADD3.X R45, R45, UR6, RZ, P1, !PT ;  /* 0x000000062d2d7c10 */ /* 0x000fe40008ffe4ff */
[----:B-1----:R-:W-:-:S03]  /*40c40*/  MOV R36, R38 ;  /* 0x0000002600247202 */ /* 0x002fc60000000f00 */
[----:B------:R-:W-:Y:S01]  /*40c50*/  IMAD.MOV.U32 R37, RZ, RZ, R45 ;  /* 0x000000ffff257224 */ /* 0x000fe200078e002d */
[----:B------:R1:W-:Y:S01]  /*40c60*/  STL [R1+0xbb8], R45 ;  /* 0x000bb82d01007387 */ /* 0x0003e20000100800 */
[----:B------:R-:W-:-:S03]  /*40c70*/  IADD3.X R47, R47, UR6, RZ, P2, !PT ;  /* 0x000000062f2f7c10 */ /* 0x000fc600097fe4ff */
[----:B------:R-:W-:Y:S04]  /*40c80*/  STL [R1+0xbfc], R43 ;  /* 0x000bfc2b01007387 */ /* 0x000fe80000100800 */
[----:B------:R1:W-:Y:S04]  /*40c90*/  LDGSTS.E [R0+0x4e200], [R36.64], P0 ;  /* 0x4e20000024007fae */ /* 0x0003e80008121848 */
[----:B-1----:R-:W4:Y:S04]  /*40ca0*/  LDL.LU R45, [R1+0x944] ;  /* 0x00094400012d7983 */ /* 0x002f280000300800 */
[----:B------:R1:W-:Y:S04]  /*40cb0*/  STL [R1+0xbf8], R47 ;  /* 0x000bf82f01007387 */ /* 0x0003e80000100800 */
[----:B------:R-:W4:Y:S01]  /*40cc0*/  LDL.LU R38, [R1+0x984] ;  /* 0x0009840001267983 */ /* 0x000f220000300800 */
[----:B------:R-:W-:Y:S01]  /*40cd0*/  MOV R37, R47 ;  /* 0x0000002f00257202 */ /* 0x000fe20000000f00 */
[----:B------:R-:W-:-:S02]  /*40ce0*/  IMAD.MOV.U32 R36, RZ, RZ, R43 ;  /* 0x000000ffff247224 */ /* 0x000fc400078e002b */
[----:B-1----:R-:W4:Y:S01]  /*40cf0*/  LDL.LU R47, [R1+0x940] ;  /* 0x00094000012f7983 */ /* 0x002f220000300800 */
[----:B------:R-:W-:-:S03]  /*40d00*/  IADD3 R39, P1, R39, UR7, RZ ;  /* 0x0000000727277c10 */ /* 0x000fc6000ff3e0ff */
[----:B------:R-:W4:Y:S01]  /*40d10*/  LDL.LU R43, [R1+0x980] ;  /* 0x00098000012b7983 */ /* 0x000f220000300800 */
[----:B------:R-:W-:-:S03]  /*40d20*/  IADD3 R46, P2, R46, UR7, RZ ;  /* 0x000000072e2e7c10 */ /* 0x000fc6000ff5e0ff */
[----:B------:R1:W-:Y:S04]  /*40d30*/  LDGSTS.E [R0+0x4f200], [R36.64], P0 ;  /* 0x4f20000024007fae */ /* 0x0003e80008121848 */
[----:B------:R2:W-:Y:S01]  /*40d40*/  STL [R1+0x844], R39 ;  /* 0x0008442701007387 */ /* 0x0005e20000100800 */
[----:B-1----:R-:W-:Y:S01]  /*40d50*/  IMAD.U32 R0, RZ, RZ, UR5 ;  /* 0x00000005ff007e24 */ /* 0x002fe2000f8e00ff */
[----:B------:R-:W-:Y:S02]  /*40d60*/  MOV R36, R39 ;  /* 0x0000002700247202 */ /* 0x000fe40000000f00 */
[----:B------:R-:W-:Y:S01]  /*40d70*/  STL [R1+0x884], R46 ;  /* 0x0008842e01007387 */ /* 0x000fe20000100800 */
[----:B------:R-:W-:Y:S01]  /*40d80*/  IMAD R0, R0, 0x10000, R54 ;  /* 0x0001000000007824 */ /* 0x000fe200078e0236 */
[----:B--2---:R-:W-:-:S02]  /*40d90*/  IADD3.X R41, R41, UR6, RZ, P1, !PT ;  /* 0x0000000629297c10 */ /* 0x004fc40008ffe4ff */
[----:B---3--:R-:W-:-:S03]  /*40da0*/  IADD3.X R48, R48, UR6, RZ, P2, !PT ;  /* 0x0000000630307c10 */ /* 0x008fc600097fe4ff */
[----:B------:R-:W-:Y:S01]  /*40db0*/  IMAD.MOV.U32 R37, RZ, RZ, R41 ;  /* 0x000000ffff257224 */ /* 0x000fe200078e0029 */
[----:B------:R1:W-:Y:S04]  /*40dc0*/  STL [R1+0x840], R41 ;  /* 0x0008402901007387 */ /* 0x0003e80000100800 */
[----:B------:R-:W2:Y:S04]  /*40dd0*/  LDL.LU R39, [R1+0x9c4] ;  /* 0x0009c40001277983 */ /* 0x000ea80000300800 */
[----:B------:R3:W-:Y:S04]  /*40de0*/  LDGSTS.E [R0+0x40400], [R36.64], P0 ;  /* 0x4040000024007fae */ /* 0x0007e80008121848 */
[----:B-1----:R-:W2:Y:S04]  /*40df0*/  LDL.LU R41, [R1+0xa04] ;  /* 0x000a040001297983 */ /* 0x002ea80000300800 */
[----:B------:R1:W-:Y:S01]  /*40e00*/  STL [R1+0x880], R48 ;  /* 0x0008803001007387 */ /* 0x0003e20000100800 */
[----:B---3--:R-:W-:Y:S01]  /*40e10*/  MOV R37, R48 ;  /* 0x0000003000257202 */ /* 0x008fe20000000f00 */
[----:B------:R-:W-:-:S02]  /*40e20*/  IMAD.MOV.U32 R36, RZ, RZ, R46 ;  /* 0x000000ffff247224 */ /* 0x000fc400078e002e */
[----:B-1----:R-:W3:Y:S04]  /*40e30*/  LDL.LU R48, [R1+0x9c0] ;  /* 0x0009c00001307983 */ /* 0x002ee80000300800 */
[----:B------:R-:W3:Y:S04]  /*40e40*/  LDL.LU R46, [R1+0xa00] ;  /* 0x000a0000012e7983 */ /* 0x000ee80000300800 */
[----:B------:R1:W-:Y:S01]  /*40e50*/  LDGSTS.E [R0+0x41400], [R36.64], P0 ;  /* 0x4140000024007fae */ /* 0x0003e20008121848 */
[----:B----4-:R-:W-:-:S05]  /*40e60*/  IADD3 R3, P1, R3, UR7, RZ ;  /* 0x0000000703037c10 */ /* 0x010fca000ff3e0ff */
[----:B------:R-:W-:Y:S01]  /*40e70*/  STL [R1+0x8c4], R3 ;  /* 0x0008c40301007387 */ /* 0x000fe20000100800 */
[----:B------:R-:W-:Y:S01]  /*40e80*/  IADD3 R44, P2, R44, UR7, RZ ;  /* 0x000000072c2c7c10 */ /* 0x000fe2000ff5e0ff */
[----:B-1----:R-:W-:Y:S01]  /*40e90*/  IMAD.MOV.U32 R36, RZ, RZ, R3 ;  /* 0x000000ffff247224 */ /* 0x002fe200078e0003 */
[----:B------:R-:W-:Y:S02]  /*40ea0*/  IADD3.X R42, R42, UR6, RZ, P1, !PT ;  /* 0x000000062a2a7c10 */ /* 0x000fe40008ffe4ff */
[----:B------:R-:W-:-:S03]  /*40eb0*/  IADD3.X R49, R49, UR6, RZ, P2, !PT ;  /* 0x0000000631317c10 */ /* 0x000fc600097fe4ff */
[----:B------:R-:W-:Y:S01]  /*40ec0*/  IMAD.MOV.U32 R37, RZ, RZ, R42 ;  /* 0x000000ffff257224 */ /* 0x000fe200078e002a */
[----:B------:R1:W-:Y:S04]  /*40ed0*/  STL [R1+0x8c0], R42 ;  /* 0x0008c02a01007387 */ /* 0x0003e80000100800 */
[----:B------:R-:W-:Y:S04]  /*40ee0*/  STL [R1+0x904], R44 ;  /* 0x0009042c01007387 */ /* 0x000fe80000100800 */
[----:B------:R4:W-:Y:S04]  /*40ef0*/  LDGSTS.E [R0+0x42400], [R36.64], P0 ;  /* 0x4240000024007fae */ /* 0x0009e80008121848 */
[----:B-1----:R-:W3:Y:S04]  /*40f00*/  LDL.LU R42, [R1+0xa44] ;  /* 0x000a4400012a7983 */ /* 0x002ee80000300800 */
[----:B------:R1:W-:Y:S04]  /*40f10*/  STL [R1+0x900], R49 ;  /* 0x0009003101007387 */ /* 0x0003e80000100800 */
[----:B------:R-:W3:Y:S01]  /*40f20*/  LDL.LU R3, [R1+0xa84] ;  /* 0x000a840001037983 */ /* 0x000ee20000300800 */
[----:B----4-:R-:W-:-:S03]  /*40f30*/  IMAD.MOV.U32 R37, RZ, RZ, R49 ;  /* 0x000000ffff257224 */ /* 0x010fc600078e0031 */
[----:B-1----:R-:W4:Y:S01]  /*40f40*/  LDL.LU R49, [R1+0xa40] ;  /* 0x000a400001317983 */ /* 0x002f220000300800 */
[----:B------:R-:W-:-:S03]  /*40f50*/  MOV R36, R44 ;  /* 0x0000002c00247202 */ /* 0x000fc60000000f00 */
[----:B------:R-:W4:Y:S01]  /*40f60*/  LDL.LU R44, [R1+0xa80] ;  /* 0x000a8000012c7983 */ /* 0x000f220000300800 */
[----:B------:R-:W-:-:S03]  /*40f70*/  IADD3 R45, P1, R45, UR7, RZ ;  /* 0x000000072d2d7c10 */ /* 0x000fc6000ff3e0ff */
[----:B------:R1:W-:Y:S01]  /*40f80*/  LDGSTS.E [R0+0x43400], [R36.64], P0 ;  /* 0x4340000024007fae */ /* 0x0003e20008121848 */
[----:B------:R-:W-:-:S03]  /*40f90*/  IADD3 R38, P2, R38, UR7, RZ ;  /* 0x0000000726267c10 */ /* 0x000fc6000ff5e0ff */
[----:B------:R1:W-:Y:S01]  /*40fa0*/  STL [R1+0x944], R45 ;  /* 0x0009442d01007387 */ /* 0x0003e20000100800 */
[----:B------:R-:W-:Y:S02]  /*40fb0*/  IADD3.X R47, R47, UR6, RZ, P1, !PT ;  /* 0x000000062f2f7c10 */ /* 0x000fe40008ffe4ff */
[----:B------:R-:W-:-:S03]  /*40fc0*/  IADD3.X R43, R43, UR6, RZ, P2, !PT ;  /* 0x000000062b2b7c10 */ /* 0x000fc600097fe4ff */
[----:B------:R1:W-:Y:S02]  /*40fd0*/  STL [R1+0x940], R47 ;  /* 0x0009402f01007387 */ /* 0x0003e40000100800 */
[----:B-1----:R-:W-:Y:S02]  /*40fe0*/  IMAD.MOV.U32 R36, RZ, RZ, R45 ;  /* 0x000000ffff247224 */ /* 0x002fe400078e002d */
[----:B------:R1:W-:Y:S04]  /*40ff0*/  STL [R1+0x984], R38 ;  /* 0x0009842601007387 */ /* 0x0003e80000100800 */
[----:B------:R-:W4:Y:S04]  /*41000*/  LDL.LU R54, [R1+0xac4] ;  /* 0x000ac40001367983 */ /* 0x000f280000300800 */
[----:B------:R1:W-:Y:S04]  /*41010*/  STL [R1+0x980], R43 ;  /* 0x0009802b01007387 */ /* 0x0003e80000100800 */
[----:B------:R-:W4:Y:S04]  /*41020*/  LDL.LU R45, [R1+0xb04] ;  /* 0x000b0400012d7983 */ /* 0x000f280000300800 */
[----:B------:R-:W4:Y:S01]  /*41030*/  LDL.LU R55, [R1+0xac0] ;  /* 0x000ac00001377983 */ /* 0x000f220000300800 */
[----:B------:R-:W-:-:S03]  /*41040*/  MOV R37, R47 ;  /* 0x0000002f00257202 */ /* 0x000fc60000000f00 */
[----:B------:R-:W4:Y:S04]  /*41050*/  LDL.LU R47, [R1+0xb00] ;  /* 0x000b0000012f7983 */ /* 0x000f280000300800 */
[----:B------:R1:W-:Y:S02]  /*41060*/  LDGSTS.E [R0+0x44400], [R36.64], P0 ;  /* 0x4440000024007fae */ /* 0x0003e40008121848 */
[----:B-1----:R-:W-:Y:S02]  /*41070*/  IMAD.MOV.U32 R36, RZ, RZ, R38 ;  /* 0x000000ffff247224 */ /* 0x002fe400078e0026 */
[----:B------:R-:W-:Y:S01]  /*41080*/  IMAD.MOV.U32 R37, RZ, RZ, R43 ;  /* 0x000000ffff257224 */ /* 0x000fe200078e002b */
[----:B------:R-:W4:Y:S04]  /*41090*/  LDL.LU R38, [R1+0xb44] ;  /* 0x000b440001267983 */ /* 0x000f280000300800 */
[----:B------:R-:W4:Y:S04]  /*410a0*/  LDL.LU R43, [R1+0xb84] ;  /* 0x000b8400012b7983 */ /* 0x000f280000300800 */
[----:B------:R1:W-:Y:S01]  /*410b0*/  LDGSTS.E [R0+0x45400], [R36.64], P0 ;  /* 0x4540000024007fae */ /* 0x0003e20008121848 */
[----:B--2---:R-:W-:-:S05]  /*410c0*/  IADD3 R39, P1, R39, UR7, RZ ;  /* 0x0000000727277c10 */ /* 0x004fca000ff3e0ff */
[----:B------:R2:W-:Y:S01]  /*410d0*/  STL [R1+0x9c4], R39 ;  /* 0x0009c42701007387 */ /* 0x0005e20000100800 */
[----:B------:R-:W-:Y:S02]  /*410e0*/  IADD3 R41, P2, R41, UR7, RZ ;  /* 0x0000000729297c10 */ /* 0x000fe4000ff5e0ff */
[----:B-1----:R-:W-:Y:S02]  /*410f0*/  MOV R36, R39 ;  /* 0x0000002700247202 */ /* 0x002fe40000000f00 */
[----:B---3--:R-:W-:Y:S02]  /*41100*/  IADD3.X R48, R48, UR6, RZ, P1, !PT ;  /* 0x0000000630307c10 */ /* 0x008fe40008ffe4ff */
[----:B------:R-:W-:-:S03]  /*41110*/  IADD3.X R46, R46, UR6, RZ, P2, !PT ;  /* 0x000000062e2e7c10 */ /* 0x000fc600097fe4ff */
[----:B------:R1:W-:Y:S04]  /*41120*/  STL [R1+0x9c0], R48 ;  /* 0x0009c03001007387 */ /* 0x0003e80000100800 */
[----:B------:R3:W-:Y:S01]  /*41130*/  STL [R1+0xa04], R41 ;  /* 0x000a042901007387 */ /* 0x0007e20000100800 */
[----:B------:R-:W-:-:S03]  /*41140*/  IMAD.MOV.U32 R37, RZ, RZ, R48 ;  /* 0x000000ffff257224 */ /* 0x000fc600078e0030 */
[----:B--2---:R-:W2:Y:S04]  /*41150*/  LDL.LU R39, [R1+0xb40] ;  /* 0x000b400001277983 */ /* 0x004ea80000300800 */
[----:B------:R3:W-:Y:S04]  /*41160*/  STL [R1+0xa00], R46 ;  /* 0x000a002e01007387 */ /* 0x0007e80000100800 */
[----:B-1----:R-:W2:Y:S04]  /*41170*/  LDL.LU R48, [R1+0xb80] ;  /* 0x000b800001307983 */ /* 0x002ea80000300800 */
[----:B------:R1:W-:Y:S02]  /*41180*/  LDGSTS.E [R0+0x46400], [R36.64], P0 ;  /* 0x4640000024007fae */ /* 0x0003e40008121848 */
[----:B-1----:R-:W-:Y:S01]  /*41190*/  IMAD.MOV.U32 R36, RZ, RZ, R41 ;  /* 0x000000ffff247224 */ /* 0x002fe200078e0029 */
[----:B------:R-:W-:Y:S01]  /*411a0*/  MOV R37, R46 ;  /* 0x0000002e00257202 */ /* 0x000fe20000000f00 */
[----:B---3--:R-:W3:Y:S04]  /*411b0*/  LDL.LU R41, [R1+0xbc4] ;  /* 0x000bc40001297983 */ /* 0x008ee80000300800 */
[----:B------:R-:W3:Y:S04]  /*411c0*/  LDL.LU R46, [R1+0xc04] ;  /* 0x000c0400012e7983 */ /* 0x000ee80000300800 */
[----:B------:R1:W-:Y:S01]  /*411d0*/  LDGSTS.E [R0+0x47400], [R36.64], P0 ;  /* 0x4740000024007fae */ /* 0x0003e20008121848 */
[----:B------:R-:W-:-:S05]  /*411e0*/  IADD3 R42, P1, R42, UR7, RZ ;  /* 0x000000072a2a7c10 */ /* 0x000fca000ff3e0ff */
[----:B------:R1:W-:Y:S01]  /*411f0*/  STL [R1+0xa44], R42 ;  /* 0x000a442a01007387 */ /* 0x0003e20000100800 */
[----:B------:R-:W-:Y:S02]  /*41200*/  IADD3 R3, P2, R3, UR7, RZ ;  /* 0x0000000703037c10 */ /* 0x000fe4000ff5e0ff */
[----:B----4-:R-:W-:Y:S01]  /*41210*/  IADD3.X R49, R49, UR6, RZ, P1, !PT ;  /* 0x0000000631317c10 */ /* 0x010fe20008ffe4ff */
[----:B-1----:R-:W-:Y:S01]  /*41220*/  IMAD.MOV.U32 R36, RZ, RZ, R42 ;  /* 0x000000ffff247224 */ /* 0x002fe200078e002a */
[----:B------:R-:W-:-:S03]  /*41230*/  IADD3.X R44, R44, UR6, RZ, P2, !PT ;  /* 0x000000062c2c7c10 */ /* 0x000fc600097fe4ff */
[----:B------:R1:W-:Y:S04]  /*41240*/  STL [R1+0xa40], R49 ;  /* 0x000a403101007387 */ /* 0x0003e80000100800 */
[----:B------:R4:W-:Y:S04]  /*41250*/  STL [R1+0xa84], R3 ;  /* 0x000a840301007387 */ /* 0x0009e80000100800 */
[----:B------:R-:W3:Y:S01]  /*41260*/  LDL.LU R42, [R1+0xbc0] ;  /* 0x000bc000012a7983 */ /* 0x000ee20000300800 */
[----:B------:R-:W-:-:S03]  /*41270*/  IMAD.MOV.U32 R37, RZ, RZ, R49 ;  /* 0x000000ffff257224 */ /* 0x000fc600078e0031 */
[----:B------:R4:W-:Y:S04]  /*41280*/  STL [R1+0xa80], R44 ;  /* 0x000a802c01007387 */ /* 0x0009e80000100800 */
[----:B-1----:R-:W3:Y:S04]  /*41290*/  LDL.LU R49, [R1+0xc00] ;  /* 0x000c000001317983 */ /* 0x002ee80000300800 */
[----:B------:R1:W-:Y:S01]  /*412a0*/  LDGSTS.E [R0+0x48400], [R36.64], P0 ;  /* 0x4840000024007fae */ /* 0x0003e20008121848 */
[----:B------:R-:W-:Y:S02]  /*412b0*/  IADD3 R54, P1, R54, UR7, RZ ;  /* 0x0000000736367c10 */ /* 0x000fe4000ff3e0ff */
[----:B-1----:R-:W-:Y:S01]  /*412c0*/  MOV R36, R3 ;  /* 0x0000000300247202 */ /* 0x002fe20000000f00 */
[----:B------:R-:W-:Y:S01]  /*412d0*/  IMAD.MOV.U32 R37, RZ, RZ, R44 ;  /* 0x000000ffff257224 */ /* 0x000fe200078e002c */
[----:B----4-:R-:W3:Y:S01]  /*412e0*/  LDL.LU R3, [R1+0x84c] ;  /* 0x00084c0001037983 */ /* 0x010ee20000300800 */
[----:B------:R-:W-:-:S03]  /*412f0*/  IADD3 R45, P2, R45, UR7, RZ ;  /* 0x000000072d2d7c10 */ /* 0x000fc6000ff5e0ff */
[----:B------:R1:W-:Y:S01]  /*41300*/  LDGSTS.E [R0+0x49400], [R36.64], P0 ;  /* 0x4940000024007fae */ /* 0x0003e20008121848 */
[----:B------:R-:W-:-:S03]  /*41310*/  IADD3.X R55, R55, UR6, RZ, P1, !PT ;  /* 0x0000000637377c10 */ /* 0x000fc60008ffe4ff */
[----:B------:R-:W3:Y:S01]  /*41320*/  LDL.LU R44, [R1+0x88c] ;  /* 0x00088c00012c7983 */ /* 0x000ee20000300800 */
[----:B------:R-:W-:-:S03]  /*41330*/  IADD3.X R47, R47, UR6, RZ, P2, !PT ;  /* 0x000000062f2f7c10 */ /* 0x000fc600097fe4ff */
[----:B------:R-:W-:Y:S01]  /*41340*/  STL [R1+0xac4], R54 ;  /* 0x000ac43601007387 */ /* 0x000fe20000100800 */
[----:B-1----:R-:W-:Y:S01]  /*41350*/  IMAD.MOV.U32 R36, RZ, RZ, R54 ;  /* 0x000000ffff247224 */ /* 0x002fe200078e0036 */
[----:B------:R-:W-:Y:S02]  /*41360*/  MOV R37, R55 ;  /* 0x0000003700257202 */ /* 0x000fe40000000f00 */
[----:B------:R-:W-:Y:S04]  /*41370*/  STL [R1+0xac0], R55 ;  /* 0x000ac03701007387 */ /* 0x000fe80000100800 */
[----:B------:R1:W-:Y:S04]  /*41380*/  STL [R1+0xb04], R45 ;  /* 0x000b042d01007387 */ /* 0x0003e80000100800 */
[----:B------:R1:W-:Y:S04]  /*41390*/  LDGSTS.E [R0+0x4a400], [R36.64], P0 ;  /* 0x4a40000024007fae */ /* 0x0003e80008121848 */
[----:B------:R1:W-:Y:S01]  /*413a0*/  STL [R1+0xb00], R47 ;  /* 0x000b002f01007387 */ /* 0x0003e20000100800 */
[----:B------:R-:W-:Y:S01]  /*413b0*/  IADD3 R38, P1, R38, UR7, RZ ;  /* 0x0000000726267c10 */ /* 0x000fe2000ff3e0ff */
[----:B-1----:R-:W-:-:S02]  /*413c0*/  IMAD.MOV.U32 R36, RZ, RZ, R45 ;  /* 0x000000ffff247224 */ /* 0x002fc400078e002d */
[----:B------:R-:W3:Y:S01]  /*413d0*/  LDL.LU R45, [R1+0x848] ;  /* 0x00084800012d7983 */ /* 0x000ee20000300800 */
[----:B------:R-:W-:Y:S01]  /*413e0*/  IMAD.MOV.U32 R37, RZ, RZ, R47 ;  /* 0x000000ffff257224 */ /* 0x000fe200078e002f */
[----:B------:R-:W-:Y:S02]  /*413f0*/  IADD3 R43, P2, R43, UR7, RZ ;  /* 0x000000072b2b7c10 */ /* 0x000fe4000ff5e0ff */
[----:B------:R-:W3:Y:S04]  /*41400*/  LDL.LU R47, [R1+0x888] ;  /* 0x00088800012f7983 */ /* 0x000ee80000300800 */
[----:B------:R1:W-:Y:S04]  /*41410*/  LDGSTS.E [R0+0x4b400], [R36.64], P0 ;  /* 0x4b40000024007fae */ /* 0x0003e80008121848 */
[----:B------:R2:W-:Y:S01]  /*41420*/  STL [R1+0xb44], R38 ;  /* 0x000b442601007387 */ /* 0x0005e20000100800 */
[----:B-1----:R-:W-:-:S02]  /*41430*/  MOV R36, R38 ;  /* 0x0000002600247202 */ /* 0x002fc40000000f00 */
[----:B--2---:R-:W-:-:S05]  /*41440*/  IADD3.X R39, R39, UR6, RZ, P1, !PT ;  /* 0x0000000627277c10 */ /* 0x004fca0008ffe4ff */
[----:B------:R-:W-:Y:S01]  /*41450*/  IMAD.MOV.U32 R37, RZ, RZ, R39 ;  /* 0x000000ffff257224 */ /* 0x000fe200078e0027 */
[----:B------:R1:W-:Y:S01]  /*41460*/  STL [R1+0xb40], R39 ;  /* 0x000b402701007387 */ /* 0x0003e20000100800 */
[----:B------:R-:W-:-:S03]  /*41470*/  IADD3.X R48, R48, UR6, RZ, P2, !PT ;  /* 0x0000000630307c10 */ /* 0x000fc600097fe4ff */
[----:B------:R2:W-:Y:S04]  /*41480*/  STL [R1+0xb84], R43 ;  /* 0x000b842b01007387 */ /* 0x0005e80000100800 */
[----:B------:R-:W4:Y:S04]  /*41490*/  LDL.LU R38, [R1+0x8cc] ;  /* 0x0008cc0001267983 */ /* 0x000f280000300800 */
[----:B------:R2:W-:Y:S04]  /*414a0*/  STL [R1+0xb80], R48 ;  /* 0x000b803001007387 */ /* 0x0005e80000100800 */
[----:B------:R2:W-:Y:S04]  /*414b0*/  LDGSTS.E [R0+0x4c400], [R36.64], P0 ;  /* 0x4c40000024007fae */ /* 0x0005e80008121848 */
[----:B-1----:R-:W4:Y:S01]  /*414c0*/  LDL.LU R39, [R1+0x90c] ;  /* 0x00090c0001277983 */ /* 0x002f220000300800 */
[----:B---3--:R-:W-:Y:S01]  /*414d0*/  IADD3 R41, P1, R41, UR7, RZ ;  /* 0x0000000729297c10 */ /* 0x008fe2000ff3e0ff */
[----:B--2---:R-:W-:-:S02]  /*414e0*/  IMAD.MOV.U32 R36, RZ, RZ, R43 ;  /* 0x000000ffff247224 */ /* 0x004fc400078e002b */
[----:B------:R-:W2:Y:S01]  /*414f0*/  LDL.LU R43, [R1+0x8c8] ;  /* 0x0008c800012b7983 */ /* 0x000ea20000300800 */
[----:B------:R-:W-:Y:S02]  /*41500*/  MOV R37, R48 ;  /* 0x0000003000257202 */ /* 0x000fe40000000f00 */
[----:B------:R-:W-:Y:S01]  /*41510*/  IADD3 R46, P2, R46, UR7, RZ ;  /* 0x000000072e2e7c10 */ /* 0x000fe2000ff5e0ff */
[----:B------:R-:W3:Y:S04]  /*41520*/  LDL.LU R48, [R1+0x908] ;  /* 0x0009080001307983 */ /* 0x000ee80000300800 */
[----:B------:R1:W-:Y:S04]  /*41530*/  LDGSTS.E [R0+0x4d400], [R36.64], P0 ;  /* 0x4d40000024007fae */ /* 0x0003e80008121848 */
[----:B------:R-:W-:Y:S01]  /*41540*/  STL [R1+0xbc4], R41 ;  /* 0x000bc42901007387 */ /* 0x000fe20000100800 */
[----:B-1----:R-:W-:Y:S01]  /*41550*/  IMAD.MOV.U32 R36, RZ, RZ, R41 ;  /* 0x000000ffff247224 */ /* 0x002fe200078e0029 */
[----:B------:R-:W-:-:S05]  /*41560*/  IADD3.X R42, R42, UR6, RZ, P1, !PT ;  /* 0x000000062a2a7c10 */ /* 0x000fca0008ffe4ff */
[----:B------:R-:W-:Y:S01]  /*41570*/  IMAD.MOV.U32 R37, RZ, RZ, R42 ;  /* 0x000000ffff257224 */ /* 0x000fe200078e002a */
[----:B------:R1:W-:Y:S01]  /*41580*/  STL [R1+0xbc0], R42 ;  /* 0x000bc02a01007387 */ /* 0x0003e20000100800 */
[----:B------:R-:W-:-:S03]  /*41590*/  IADD3.X R49, R49, UR6, RZ, P2, !PT ;  /* 0x0000000631317c10 */ /* 0x000fc600097fe4ff */
[----:B------:R-:W-:Y:S04]  /*415a0*/  STL [R1+0xc04], R46 ;  /* 0x000c042e01007387 */ /* 0x000fe80000100800 */
[----:B------:R1:W-:Y:S04]  /*415b0*/  LDGSTS.E [R0+0x4e400], [R36.64], P0 ;  /* 0x4e40000024007fae */ /* 0x0003e80008121848 */
[----:B-1----:R-:W3:Y:S04]  /*415c0*/  LDL.LU R42, [R1+0x94c] ;  /* 0x00094c00012a7983 */ /* 0x002ee80000300800 */
[----:B------:R1:W-:Y:S04]  /*415d0*/  STL [R1+0xc00], R49 ;  /* 0x000c003101007387 */ /* 0x0003e80000100800 */
[----:B------:R-:W3:Y:S01]  /*415e0*/  LDL.LU R41, [R1+0x98c] ;  /* 0x00098c0001297983 */ /* 0x000ee20000300800 */
[----:B------:R-:W-:Y:S01]  /*415f0*/  IMAD.MOV.U32 R37, RZ, RZ, R49 ;  /* 0x000000ffff257224 */ /* 0x000fe200078e0031 */
[----:B------:R-:W-:-:S02]  /*41600*/  MOV R36, R46 ;  /* 0x0000002e00247202 */ /* 0x000fc40000000f00 */
[----:B-1----:R-:W3:Y:S04]  /*41610*/  LDL.LU R49, [R1+0x948] ;  /* 0x0009480001317983 */ /* 0x002ee80000300800 */
[----:B------:R-:W3:Y:S01]  /*41620*/  LDL.LU R46, [R1+0x988] ;  /* 0x00098800012e7983 */ /* 0x000ee20000300800 */
[----:B------:R-:W-:-:S03]  /*41630*/  IADD3 R3, P1, R3, UR7, RZ ;  /* 0x0000000703037c10 */ /* 0x000fc6000ff3e0ff */
[----:B------:R1:W-:Y:S01]  /*41640*/  LDGSTS.E [R0+0x4f400], [R36.64], P0 ;  /* 0x4f40000024007fae */ /* 0x0003e20008121848 */
[----:B------:R-:W-:Y:S02]  /*41650*/  IADD3 R44, P2, R44, UR7, RZ ;  /* 0x000000072c2c7c10 */ /* 0x000fe4000ff5e0ff */
[----:B------:R-:W-:Y:S01]  /*41660*/  LOP3.LUT R53, R53, 0x30, RZ, 0x3c, !PT ;  /* 0x0000003035357812 */ /* 0x000fe200078e3cff */
[----:B------:R-:W-:Y:S01]  /*41670*/  STL [R1+0x84c], R3 ;  /* 0x00084c0301007387 */ /* 0x000fe20000100800 */
[----:B-1----:R-:W-:-:S03]  /*41680*/  IMAD.U32 R0, RZ, RZ, UR5 ;  /* 0x00000005ff007e24 */ /* 0x002fc6000f8e00ff */
[----:B------:R-:W-:Y:S01]  /*41690*/  STL [R1+0x88c], R44 ;  /* 0x00088c2c01007387 */ /* 0x000fe20000100800 */
[----:B------:R-:W-:Y:S01]  /*416a0*/  IMAD.MOV.U32 R36, RZ, RZ, R3 ;  /* 0x000000ffff247224 */ /* 0x000fe200078e0003 */
[----:B------:R-:W-:Y:S02]  /*416b0*/  LEA R0, R0, R53, 0x10 ;  /* 0x0000003500007211 */ /* 0x000fe400078e80ff */
[----:B------:R-:W-:Y:S02]  /*416c0*/  IADD3.X R45, R45, UR6, RZ, P1, !PT ;  /* 0x000000062d2d7c10 */ /* 0x000fe40008ffe4ff */
[----:B------:R-:W-:-:S03]  /*416d0*/  IADD3.X R47, R47, UR6, RZ, P2, !PT ;  /* 0x000000062f2f7c10 */ /* 0x000fc600097fe4ff */
[----:B------:R-:W-:Y:S01]  /*416e0*/  IMAD.MOV.U32 R37, RZ, RZ, R45 ;  /* 0x000000ffff257224 */ /* 0x000fe200078e002d */
[----:B------:R1:W-:Y:S04]  /*416f0*/  STL [R1+0x848], R45 ;  /* 0x0008482d01007387 */ /* 0x0003e80000100800 */
[----:B------:R1:W-:Y:S04]  /*41700*/  LDGSTS.E [R0+0x40600], [R36.64], P0 ;  /* 0x4060000024007fae */ /* 0x0003e80008121848 */
[----:B-1----:R-:W3:Y:S04]  /*41710*/  LDL.LU R45, [R1+0x9cc] ;  /* 0x0009cc00012d7983 */ /* 0x002ee80000300800 */
[----:B------:R-:W3:Y:S01]  /*41720*/  LDL.LU R3, [R1+0xa0c] ;  /* 0x000a0c0001037983 */ /* 0x000ee20000300800 */
[----:B------:R-:W-:-:S03]  /*41730*/  IMAD.MOV.U32 R37, RZ, RZ, R47 ;  /* 0x000000ffff257224 */ /* 0x000fc600078e002f */
[----:B------:R1:W-:Y:S01]  /*41740*/  STL [R1+0x888], R47 ;  /* 0x0008882f01007387 */ /* 0x0003e20000100800 */
[----:B------:R-:W-:-:S05]  /*41750*/  MOV R36, R44 ;  /* 0x0000002c00247202 */ /* 0x000fca0000000f00 */
[----:B------:R4:W-:Y:S04]  /*41760*/  LDGSTS.E [R0+0x41600], [R36.64], P0 ;  /* 0x4160000024007fae */ /* 0x0009e80008121848 */
[----:B-1----:R-:W3:Y:S04]  /*41770*/  LDL.LU R47, [R1+0x9c8] ;  /* 0x0009c800012f7983 */ /* 0x002ee80000300800 */
[----:B------:R-:W3:Y:S01]  /*41780*/  LDL.LU R44, [R1+0xa08] ;  /* 0x000a0800012c7983 */ /* 0x000ee20000300800 */
[----:B----4-:R-:W-:-:S05]  /*41790*/  IADD3 R38, P1, R38, UR7, RZ ;  /* 0x0000000726267c10 */ /* 0x010fca000ff3e0ff */
[----:B------:R-:W-:Y:S01]  /*417a0*/  STL [R1+0x8cc], R38 ;  /* 0x0008cc2601007387 */ /* 0x000fe20000100800 */
[----:B------:R-:W-:Y:S01]  /*417b0*/  IMAD.MOV.U32 R36, RZ, RZ, R38 ;  /* 0x000000ffff247224 */ /* 0x000fe200078e0026 */
[----:B------:R-:W-:Y:S02]  /*417c0*/  IADD3 R39, P2, R39, UR7, RZ ;  /* 0x0000000727277c10 */ /* 0x000fe4000ff5e0ff */
[----:B--2---:R-:W-:Y:S02]  /*417d0*/  IADD3.X R43, R43, UR6, RZ, P1, !PT ;  /* 0x000000062b2b7c10 */ /* 0x004fe40008ffe4ff */
[----:B---3--:R-:W-:-:S03]  /*417e0*/  IADD3.X R48, R48, UR6, RZ, P2, !PT ;  /* 0x0000000630307c10 */ /* 0x008fc600097fe4ff */
[----:B------:R1:W-:Y:S01]  /*417f0*/  STL [R1+0x8c8], R43 ;  /* 0x0008c82b01007387 */ /* 0x0003e20000100800 */
[----:B------:R-:W-:-:S03]  /*41800*/  MOV R37, R43 ;  /* 0x0000002b00257202 */ /* 0x000fc60000000f00 */
[----:B------:R-:W-:Y:S04]  /*41810*/  STL [R1+0x90c], R39 ;  /* 0x00090c2701007387 */ /* 0x000fe80000100800 */
[----:B------:R2:W-:Y:S04]  /*41820*/  LDGSTS.E [R0+0x42600], [R36.64], P0 ;  /* 0x4260000024007fae */ /* 0x0005e80008121848 */
[----:B-1----:R-:W3:Y:S04]  /*41830*/  LDL.LU R43, [R1+0xa4c] ;  /* 0x000a4c00012b7983 */ /* 0x002ee80000300800 */
[----:B------:R1:W-:Y:S04]  /*41840*/  STL [R1+0x908], R48 ;  /* 0x0009083001007387 */ /* 0x0003e80000100800 */
[----:B------:R-:W4:Y:S01]  /*41850*/  LDL.LU R38, [R1+0xa8c] ;  /* 0x000a8c0001267983 */ /* 0x000f220000300800 */
[----:B--2---:R-:W-:-:S03]  /*41860*/  IMAD.MOV.U32 R37, RZ, RZ, R48 ;  /* 0x000000ffff257224 */ /* 0x004fc600078e0030 */
[----:B-1----:R-:W2:Y:S01]  /*41870*/  LDL.LU R48, [R1+0xa48] ;  /* 0x000a480001307983 */ /* 0x002ea20000300800 */
[----:B------:R-:W-:-:S03]  /*41880*/  IMAD.MOV.U32 R36, RZ, RZ, R39 ;  /* 0x000000ffff247224 */ /* 0x000fc600078e0027 */
[----:B------:R-:W2:Y:S04]  /*41890*/  LDL.LU R39, [R1+0xa88] ;  /* 0x000a880001277983 */ /* 0x000ea80000300800 */
[----:B------:R1:W-:Y:S01]  /*418a0*/  LDGSTS.E [R0+0x43600], [R36.64], P0 ;  /* 0x4360000024007fae */ /* 0x0003e20008121848 */
[----:B------:R-:W-:Y:S02]  /*418b0*/  IADD3 R42, P1, R42, UR7, RZ ;  /* 0x000000072a2a7c10 */ /* 0x000fe4000ff3e0ff */
[----:B------:R-:W-:-:S03]  /*418c0*/  IADD3 R41, P2, R41, UR7, RZ ;  /* 0x0000000729297c10 */ /* 0x000fc6000ff5e0ff */
[----:B------:R1:W-:Y:S01]  /*418d0*/  STL [R1+0x94c], R42 ;  /* 0x00094c2a01007387 */ /* 0x0003e20000100800 */
[----:B------:R-:W-:Y:S02]  /*418e0*/  IADD3.X R49, R49, UR6, RZ, P1, !PT ;  /* 0x0000000631317c10 */ /* 0x000fe40008ffe4ff */
[----:B------:R-:W-:-:S03]  /*418f0*/  IADD3.X R46, R46, UR6, RZ, P2, !PT ;  /* 0x000000062e2e7c10 */ /* 0x000fc600097fe4ff */
[----:B------:R1:W-:Y:S02]  /*41900*/  STL [R1+0x948], R49 ;  /* 0x0009483101007387 */ /* 0x0003e40000100800 */
[----:B-1----:R-:W-:Y:S02]  /*41910*/  MOV R36, R42 ;  /* 0x0000002a00247202 */ /* 0x002fe40000000f00 */
[----:B------:R1:W-:Y:S04]  /*41920*/  STL [R1+0x98c], R41 ;  /* 0x00098c2901007387 */ /* 0x0003e80000100800 */
[----:B------:R-:W2:Y:S04]  /*41930*/  LDL.LU R53, [R1+0xacc] ;  /* 0x000acc0001357983 */ /* 0x000ea80000300800 */
[----:B------:R1:W-:Y:S04]  /*41940*/  STL [R1+0x988], R46 ;  /* 0x0009882e01007387 */ /* 0x0003e80000100800 */
[----:B------:R-:W2:Y:S04]  /*41950*/  LDL.LU R42, [R1+0xb0c] ;  /* 0x000b0c00012a7983 */ /* 0x000ea80000300800 */
[----:B------:R-:W2:Y:S01]  /*41960*/  LDL.LU R54, [R1+0xac8] ;  /* 0x000ac80001367983 */ /* 0x000ea20000300800 */
[----:B------:R-:W-:-:S03]  /*41970*/  IMAD.MOV.U32 R37, RZ, RZ, R49 ;  /* 0x000000ffff257224 */ /* 0x000fc600078e0031 */
[----:B------:R-:W2:Y:S04]  /*41980*/  LDL.LU R49, [R1+0xb08] ;  /* 0x000b080001317983 */ /* 0x000ea80000300800 */
[----:B------:R1:W-:Y:S02]  /*41990*/  LDGSTS.E [R0+0x44600], [R36.64], P0 ;  /* 0x4460000024007fae */ /* 0x0003e40008121848 */
[----:B-1----:R-:W-:Y:S01]  /*419a0*/  IMAD.MOV.U32 R36, RZ, RZ, R41 ;  /* 0x000000ffff247224 */ /* 0x002fe200078e0029 */
[----:B------:R-:W-:Y:S01]  /*419b0*/  MOV R37, R46 ;  /* 0x0000002e00257202 */ /* 0x000fe20000000f00 */
[----:B------:R-:W2:Y:S01]  /*419c0*/  LDL.LU R41, [R1+0xb4c] ;  /* 0x000b4c0001297983 */ /* 0x000ea20000300800 */
[----:B------:R-:W-:-:S03]  /*419d0*/  IADD3 R45, P1, R45, UR7, RZ ;  /* 0x000000072d2d7c10 */ /* 0x000fc6000ff3e0ff */
[----:B------:R-:W2:Y:S01]  /*419e0*/  LDL.LU R46, [R1+0xb8c] ;  /* 0x000b8c00012e7983 */ /* 0x000ea20000300800 */
[----:B------:R-:W-:-:S03]  /*419f0*/  IADD3 R3, P2, R3, UR7, RZ ;  /* 0x0000000703037c10 */ /* 0x000fc6000ff5e0ff */
[----:B------:R1:W-:Y:S04]  /*41a00*/  STL [R1+0x9cc], R45 ;  /* 0x0009cc2d01007387 */ /* 0x0003e80000100800 */
[----:B------:R1:W-:Y:S01]  /*41a10*/  LDGSTS.E [R0+0x45600], [R36.64], P0 ;  /* 0x4560000024007fae */ /* 0x0003e20008121848 */
[----:B------:R-:W-:Y:S01]  /*41a20*/  IADD3.X R47, R47, UR6, RZ, P1, !PT ;  /* 0x000000062f2f7c10 */ /* 0x000fe20008ffe4ff */
[----:B-1----:R-:W-:Y:S01]  /*41a30*/  IMAD.MOV.U32 R36, RZ, RZ, R45 ;  /* 0x000000ffff247224 */ /* 0x002fe200078e002d */
[----:B------:R-:W-:-:S03]  /*41a40*/  IADD3.X R44, R44, UR6, RZ, P2, !PT ;  /* 0x000000062c2c7c10 */ /* 0x000fc600097fe4ff */
[----:B------:R1:W-:Y:S04]  /*41a50*/  STL [R1+0x9c8], R47 ;  /* 0x0009c82f01007387 */ /* 0x0003e80000100800 */
[----:B------:R1:W-:Y:S04]  /*41a60*/  STL [R1+0xa0c], R3 ;  /* 0x000a0c0301007387 */ /* 0x0003e80000100800 */
[----:B------:R-:W2:Y:S01]  /*41a70*/  LDL.LU R45, [R1+0xb48] ;  /* 0x000b4800012d7983 */ /* 0x000ea20000300800 */
[----:B------:R-:W-:-:S03]  /*41a80*/  IMAD.MOV.U32 R37, RZ, RZ, R47 ;  /* 0x000000ffff257224 */ /* 0x000fc600078e002f */
[----:B------:R1:W-:Y:S04]  /*41a90*/  STL [R1+0xa08], R44 ;  /* 0x000a082c01007387 */ /* 0x0003e80000100800 */
[----:B-1----:R-:W2:Y:S04]  /*41aa0*/  LDL.LU R47, [R1+0xb88] ;  /* 0x000b8800012f7983 */ /* 0x002ea80000300800 */
[----:B------:R1:W-:Y:S02]  /*41ab0*/  LDGSTS.E [R0+0x46600], [R36.64], P0 ;  /* 0x4660000024007fae */ /* 0x0003e40008121848 */
[----:B-1----:R-:W-:Y:S01]  /*41ac0*/  MOV R36, R3 ;  /* 0x0000000300247202 */ /* 0x002fe20000000f00 */
[----:B------:R-:W-:Y:S01]  /*41ad0*/  IMAD.MOV.U32 R37, RZ, RZ, R44 ;  /* 0x000000ffff257224 */ /* 0x000fe200078e002c */
[----:B------:R-:W2:Y:S04]  /*41ae0*/  LDL.LU R3, [R1+0xbcc] ;  /* 0x000bcc0001037983 */ /* 0x000ea80000300800 */
[----:B------:R-:W2:Y:S04]  /*41af0*/  LDL.LU R44, [R1+0xc0c] ;  /* 0x000c0c00012c7983 */ /* 0x000ea80000300800 */
[----:B------:R1:W-:Y:S01]  /*41b00*/  LDGSTS.E [R0+0x47600], [R36.64], P0 ;  /* 0x4760000024007fae */ /* 0x0003e20008121848 */
[----:B---3--:R-:W-:-:S05]  /*41b10*/  IADD3 R43, P1, R43, UR7, RZ ;  /* 0x000000072b2b7c10 */ /* 0x008fca000ff3e0ff */
[----:B------:R3:W-:Y:S01]  /*41b20*/  STL [R1+0xa4c], R43 ;  /* 0x000a4c2b01007387 */ /* 0x0007e20000100800 */
[----:B----4-:R-:W-:Y:S02]  /*41b30*/  IADD3 R38, P2, R38, UR7, RZ ;  /* 0x0000000726267c10 */ /* 0x010fe4000ff5e0ff */
[----:B--2---:R-:W-:Y:S01]  /*41b40*/  IADD3.X R48, R48, UR6, RZ, P1, !PT ;  /* 0x0000000630307c10 */ /* 0x004fe20008ffe4ff */
[----:B-1----:R-:W-:Y:S01]  /*41b50*/  IMAD.MOV.U32 R36, RZ, RZ, R43 ;  /* 0x000000ffff247224 */ /* 0x002fe200078e002b */
[----:B------:R-:W-:-:S03]  /*41b60*/  IADD3.X R39, R39, UR6, RZ, P2, !PT ;  /* 0x0000000627277c10 */ /* 0x000fc600097fe4ff */
[----:B------:R1:W-:Y:S01]  /*41b70*/  STL [R1+0xa48], R48 ;  /* 0x000a483001007387 */ /* 0x0003e20000100800 */
[----:B------:R-:W-:-:S03]  /*41b80*/  MOV R37, R48 ;  /* 0x0000003000257202 */ /* 0x000fc60000000f00 */
[----:B------:R2:W-:Y:S04]  /*41b90*/  STL [R1+0xa8c], R38 ;  /* 0x000a8c2601007387 */ /* 0x0005e80000100800 */
[----:B---3--:R-:W3:Y:S04]  /*41ba0*/  LDL.LU R43, [R1+0xbc8] ;  /* 0x000bc800012b7983 */ /* 0x008ee80000300800 */
[----:B------:R4:W-:Y:S04]  /*41bb0*/  STL [R1+0xa88], R39 ;  /* 0x000a882701007387 */ /* 0x0009e80000100800 */
[----:B-1----:R-:W3:Y:S04]  /*41bc0*/  LDL.LU R48, [R1+0xc08] ;  /* 0x000c080001307983 */ /* 0x002ee80000300800 */
[----:B------:R1:W-:Y:S02]  /*41bd0*/  LDGSTS.E [R0+0x48600], [R36.64], P0 ;  /* 0x4860000024007fae */ /* 0x0003e40008121848 */
[----:B-1----:R-:W-:-:S02]  /*41be0*/  IMAD.MOV.U32 R36, RZ, RZ, R38 ;  /* 0x000000ffff247224 */ /* 0x002fc400078e0026 */
[----:B------:R-:W-:Y:S01]  /*41bf0*/  IMAD.MOV.U32 R37, RZ, RZ, R39 ;  /* 0x000000ffff257224 */ /* 0x000fe200078e0027 */
[----:B--2---:R-:W2:Y:S01]  /*41c00*/  LDL.LU R38, [R1+0x854] ;  /* 0x0008540001267983 */ /* 0x004ea20000300800 */
[----:B------:R-:W-:-:S03]  /*41c10*/  IADD3 R53, P1, R53, UR7, RZ ;  /* 0x0000000735357c10 */ /* 0x000fc6000ff3e0ff */
[----:B------:R1:W-:Y:S04]  /*41c20*/  LDGSTS.E [R0+0x49600], [R36.64], P0 ;  /* 0x4960000024007fae */ /* 0x0003e80008121848 */
[----:B----4-:R-:W2:Y:S01]  /*41c30*/  LDL.LU R39, [R1+0x894] ;  /* 0x0008940001277983 */ /* 0x010ea20000300800 */
[----:B------:R-:W-:Y:S02]  /*41c40*/  IADD3 R42, P2, R42, UR7, RZ ;  /* 0x000000072a2a7c10 */ /* 0x000fe4000ff5e0ff */
[----:B------:R-:W-:Y:S02]  /*41c50*/  IADD3.X R54, R54, UR6, RZ, P1, !PT ;  /* 0x0000000636367c10 */ /* 0x000fe40008ffe4ff */
[----:B-1----:R-:W-:Y:S02]  /*41c60*/  MOV R36, R53 ;  /* 0x0000003500247202 */ /* 0x002fe40000000f00 */
[----:B------:R-:W-:Y:S01]  /*41c70*/  IADD3.X R49, R49, UR6, RZ, P2, !PT ;  /* 0x0000000631317c10 */ /* 0x000fe200097fe4ff */
[----:B------:R-:W-:Y:S01]  /*41c80*/  IMAD.MOV.U32 R37, RZ, RZ, R54 ;  /* 0x000000ffff257224 */ /* 0x000fe200078e0036 */
[----:B------:R-:W-:Y:S04]  /*41c90*/  STL [R1+0xacc], R53 ;  /* 0x000acc3501007387 */ /* 0x000fe80000100800 */
        /* <DEDUP_REMOVED lines=10> */
[----:B------:R1:W-:Y:S04]  /*41d40*/  LDGSTS.E [R0+0x4b600], [R36.64], P0 ;  /* 0x4b60000024007fae */ /* 0x0003e80008121848 */
[----:B------:R1:W-:Y:S01]  /*41d50*/  STL [R1+0xb4c], R41 ;  /* 0x000b4c2901007387 */ /* 0x0003e20000100800 */
[----:B------:R-:W-:Y:S01]  /*41d60*/  IADD3.X R45, R45, UR6, RZ, P1, !PT ;  /* 0x000000062d2d7c10 */ /* 0x000fe20008ffe4ff */
[----:B-1----:R-:W-:-:S04]  /*41d70*/  IMAD.MOV.U32 R36, RZ, RZ, R41 ;  /* 0x000000ffff247224 */ /* 0x002fc800078e0029 */
[----:B------:R-:W-:Y:S01]  /*41d80*/  IMAD.MOV.U32 R37, RZ, RZ, R45 ;  /* 0x000000ffff257224 */ /* 0x000fe200078e002d */
[----:B------:R1:W-:Y:S01]  /*41d90*/  STL [R1+0xb48], R45 ;  /* 0x000b482d01007387 */ /* 0x0003e20000100800 */
[----:B------:R-:W-:-:S03]  /*41da0*/  IADD3.X R47, R47, UR6, RZ, P2, !PT ;  /* 0x000000062f2f7c10 */ /* 0x000fc600097fe4ff */
[----:B------:R1:W-:Y:S04]  /*41db0*/  STL [R1+0xb8c], R46 ;  /* 0x000b8c2e01007387 */ /* 0x0003e80000100800 */
[----:B------:R-:W2:Y:S04]  /*41dc0*/  LDL.LU R41, [R1+0x8d4] ;  /* 0x0008d40001297983 */ /* 0x000ea80000300800 */
[----:B------:R1:W-:Y:S04]  /*41dd0*/  STL [R1+0xb88], R47 ;  /* 0x000b882f01007387 */ /* 0x0003e80000100800 */
[----:B------:R1:W-:Y:S04]  /*41de0*/  LDGSTS.E [R0+0x4c600], [R36.64], P0 ;  /* 0x4c60000024007fae */ /* 0x0003e80008121848 */
[----:B-1----:R-:W2:Y:S01]  /*41df0*/  LDL.LU R45, [R1+0x914] ;  /* 0x00091400012d7983 */ /* 0x002ea20000300800 */
[----:B------:R-:W-:-:S02]  /*41e00*/  IADD3 R3, P1, R3, UR7, RZ ;  /* 0x0000000703037c10 */ /* 0x000fc4000ff3e0ff */
[----:B------:R-:W-:Y:S02]  /*41e10*/  MOV R36, R46 ;  /* 0x0000002e00247202 */ /* 0x000fe40000000f00 */
[----:B------:R-:W2:Y:S01]  /*41e20*/  LDL.LU R46, [R1+0x8d0] ;  /* 0x0008d000012e7983 */ /* 0x000ea20000300800 */
[----:B------:R-:W-:Y:S01]  /*41e30*/  IMAD.MOV.U32 R37, RZ, RZ, R47 ;  /* 0x000000ffff257224 */ /* 0x000fe200078e002f */
[----:B------:R-:W-:Y:S02]  /*41e40*/  IADD3 R44, P2, R44, UR7, RZ ;  /* 0x000000072c2c7c10 */ /* 0x000fe4000ff5e0ff */
[----:B------:R-:W2:Y:S04]  /*41e50*/  LDL.LU R47, [R1+0x910] ;  /* 0x00091000012f7983 */ /* 0x000ea80000300800 */
[----:B------:R1:W-:Y:S04]  /*41e60*/  LDGSTS.E [R0+0x4d600], [R36.64], P0 ;  /* 0x4d60000024007fae */ /* 0x0003e80008121848 */
[----:B------:R-:W-:Y:S01]  /*41e70*/  STL [R1+0xbcc], R3 ;  /* 0x000bcc0301007387 */ /* 0x000fe20000100800 */
[----:B-1----:R-:W-:Y:S01]  /*41e80*/  IMAD.MOV.U32 R36, RZ, RZ, R3 ;  /* 0x000000ffff247224 */ /* 0x002fe200078e0003 */
        /* <DEDUP_REMOVED lines=30> */
[----:B------:R-:W-:-:S05]  /*42070*/  IMAD.MOV.U32 R36, RZ, RZ, R39 ;  /* 0x000000ffff247224 */ /* 0x000fca00078e0027 */
[----:B------:R1:W-:Y:S04]  /*42080*/  LDGSTS.E [R0+0x41800], [R36.64], P0 ;  /* 0x4180000024007fae */ /* 0x0003e80008121848 */
[----:B-1----:R-:W2:Y:S04]  /*42090*/  LDL.LU R49, [R1+0x9d0] ;  /* 0x0009d00001317983 */ /* 0x002ea80000300800 */
[----:B------:R-:W2:Y:S01]  /*420a0*/  LDL.LU R39, [R1+0xa10] ;  /* 0x000a100001277983 */ /* 0x000ea20000300800 */
[----:B------:R-:W-:-:S04]  /*420b0*/  IADD3 R41, P1, R41, UR7, RZ ;  /* 0x0000000729297c10 */ /* 0x000fc8000ff3e0ff */
[----:B------:R-:W-:Y:S01]  /*420c0*/  MOV R36, R41 ;  /* 0x0000002900247202 */ /* 0x000fe20000000f00 */
[----:B------:R-:W-:Y:S01]  /*420d0*/  STL [R1+0x8d4], R41 ;  /* 0x0008d42901007387 */ /* 0x000fe20000100800 */
[----:B------:R-:W-:Y:S02]  /*420e0*/  IADD3 R45, P2, R45, UR7, RZ ;  /* 0x000000072d2d7c10 */ /* 0x000fe4000ff5e0ff */
        /* <DEDUP_REMOVED lines=32> */
[----:B------:R-:W2:Y:S04]  /*422f0*/  LDL.LU R44, [R1+0xb94] ;  /* 0x000b9400012c7983 */ /* 0x000ea80000300800 */
[----:B------:R1:W-:Y:S01]  /*42300*/  LDGSTS.E [R0+0x45800], [R36.64], P0 ;  /* 0x4580000024007fae */ /* 0x0003e20008121848 */
[----:B------:R-:W-:-:S02]  /*42310*/  IADD3 R42, P1, R42, UR7, RZ ;  /* 0x000000072a2a7c10 */ /* 0x000fc4000ff3e0ff */
[----:B------:R-:W-:-:S03]  /*42320*/  IADD3 R38, P2, R38, UR7, RZ ;  /* 0x0000000726267c10 */ /* 0x000fc6000ff5e0ff */
[----:B------:R1:W-:Y:S02]  /*42330*/  STL [R1+0x9d4], R42 ;  /* 0x0009d42a01007387 */ /* 0x0003e40000100800 */
[----:B-1----:R-:W-:Y:S01]  /*42340*/  IMAD.MOV.U32 R36, RZ, RZ, R42 ;  /* 0x000000ffff247224 */ /* 0x002fe200078e002a */
[----:B------:R-:W-:Y:S02]  /*42350*/  IADD3.X R49, R49, UR6, RZ, P1, !PT ;  /* 0x0000000631317c10 */ /* 0x000fe40008ffe4ff */
[----:B------:R-:W-:-:S03]  /*42360*/  IADD3.X R39, R39, UR6, RZ, P2, !PT ;  /* 0x0000000627277c10 */ /* 0x000fc600097fe4ff */
[----:B------:R1:W-:Y:S04]  /*42370*/  STL [R1+0x9d0], R49 ;  /* 0x0009d03101007387 */ /* 0x0003e80000100800 */
[----:B------:R1:W-:Y:S01]  /*42380*/  STL [R1+0xa14], R38 ;  /* 0x000a142601007387 */ /* 0x0003e20000100800 */
[----:B------:R-:W-:-:S03]  /*42390*/  MOV R37, R49 ;  /* 0x0000003100257202 */ /* 0x000fc60000000f00 */
[----:B------:R-:W2:Y:S04]  /*423a0*/  LDL.LU R42, [R1+0xb50] ;  /* 0x000b5000012a7983 */ /* 0x000ea80000300800 */
[----:B------:R1:W-:Y:S04]  /*423b0*/  STL [R1+0xa10], R39 ;  /* 0x000a102701007387 */ /* 0x0003e80000100800 */
[----:B-1----:R-:W2:Y:S04]  /*423c0*/  LDL.LU R49, [R1+0xb90] ;  /* 0x000b900001317983 */ /* 0x002ea80000300800 */
[----:B------:R1:W-:Y:S02]  /*423d0*/  LDGSTS.E [R0+0x46800], [R36.64], P0 ;  /* 0x4680000024007fae */ /* 0x0003e40008121848 */
[----:B-1----:R-:W-:-:S02]  /*423e0*/  IMAD.MOV.U32 R36, RZ, RZ, R38 ;  /* 0x000000ffff247224 */ /* 0x002fc400078e0026 */
[----:B------:R-:W-:Y:S01]  /*423f0*/  IMAD.MOV.U32 R37, RZ, RZ, R39 ;  /* 0x000000ffff257224 */ /* 0x000fe200078e0027 */
[----:B------:R-:W2:Y:S04]  /*42400*/  LDL.LU R38, [R1+0xbd4] ;  /* 0x000bd40001267983 */ /* 0x000ea80000300800 */
[----:B------:R-:W2:Y:S01]  /*42410*/  LDL.LU R39, [R1+0xc14] ;  /* 0x000c140001277983 */ /* 0x000ea20000300800 */
[----:B------:R-:W-:-:S03]  /*42420*/  IADD3 R46, P1, R46, UR7, RZ ;  /* 0x000000072e2e7c10 */ /* 0x000fc6000ff3e0ff */
[----:B------:R1:W-:Y:S01]  /*42430*/  LDGSTS.E [R0+0x47800], [R36.64], P0 ;  /* 0x4780000024007fae */ /* 0x0003e20008121848 */
[----:B------:R-:W-:-:S03]  /*42440*/  IADD3 R41, P2, R41, UR7, RZ ;  /* 0x0000000729297c10 */ /* 0x000fc6000ff5e0ff */
[----:B------:R1:W-:Y:S01]  /*42450*/  STL [R1+0xa54], R46 ;  /* 0x000a542e01007387 */ /* 0x0003e20000100800 */
[----:B------:R-:W-:Y:S02]  /*42460*/  IADD3.X R47, R47, UR6, RZ, P1, !PT ;  /* 0x000000062f2f7c10 */ /* 0x000fe40008ffe4ff */
[----:B-1----:R-:W-:Y:S02]  /*42470*/  MOV R36, R46 ;  /* 0x0000002e00247202 */ /* 0x002fe40000000f00 */
[----:B------:R-:W-:Y:S01]  /*42480*/  IADD3.X R45, R45, UR6, RZ, P2, !PT ;  /* 0x000000062d2d7c10 */ /* 0x000fe200097fe4ff */
[----:B------:R1:W-:Y:S01]  /*42490*/  STL [R1+0xa50], R47 ;  /* 0x000a502f01007387 */ /* 0x0003e20000100800 */
[----:B------:R-:W-:-:S03]  /*424a0*/  IMAD.MOV.U32 R37, RZ, RZ, R47 ;  /* 0x000000ffff257224 */ /* 0x000fc600078e002f */
[----:B------:R1:W-:Y:S04]  /*424b0*/  STL [R1+0xa94], R41 ;  /* 0x000a942901007387 */ /* 0x0003e80000100800 */
[----:B------:R-:W2:Y:S04]  /*424c0*/  LDL.LU R46, [R1+0xbd0] ;  /* 0x000bd000012e7983 */ /* 0x000ea80000300800 */
[----:B------:R1:W-:Y:S04]  /*424d0*/  STL [R1+0xa90], R45 ;  /* 0x000a902d01007387 */ /* 0x0003e80000100800 */
[----:B-1----:R-:W2:Y:S04]  /*424e0*/  LDL.LU R47, [R1+0xc10] ;  /* 0x000c1000012f7983 */ /* 0x002ea80000300800 */
        /* <DEDUP_REMOVED lines=58> */
[----:B------:R-:W-:Y:S02]  /*42890*/  LOP3.LUT R52, R252, 0x50, RZ, 0x3c, !PT ;  /* 0x00000050fc347812 */ /* 0x000fe400078e3cff */
[----:B------:R-:W-:Y:S01]  /*428a0*/  IADD3 R45, P2, R45, UR7, RZ ;  /* 0x000000072d2d7c10 */ /* 0x000fe2000ff5e0ff */
[----:B------:R1:W-:Y:S04]  /*428b0*/  LDGSTS.E [R0+0x4f800], [R36.64], P0 ;  /* 0x4f80000024007fae */ /* 0x0003e80008121848 */
[----:B------:R-:W-:Y:S01]  /*428c0*/  STL [R1+0x85c], R41 ;  /* 0x00085c2901007387 */ /* 0x000fe20000100800 */
[----:B-1----:R-:W-:Y:S01]  /*428d0*/  IMAD.U32 R0, RZ, RZ, UR5 ;  /* 0x00000005ff007e24 */ /* 0x002fe2000f8e00ff */
[----:B------:R-:W-:-:S02]  /*428e0*/  MOV R36, R41 ;  /* 0x0000002900247202 */ /* 0x000fc40000000f00 */
[----:B------:R-:W-:Y:S01]  /*428f0*/  STL [R1+0x89c], R45 ;  /* 0x00089c2d01007387 */ /* 0x000fe20000100800 */
[----:B------:R-:W-:Y:S01]  /*42900*/  IMAD R0, R0, 0x10000, R52 ;  /* 0x0001000000007824 */ /* 0x000fe200078e0234 */
[----:B--2---:R-:W-:Y:S02]  /*42910*/  IADD3.X R43, R43, UR6, RZ, P1, !PT ;  /* 0x000000062b2b7c10 */ /* 0x004fe40008ffe4ff */
[----:B---3--:R-:W-:-:S03]  /*42920*/  IADD3.X R48, R48, UR6, RZ, P2, !PT ;  /* 0x0000000630307c10 */ /* 0x008fc600097fe4ff */
[----:B------:R-:W-:Y:S01]  /*42930*/  IMAD.MOV.U32 R37, RZ, RZ, R43 ;  /* 0x000000ffff257224 */ /* 0x000fe200078e002b */
[----:B------:R1:W-:Y:S04]  /*42940*/  STL [R1+0x858], R43 ;  /* 0x0008582b01007387 */ /* 0x0003e80000100800 */
[----:B------:R2:W-:Y:S04]  /*42950*/  LDGSTS.E [R0+0x40a00], [R36.64], P0 ;  /* 0x40a0000024007fae */ /* 0x0005e80008121848 */
[----:B-1----:R-:W3:Y:S04]  /*42960*/  LDL.LU R43, [R1+0x9dc] ;  /* 0x0009dc00012b7983 */ /* 0x002ee80000300800 */
[----:B------:R-:W3:Y:S01]  /*42970*/  LDL.LU R41, [R1+0xa1c] ;  /* 0x000a1c0001297983 */ /* 0x000ee20000300800 */
[----:B--2---:R-:W-:-:S03]  /*42980*/  MOV R37, R48 ;  /* 0x0000003000257202 */ /* 0x004fc60000000f00 */
[----:B------:R1:W-:Y:S01]  /*42990*/  STL [R1+0x898], R48 ;  /* 0x0008983001007387 */ /* 0x0003e20000100800 */
[----:B------:R-:W-:-:S05]  /*429a0*/  IMAD.MOV.U32 R36, RZ, RZ, R45 ;  /* 0x000000ffff247224 */ /* 0x000fca00078e002d */
[----:B------:R2:W-:Y:S04]  /*429b0*/  LDGSTS.E [R0+0x41a00], [R36.64], P0 ;  /* 0x41a0000024007fae */ /* 0x0005e80008121848 */
[----:B-1----:R-:W3:Y:S04]  /*429c0*/  LDL.LU R48, [R1+0x9d8] ;  /* 0x0009d80001307983 */ /* 0x002ee80000300800 */
[----:B------:R-:W3:Y:S01]  /*429d0*/  LDL.LU R45, [R1+0xa18] ;  /* 0x000a1800012d7983 */ /* 0x000ee20000300800 */
[----:B----4-:R-:W-:-:S05]  /*429e0*/  IADD3 R3, P1, R3, UR7, RZ ;  /* 0x0000000703037c10 */ /* 0x010fca000ff3e0ff */
[----:B------:R-:W-:Y:S01]  /*429f0*/  STL [R1+0x8dc], R3 ;  /* 0x0008dc0301007387 */ /* 0x000fe20000100800 */
[----:B--2---:R-:W-:Y:S01]  /*42a00*/  IMAD.MOV.U32 R36, RZ, RZ, R3 ;  /* 0x000000ffff247224 */ /* 0x004fe200078e0003 */
[----:B------:R-:W-:Y:S02]  /*42a10*/  IADD3 R42, P2, R42, UR7, RZ ;  /* 0x000000072a2a7c10 */ /* 0x000fe4000ff5e0ff */
[----:B------:R-:W-:Y:S02]  /*42a20*/  IADD3.X R44, R44, UR6, RZ, P1, !PT ;  /* 0x000000062c2c7c10 */ /* 0x000fe40008ffe4ff */
[----:B------:R-:W-:-:S03]  /*42a30*/  IADD3.X R49, R49, UR6, RZ, P2, !PT ;  /* 0x0000000631317c10 */ /* 0x000fc600097fe4ff */
[----:B------:R-:W-:Y:S01]  /*42a40*/  IMAD.MOV.U32 R37, RZ, RZ, R44 ;  /* 0x000000ffff257224 */ /* 0x000fe200078e002c */
[----:B------:R1:W-:Y:S04]  /*42a50*/  STL [R1+0x8d8], R44 ;  /* 0x0008d82c01007387 */ /* 0x0003e80000100800 */
[----:B------:R-:W-:Y:S04]  /*42a60*/  STL [R1+0x91c], R42 ;  /* 0x00091c2a01007387 */ /* 0x000fe80000100800 */
[----:B------:R2:W-:Y:S04]  /*42a70*/  LDGSTS.E [R0+0x42a00], [R36.64], P0 ;  /* 0x42a0000024007fae */ /* 0x0005e80008121848 */
[----:B-1----:R-:W4:Y:S04]  /*42a80*/  LDL.LU R44, [R1+0xa5c] ;  /* 0x000a5c00012c7983 */ /* 0x002f280000300800 */
[----:B------:R1:W-:Y:S04]  /*42a90*/  STL [R1+0x918], R49 ;  /* 0x0009183101007387 */ /* 0x0003e80000100800 */
[----:B------:R-:W4:Y:S01]  /*42aa0*/  LDL.LU R3, [R1+0xa9c] ;  /* 0x000a9c0001037983 */ /* 0x000f220000300800 */
[----:B--2---:R-:W-:-:S03]  /*42ab0*/  IMAD.MOV.U32 R37, RZ, RZ, R49 ;  /* 0x000000ffff257224 */ /* 0x004fc600078e0031 */
[----:B-1----:R-:W2:Y:S01]  /*42ac0*/  LDL.LU R49, [R1+0xa58] ;  /* 0x000a580001317983 */ /* 0x002ea20000300800 */
[----:B------:R-:W-:-:S03]  /*42ad0*/  MOV R36, R42 ;  /* 0x0000002a00247202 */ /* 0x000fc60000000f00 */
        /* <DEDUP_REMOVED lines=8> */
[----:B-1----:R-:W-:Y:S02]  /*42b60*/  IMAD.MOV.U32 R36, RZ, RZ, R46 ;  /* 0x000000ffff247224 */ /* 0x002fe400078e002e */
[----:B------:R1:W-:Y:S04]  /*42b70*/  STL [R1+0x99c], R38 ;  /* 0x00099c2601007387 */ /* 0x0003e80000100800 */
[----:B------:R-:W2:Y:S04]  /*42b80*/  LDL.LU R52, [R1+0xadc] ;  /* 0x000adc0001347983 */ /* 0x000ea80000300800 */
[----:B------:R1:W-:Y:S04]  /*42b90*/  STL [R1+0x998], R39 ;  /* 0x0009982701007387 */ /* 0x0003e80000100800 */
[----:B------:R-:W2:Y:S04]  /*42ba0*/  LDL.LU R46, [R1+0xb1c] ;  /* 0x000b1c00012e7983 */ /* 0x000ea80000300800 */
[----:B------:R-:W2:Y:S01]  /*42bb0*/  LDL.LU R53, [R1+0xad8] ;  /* 0x000ad80001357983 */ /* 0x000ea20000300800 */
[----:B------:R-:W-:-:S03]  /*42bc0*/  MOV R37, R47 ;  /* 0x0000002f00257202 */ /* 0x000fc60000000f00 */
[----:B------:R-:W2:Y:S04]  /*42bd0*/  LDL.LU R47, [R1+0xb18] ;  /* 0x000b1800012f7983 */ /* 0x000ea80000300800 */
[----:B------:R1:W-:Y:S02]  /*42be0*/  LDGSTS.E [R0+0x44a00], [R36.64], P0 ;  /* 0x44a0000024007fae */ /* 0x0003e40008121848 */
[----:B-1----:R-:W-:Y:S02]  /*42bf0*/  IMAD.MOV.U32 R36, RZ, RZ, R38 ;  /* 0x000000ffff247224 */ /* 0x002fe400078e0026 */
[----:B------:R-:W-:Y:S01]  /*42c00*/  IMAD.MOV.U32 R37, RZ, RZ, R39 ;  /* 0x000000ffff257224 */ /* 0x000fe200078e0027 */
[----:B------:R-:W2:Y:S04]  /*42c10*/  LDL.LU R38, [R1+0xb5c] ;  /* 0x000b5c0001267983 */ /* 0x000ea80000300800 */
[----:B------:R-:W2:Y:S04]  /*42c20*/  LDL.LU R39, [R1+0xb9c] ;  /* 0x000b9c0001277983 */ /* 0x000ea80000300800 */
[----:B------:R1:W-:Y:S01]  /*42c30*/  LDGSTS.E [R0+0x45a00], [R36.64], P0 ;  /* 0x45a0000024007fae */ /* 0x0003e20008121848 */
[----:B---3--:R-:W-:-:S02]  /*42c40*/  IADD3 R43, P1, R43, UR7, RZ ;  /* 0x000000072b2b7c10 */ /* 0x008fc4000ff3e0ff */
[----:B------:R-:W-:-:S03]  /*42c50*/  IADD3 R41, P2, R41, UR7, RZ ;  /* 0x0000000729297c10 */ /* 0x000fc6000ff5e0ff */
[----:B------:R3:W-:Y:S01]  /*42c60*/  STL [R1+0x9dc], R43 ;  /* 0x0009dc2b01007387 */ /* 0x0007e20000100800 */
[----:B-1----:R-:W-:Y:S02]  /*42c70*/  MOV R36, R43 ;  /* 0x0000002b00247202 */ /* 0x002fe40000000f00 */
[----:B------:R-:W-:Y:S02]  /*42c80*/  IADD3.X R48, R48, UR6, RZ, P1, !PT ;  /* 0x0000000630307c10 */ /* 0x000fe40008ffe4ff */
[----:B------:R-:W-:-:S03]  /*42c90*/  IADD3.X R45, R45, UR6, RZ, P2, !PT ;  /* 0x000000062d2d7c10 */ /* 0x000fc600097fe4ff */
[----:B------:R1:W-:Y:S04]  /*42ca0*/  STL [R1+0x9d8], R48 ;  /* 0x0009d83001007387 */ /* 0x0003e80000100800 */
[----:B------:R1:W-:Y:S01]  /*42cb0*/  STL [R1+0xa1c], R41 ;  /* 0x000a1c2901007387 */ /* 0x0003e20000100800 */
[----:B------:R-:W-:-:S03]  /*42cc0*/  IMAD.MOV.U32 R37, RZ, RZ, R48 ;  /* 0x000000ffff257224 */ /* 0x000fc600078e0030 */
[----:B---3--:R-:W3:Y:S04]  /*42cd0*/  LDL.LU R43, [R1+0xb58] ;  /* 0x000b5800012b7983 */ /* 0x008ee80000300800 */
[----:B------:R1:W-:Y:S04]  /*42ce0*/  STL [R1+0xa18], R45 ;  /* 0x000a182d01007387 */ /* 0x0003e80000100800 */
[----:B-1----:R-:W3:Y:S04]  /*42cf0*/  LDL.LU R48, [R1+0xb98] ;  /* 0x000b980001307983 */ /* 0x002ee80000300800 */
[----:B------:R1:W-:Y:S02]  /*42d00*/  LDGSTS.E [R0+0x46a00], [R36.64], P0 ;  /* 0x46a0000024007fae */ /* 0x0003e40008121848 */
[----:B-1----:R-:W-:Y:S01]  /*42d10*/  IMAD.MOV.U32 R36, RZ, RZ, R41 ;  /* 0x000000ffff247224 */ /* 0x002fe200078e0029 */
[----:B------:R-:W-:Y:S01]  /*42d20*/  MOV R37, R45 ;  /* 0x0000002d00257202 */ /* 0x000fe20000000f00 */
[----:B------:R-:W3:Y:S04]  /*42d30*/  LDL.LU R41, [R1+0xbdc] ;  /* 0x000bdc0001297983 */ /* 0x000ee80000300800 */
[----:B------:R-:W3:Y:S04]  /*42d40*/  LDL.LU R45, [R1+0xc1c] ;  /* 0x000c1c00012d7983 */ /* 0x000ee80000300800 */
[----:B------:R1:W-:Y:S01]  /*42d50*/  LDGSTS.E [R0+0x47a00], [R36.64], P0 ;  /* 0x47a0000024007fae */ /* 0x0003e20008121848 */
[----:B----4-:R-:W-:-:S05]  /*42d60*/  IADD3 R44, P1, R44, UR7, RZ ;  /* 0x000000072c2c7c10 */ /* 0x010fca000ff3e0ff */
[----:B------:R4:W-:Y:S01]  /*42d70*/  STL [R1+0xa5c], R44 ;  /* 0x000a5c2c01007387 */ /* 0x0009e20000100800 */
[----:B------:R-:W-:Y:S02]  /*42d80*/  IADD3 R3, P2, R3, UR7, RZ ;  /* 0x0000000703037c10 */ /* 0x000fe4000ff5e0ff */
[----:B--2---:R-:W-:Y:S01]  /*42d90*/  IADD3.X R49, R49, UR6, RZ, P1, !PT ;  /* 0x0000000631317c10 */ /* 0x004fe20008ffe4ff */
[----:B-1----:R-:W-:Y:S01]  /*42da0*/  IMAD.MOV.U32 R36, RZ, RZ, R44 ;  /* 0x000000ffff247224 */ /* 0x002fe200078e002c */
[----:B------:R-:W-:-:S03]  /*42db0*/  IADD3.X R42, R42, UR6, RZ, P2, !PT ;  /* 0x000000062a2a7c10 */ /* 0x000fc600097fe4ff */
[----:B------:R1:W-:Y:S04]  /*42dc0*/  STL [R1+0xa58], R49 ;  /* 0x000a583101007387 */ /* 0x0003e80000100800 */
[----:B------:R2:W-:Y:S04]  /*42dd0*/  STL [R1+0xa9c], R3 ;  /* 0x000a9c0301007387 */ /* 0x0005e80000100800 */
[----:B----4-:R-:W4:Y:S01]  /*42de0*/  LDL.LU R44, [R1+0xbd8] ;  /* 0x000bd800012c7983 */ /* 0x010f220000300800 */
[----:B------:R-:W-:-:S03]  /*42df0*/  IMAD.MOV.U32 R37, RZ, RZ, R49 ;  /* 0x000000ffff257224 */ /* 0x000fc600078e0031 */
[----:B------:R2:W-:Y:S04]  /*42e00*/  STL [R1+0xa98], R42 ;  /* 0x000a982a01007387 */ /* 0x0005e80000100800 */
[----:B-1----:R-:W4:Y:S04]  /*42e10*/  LDL.LU R49, [R1+0xc18] ;  /* 0x000c180001317983 */ /* 0x002f280000300800 */
[----:B------:R1:W-:Y:S01]  /*42e20*/  LDGSTS.E [R0+0x48a00], [R36.64], P0 ;  /* 0x48a0000024007fae */ /* 0x0003e20008121848 */
[----:B------:R-:W-:Y:S01]  /*42e30*/  IADD3 R52, P1, R52, UR7, RZ ;  /* 0x0000000734347c10 */ /* 0x000fe2000ff3e0ff */
[----:B-1----:R-:W-:Y:S01]  /*42e40*/  IMAD.MOV.U32 R37, RZ, RZ, R42 ;  /* 0x000000ffff257224 */ /* 0x002fe200078e002a */
[----:B------:R-:W-:-:S02]  /*42e50*/  MOV R36, R3 ;  /* 0x0000000300247202 */ /* 0x000fc40000000f00 */
[----:B--2---:R-:W4:Y:S01]  /*42e60*/  LDL.LU R3, [R1+0x864] ;  /* 0x0008640001037983 */ /* 0x004f220000300800 */
[----:B------:R-:W-:-:S03]  /*42e70*/  IADD3 R46, P2, R46, UR7, RZ ;  /* 0x000000072e2e7c10 */ /* 0x000fc6000ff5e0ff */
[----:B------:R1:W-:Y:S01]  /*42e80*/  LDGSTS.E [R0+0x49a00], [R36.64], P0 ;  /* 0x49a0000024007fae */ /* 0x0003e20008121848 */
[----:B------:R-:W-:-:S03]  /*42e90*/  IADD3.X R53, R53, UR6, RZ, P1, !PT ;  /* 0x0000000635357c10 */ /* 0x000fc60008ffe4ff */
[----:B------:R-:W4:Y:S01]  /*42ea0*/  LDL.LU R42, [R1+0x8a4] ;  /* 0x0008a400012a7983 */ /* 0x000f220000300800 */
        /* <DEDUP_REMOVED lines=10> */
[----:B------:R-:W4:Y:S01]  /*42f50*/  LDL.LU R46, [R1+0x860] ;  /* 0x00086000012e7983 */ /* 0x000f220000300800 */
[----:B------:R-:W-:Y:S01]  /*42f60*/  IMAD.MOV.U32 R37, RZ, RZ, R47 ;  /* 0x000000ffff257224 */ /* 0x000fe200078e002f */
[----:B------:R-:W-:Y:S02]  /*42f70*/  IADD3 R39, P2, R39, UR7, RZ ;  /* 0x0000000727277c10 */ /* 0x000fe4000ff5e0ff */
[----:B------:R-:W4:Y:S04]  /*42f80*/  LDL.LU R47, [R1+0x8a0] ;  /* 0x0008a000012f7983 */ /* 0x000f280000300800 */
[----:B------:R1:W-:Y:S04]  /*42f90*/  LDGSTS.E [R0+0x4ba00], [R36.64], P0 ;  /* 0x4ba0000024007fae */ /* 0x0003e80008121848 */
[----:B------:R3:W-:Y:S01]  /*42fa0*/  STL [R1+0xb5c], R38 ;  /* 0x000b5c2601007387 */ /* 0x0007e20000100800 */
[----:B-1----:R-:W-:-:S02]  /*42fb0*/  MOV R36, R38 ;  /* 0x0000002600247202 */ /* 0x002fc40000000f00 */
[----:B---3--:R-:W-:-:S05]  /*42fc0*/  IADD3.X R43, R43, UR6, RZ, P1, !PT ;  /* 0x000000062b2b7c10 */ /* 0x008fca0008ffe4ff */
        /* <DEDUP_REMOVED lines=8> */
[----:B------:R-:W-:Y:S01]  /*43050*/  IADD3 R41, P1, R41, UR7, RZ ;  /* 0x0000000729297c10 */ /* 0x000fe2000ff3e0ff */
[----:B---3--:R-:W-:-:S02]  /*43060*/  IMAD.MOV.U32 R36, RZ, RZ, R39 ;  /* 0x000000ffff247224 */ /* 0x008fc400078e0027 */
[----:B------:R-:W3:Y:S01]  /*43070*/  LDL.LU R39, [R1+0x8e0] ;  /* 0x0008e00001277983 */ /* 0x000ee20000300800 */
[----:B------:R-:W-:Y:S02]  /*43080*/  MOV R37, R48 ;  /* 0x0000003000257202 */ /* 0x000fe40000000f00 */
[----:B------:R-:W-:Y:S01]  /*43090*/  IADD3 R45, P2, R45, UR7, RZ ;  /* 0x000000072d2d7c10 */ /* 0x000fe2000ff5e0ff */
[----:B------:R-:W3:Y:S04]  /*430a0*/  LDL.LU R48, [R1+0x920] ;  /* 0x0009200001307983 */ /* 0x000ee80000300800 */
[----:B------:R1:W-:Y:S04]  /*430b0*/  LDGSTS.E [R0+0x4da00], [R36.64], P0 ;  /* 0x4da0000024007fae */ /* 0x0003e80008121848 */
[----:B------:R4:W-:Y:S01]  /*430c0*/  STL [R1+0xbdc], R41 ;  /* 0x000bdc2901007387 */ /* 0x0009e20000100800 */
[----:B-1----:R-:W-:Y:S01]  /*430d0*/  IMAD.MOV.U32 R36, RZ, RZ, R41 ;  /* 0x000000ffff247224 */ /* 0x002fe200078e0029 */
[----:B----4-:R-:W-:-:S05]  /*430e0*/  IADD3.X R44, R44, UR6, RZ, P1, !PT ;  /* 0x000000062c2c7c10 */ /* 0x010fca0008ffe4ff */
[----:B------:R-:W-:Y:S01]  /*430f0*/  IMAD.MOV.U32 R37, RZ, RZ, R44 ;  /* 0x000000ffff257224 */ /* 0x000fe200078e002c */
[----:B------:R1:W-:Y:S01]  /*43100*/  STL [R1+0xbd8], R44 ;  /* 0x000bd82c01007387 */ /* 0x0003e20000100800 */
[----:B------:R-:W-:-:S03]  /*43110*/  IADD3.X R49, R49, UR6, RZ, P2, !PT ;  /* 0x0000000631317c10 */ /* 0x000fc600097fe4ff */
[----:B------:R-:W-:Y:S04]  /*43120*/  STL [R1+0xc1c], R45 ;  /* 0x000c1c2d01007387 */ /* 0x000fe80000100800 */
[----:B------:R-:W2:Y:S04]  /*43130*/  LDL.LU R41, [R1+0x964] ;  /* 0x0009640001297983 */ /* 0x000ea80000300800 */
[----:B------:R1:W-:Y:S04]  /*43140*/  STL [R1+0xc18], R49 ;  /* 0x000c183101007387 */ /* 0x0003e80000100800 */
[----:B------:R1:W-:Y:S04]  /*43150*/  LDGSTS.E [R0+0x4ea00], [R36.64], P0 ;  /* 0x4ea0000024007fae */ /* 0x0003e80008121848 */
[----:B-1----:R-:W2:Y:S01]  /*43160*/  LDL.LU R44, [R1+0x9a4] ;  /* 0x0009a400012c7983 */ /* 0x002ea20000300800 */
[----:B------:R-:W-:-:S03]  /*43170*/  IMAD.MOV.U32 R37, RZ, RZ, R49 ;  /* 0x000000ffff257224 */ /* 0x000fc600078e0031 */
[----:B------:R-:W2:Y:S01]  /*43180*/  LDL.LU R49, [R1+0x960] ;  /* 0x0009600001317983 */ /* 0x000ea20000300800 */
[----:B------:R-:W-:-:S03]  /*43190*/  MOV R36, R45 ;  /* 0x0000002d00247202 */ /* 0x000fc60000000f00 */
[----:B------:R-:W2:Y:S01]  /*431a0*/  LDL.LU R45, [R1+0x9a0] ;  /* 0x0009a000012d7983 */ /* 0x000ea20000300800 */
[----:B------:R-:W-:-:S03]  /*431b0*/  IADD3 R3, P1, R3, UR7, RZ ;  /* 0x0000000703037c10 */ /* 0x000fc6000ff3e0ff */
[----:B------:R1:W-:Y:S01]  /*431c0*/  LDGSTS.E [R0+0x4fa00], [R36.64], P0 ;  /* 0x4fa0000024007fae */ /* 0x0003e20008121848 */
[----:B------:R-:W-:-:S03]  /*431d0*/  IADD3 R42, P2, R42, UR7, RZ ;  /* 0x000000072a2a7c10 */ /* 0x000fc6000ff5e0ff */
        /* <DEDUP_REMOVED lines=10> */
[----:B-1----:R-:W2:Y:S04]  /*43280*/  LDL.LU R46, [R1+0x9e4] ;  /* 0x0009e400012e7983 */ /* 0x002ea80000300800 */
[----:B------:R-:W2:Y:S01]  /*43290*/  LDL.LU R3, [R1+0xa24] ;  /* 0x000a240001037983 */ /* 0x000ea20000300800 */
[----:B------:R-:W-:-:S03]  /*432a0*/  IMAD.MOV.U32 R37, RZ, RZ, R47 ;  /* 0x000000ffff257224 */ /* 0x000fc600078e002f */
[----:B------:R1:W-:Y:S01]  /*432b0*/  STL [R1+0x8a0], R47 ;  /* 0x0008a02f01007387 */ /* 0x0003e20000100800 */
[----:B------:R-:W-:-:S05]  /*432c0*/  MOV R36, R42 ;  /* 0x0000002a00247202 */ /* 0x000fca0000000f00 */
[----:B------:R2:W-:Y:S04]  /*432d0*/  LDGSTS.E [R0+0x41c00], [R36.64], P0 ;  /* 0x41c0000024007fae */ /* 0x0005e80008121848 */
[----:B-1----:R-:W2:Y:S04]  /*432e0*/  LDL.LU R47, [R1+0x9e0] ;  /* 0x0009e000012f7983 */ /* 0x002ea80000300800 */
[----:B------:R-:W2:Y:S02]  /*432f0*/  LDL.LU R42, [R1+0xa20] ;  /* 0x000a2000012a7983 */ /* 0x000ea40000300800 */
[----:B--2---:R-:W-:-:S05]  /*43300*/  IADD3 R38, P1, R38, UR7, RZ ;  /* 0x0000000726267c10 */ /* 0x004fca000ff3e0ff */
[----:B------:R-:W-:Y:S01]  /*43310*/  STL [R1+0x8e4], R38 ;  /* 0x0008e42601007387 */ /* 0x000fe20000100800 */
[----:B------:R-:W-:Y:S01]  /*43320*/  IMAD.MOV.U32 R36, RZ, RZ, R38 ;  /* 0x000000ffff247224 */ /* 0x000fe200078e0026 */
[----:B------:R-:W-:Y:S02]  /*43330*/  IADD3 R43, P2, R43, UR7, RZ ;  /* 0x000000072b2b7c10 */ /* 0x000fe4000ff5e0ff */
[----:B---3--:R-:W-:Y:S02]  /*43340*/  IADD3.X R39, R39, UR6, RZ, P1, !PT ;  /* 0x0000000627277c10 */ /* 0x008fe40008ffe4ff */
[----:B------:R-:W-:-:S03]  /*43350*/  IADD3.X R48, R48, UR6, RZ, P2, !PT ;  /* 0x0000000630307c10 */ /* 0x000fc600097fe4ff */
[----:B------:R1:W-:Y:S01]  /*43360*/  STL [R1+0x8e0], R39 ;  /* 0x0008e02701007387 */ /* 0x0003e20000100800 */
[----:B------:R-:W-:-:S03]  /*43370*/  MOV R37, R39 ;  /* 0x0000002700257202 */ /* 0x000fc60000000f00 */
[----:B------:R2:W-:Y:S04]  /*43380*/  STL [R1+0x924], R43 ;  /* 0x0009242b01007387 */ /* 0x0005e80000100800 */
[----:B------:R3:W-:Y:S04]  /*43390*/  LDGSTS.E [R0+0x42c00], [R36.64], P0 ;  /* 0x42c0000024007fae */ /* 0x0007e80008121848 */
[----:B-1----:R-:W4:Y:S04]  /*433a0*/  LDL.LU R39, [R1+0xa64] ;  /* 0x000a640001277983 */ /* 0x002f280000300800 */
[----:B------:R1:W-:Y:S04]  /*433b0*/  STL [R1+0x920], R48 ;  /* 0x0009203001007387 */ /* 0x0003e80000100800 */
[----:B------:R-:W4:Y:S01]  /*433c0*/  LDL.LU R38, [R1+0xaa4] ;  /* 0x000aa40001267983 */ /* 0x000f220000300800 */
[----:B---3--:R-:W-:-:S03]  /*433d0*/  IMAD.MOV.U32 R36, RZ, RZ, R43 ;  /* 0x000000ffff247224 */ /* 0x008fc600078e002b */
[----:B--2---:R-:W2:Y:S01]  /*433e0*/  LDL.LU R43, [R1+0xa60] ;  /* 0x000a6000012b7983 */ /* 0x004ea20000300800 */
[----:B------:R-:W-:-:S03]  /*433f0*/  IMAD.MOV.U32 R37, RZ, RZ, R48 ;  /* 0x000000ffff257224 */ /* 0x000fc600078e0030 */
[----:B-1----:R-:W3:Y:S04]  /*43400*/  LDL.LU R48, [R1+0xaa0] ;  /* 0x000aa00001307983 */ /* 0x002ee80000300800 */
[----:B------:R1:W-:Y:S01]  /*43410*/  LDGSTS.E [R0+0x43c00], [R36.64], P0 ;  /* 0x43c0000024007fae */ /* 0x0003e20008121848 */
[----:B------:R-:W-:-:S05]  /*43420*/  IADD3 R41, P1, R41, UR7, RZ ;  /* 0x0000000729297c10 */ /* 0x000fca000ff3e0ff */
[----:B------:R1:W-:Y:S01]  /*43430*/  STL [R1+0x964], R41 ;  /* 0x0009642901007387 */ /* 0x0003e20000100800 */
[----:B------:R-:W-:Y:S02]  /*43440*/  IADD3 R44, P2, R44, UR7, RZ ;  /* 0x000000072c2c7c10 */ /* 0x000fe4000ff5e0ff */
[----:B------:R-:W-:Y:S02]  /*43450*/  IADD3.X R49, R49, UR6, RZ, P1, !PT ;  /* 0x0000000631317c10 */ /* 0x000fe40008ffe4ff */
[----:B------:R-:W-:-:S03]  /*43460*/  IADD3.X R45, R45, UR6, RZ, P2, !PT ;  /* 0x000000062d2d7c10 */ /* 0x000fc600097fe4ff */
[----:B------:R1:W-:Y:S02]  /*43470*/  STL [R1+0x960], R49 ;  /* 0x0009603101007387 */ /* 0x0003e40000100800 */
[----:B-1----:R-:W-:Y:S02]  /*43480*/  MOV R36, R41 ;  /* 0x0000002900247202 */ /* 0x002fe40000000f00 */
[----:B------:R1:W-:Y:S04]  /*43490*/  STL [R1+0x9a4], R44 ;  /* 0x0009a42c01007387 */ /* 0x0003e80000100800 */
[----:B------:R-:W3:Y:S04]  /*434a0*/  LDL.LU R51, [R1+0xae4] ;  /* 0x000ae40001337983 */ /* 0x000ee80000300800 */
[----:B------:R1:W-:Y:S04]  /*434b0*/  STL [R1+0x9a0], R45 ;  /* 0x0009a02d01007387 */ /* 0x0003e80000100800 */
[----:B------:R-:W3:Y:S04]  /*434c0*/  LDL.LU R41, [R1+0xb24] ;  /* 0x000b240001297983 */ /* 0x000ee80000300800 */
[----:B------:R-:W3:Y:S01]  /*434d0*/  LDL.LU R52, [R1+0xae0] ;  /* 0x000ae00001347983 */ /* 0x000ee20000300800 */
[----:B------:R-:W-:-:S03]  /*434e0*/  IMAD.MOV.U32 R37, RZ, RZ, R49 ;  /* 0x000000ffff257224 */ /* 0x000fc600078e0031 */
[----:B------:R-:W3:Y:S04]  /*434f0*/  LDL.LU R49, [R1+0xb20] ;  /* 0x000b200001317983 */ /* 0x000ee80000300800 */
[----:B------:R1:W-:Y:S02]  /*43500*/  LDGSTS.E [R0+0x44c00], [R36.64], P0 ;  /* 0x44c0000024007fae */ /* 0x0003e40008121848 */
[----:B-1----:R-:W-:Y:S01]  /*43510*/  IMAD.MOV.U32 R36, RZ, RZ, R44 ;  /* 0x000000ffff247224 */ /* 0x002fe200078e002c */
[----:B------:R-:W-:Y:S01]  /*43520*/  IADD3 R46, P1, R46, UR7, RZ ;  /* 0x000000072e2e7c10 */ /* 0x000fe2000ff3e0ff */
[----:B------:R-:W3:Y:S01]  /*43530*/  LDL.LU R44, [R1+0xb64] ;  /* 0x000b6400012c7983 */ /* 0x000ee20000300800 */
[----:B------:R-:W-:Y:S02]  /*43540*/  MOV R37, R45 ;  /* 0x0000002d00257202 */ /* 0x000fe40000000f00 */
[----:B------:R-:W-:Y:S01]  /*43550*/  IADD3 R3, P2, R3, UR7, RZ ;  /* 0x0000000703037c10 */ /* 0x000fe2000ff5e0ff */
[----:B------:R-:W3:Y:S04]  /*43560*/  LDL.LU R45, [R1+0xba4] ;  /* 0x000ba400012d7983 */ /* 0x000ee80000300800 */
[----:B------:R1:W-:Y:S04]  /*43570*/  STL [R1+0x9e4], R46 ;  /* 0x0009e42e01007387 */ /* 0x0003e80000100800 */
[----:B------:R1:W-:Y:S01]  /*43580*/  LDGSTS.E [R0+0x45c00], [R36.64], P0 ;  /* 0x45c0000024007fae */ /* 0x0003e20008121848 */
[----:B------:R-:W-:-:S02]  /*43590*/  IADD3.X R47, R47, UR6, RZ, P1, !PT ;  /* 0x000000062f2f7c10 */ /* 0x000fc40008ffe4ff */
[----:B------:R-:W-:-:S03]  /*435a0*/  IADD3.X R42, R42, UR6, RZ, P2, !PT ;  /* 0x000000062a2a7c10 */ /* 0x000fc600097fe4ff */
[----:B------:R1:W-:Y:S02]  /*435b0*/  STL [R1+0x9e0], R47 ;  /* 0x0009e02f01007387 */ /* 0x0003e40000100800 */
[----:B-1----:R-:W-:Y:S02]  /*435c0*/  IMAD.MOV.U32 R36, RZ, RZ, R46 ;  /* 0x000000ffff247224 */ /* 0x002fe400078e002e */
[----:B------:R-:W-:Y:S01]  /*435d0*/  STL [R1+0xa24], R3 ;  /* 0x000a240301007387 */ /* 0x000fe20000100800 */
[----:B------:R-:W-:-:S03]  /*435e0*/  IMAD.MOV.U32 R37, RZ, RZ, R47 ;  /* 0x000000ffff257224 */ /* 0x000fc600078e002f */
[----:B------:R-:W3:Y:S04]  /*435f0*/  LDL.LU R46, [R1+0xb60] ;  /* 0x000b6000012e7983 */ /* 0x000ee80000300800 */
[----:B------:R1:W-:Y:S04]  /*43600*/  STL [R1+0xa20], R42 ;  /* 0x000a202a01007387 */ /* 0x0003e80000100800 */
[----:B------:R-:W3:Y:S04]  /*43610*/  LDL.LU R47, [R1+0xba0] ;  /* 0x000ba000012f7983 */ /* 0x000ee80000300800 */
[----:B------:R1:W-:Y:S02]  /*43620*/  LDGSTS.E [R0+0x46c00], [R36.64], P0 ;  /* 0x46c0000024007fae */ /* 0x0003e40008121848 */
[----:B-1----:R-:W-:Y:S01]  /*43630*/  MOV R36, R3 ;  /* 0x0000000300247202 */ /* 0x002fe20000000f00 */
[----:B------:R-:W-:-:S02]  /*43640*/  IMAD.MOV.U32 R37, RZ, RZ, R42 ;  /* 0x000000ffff257224 */ /* 0x000fc400078e002a */
[----:B------:R-:W3:Y:S04]  /*43650*/  LDL.LU R42, [R1+0xbe4] ;  /* 0x000be400012a7983 */ /* 0x000ee80000300800 */
[----:B------:R-:W3:Y:S04]  /*43660*/  LDL.LU R3, [R1+0xc24] ;  /* 0x000c240001037983 */ /* 0x000ee80000300800 */
[----:B------:R1:W-:Y:S01]  /*43670*/  LDGSTS.E [R0+0x47c00], [R36.64], P0 ;  /* 0x47c0000024007fae */ /* 0x0003e20008121848 */
[----:B----4-:R-:W-:Y:S02]  /*43680*/  IADD3 R39, P1, R39, UR7, RZ ;  /* 0x0000000727277c10 */ /* 0x010fe4000ff3e0ff */
[----:B------:R-:W-:-:S02]  /*43690*/  IADD3 R38, P2, R38, UR7, RZ ;  /* 0x0000000726267c10 */ /* 0x000fc4000ff5e0ff */
[----:B--2---:R-:W-:Y:S01]  /*436a0*/  IADD3.X R43, R43, UR6, RZ, P1, !PT ;  /* 0x000000062b2b7c10 */ /* 0x004fe20008ffe4ff */
[----:B------:R-:W-:Y:S01]  /*436b0*/  STL [R1+0xa64], R39 ;  /* 0x000a642701007387 */ /* 0x000fe20000100800 */
[----:B---3--:R-:W-:-:S03]  /*436c0*/  IADD3.X R48, R48, UR6, RZ, P2, !PT ;  /* 0x0000000630307c10 */ /* 0x008fc600097fe4ff */
[----:B------:R2:W-:Y:S01]  /*436d0*/  STL [R1+0xa60], R43 ;  /* 0x000a602b01007387 */ /* 0x0005e20000100800 */
[----:B-1----:R-:W-:Y:S01]  /*436e0*/  MOV R37, R43 ;  /* 0x0000002b00257202 */ /* 0x002fe20000000f00 */
[----:B------:R-:W-:Y:S02]  /*436f0*/  IMAD.MOV.U32 R36, RZ, RZ, R39 ;  /* 0x000000ffff247224 */ /* 0x000fe400078e0027 */
[----:B------:R-:W-:Y:S04]  /*43700*/  STL [R1+0xaa4], R38 ;  /* 0x000aa42601007387 */ /* 0x000fe80000100800 */
[----:B------:R1:W-:Y:S04]  /*43710*/  LDGSTS.E [R0+0x48c00], [R36.64], P0 ;  /* 0x48c0000024007fae */ /* 0x0003e80008121848 */
[----:B--2---:R-:W2:Y:S04]  /*43720*/  LDL.LU R43, [R1+0xbe0] ;  /* 0x000be000012b7983 */ /* 0x004ea80000300800 */
[----:B------:R3:W-:Y:S04]  /*43730*/  STL [R1+0xaa0], R48 ;  /* 0x000aa03001007387 */ /* 0x0007e80000100800 */
[----:B------:R-:W4:Y:S01]  /*43740*/  LDL.LU R39, [R1+0xc20] ;  /* 0x000c200001277983 */ /* 0x000f220000300800 */
[----:B-1----:R-:W-:-:S02]  /*43750*/  IMAD.MOV.U32 R36, RZ, RZ, R38 ;  /* 0x000000ffff247224 */ /* 0x002fc400078e0026 */
[----:B------:R-:W-:Y:S02]  /*43760*/  IMAD.MOV.U32 R37, RZ, RZ, R48 ;  /* 0x000000ffff257224 */ /* 0x000fe400078e0030 */
[----:B---3--:R-:W3:Y:S04]  /*43770*/  LDL.LU R48, [R1+0x86c] ;  /* 0x00086c0001307983 */ /* 0x008ee80000300800 */
[----:B------:R1:W-:Y:S04]  /*43780*/  LDGSTS.E [R0+0x49c00], [R36.64], P0 ;  /* 0x49c0000024007fae */ /* 0x0003e80008121848 */
[----:B------:R-:W3:Y:S01]  /*43790*/  LDL.LU R38, [R1+0x8ac] ;  /* 0x0008ac0001267983 */ /* 0x000ee20000300800 */
[----:B------:R-:W-:-:S04]  /*437a0*/  IADD3 R51, P1, R51, UR7, RZ ;  /* 0x0000000733337c10 */ /* 0x000fc8000ff3e0ff */
[----:B-1----:R-:W-:Y:S02]  /*437b0*/  MOV R36, R51 ;  /* 0x0000003300247202 */ /* 0x002fe40000000f00 */
[----:B------:R-:W-:Y:S02]  /*437c0*/  IADD3 R41, P2, R41, UR7, RZ ;  /* 0x0000000729297c10 */ /* 0x000fe4000ff5e0ff */
[----:B------:R-:W-:Y:S01]  /*437d0*/  IADD3.X R52, R52, UR6, RZ, P1, !PT ;  /* 0x0000000634347c10 */ /* 0x000fe20008ffe4ff */
[----:B------:R-:W-:Y:S01]  /*437e0*/  STL [R1+0xae4], R51 ;  /* 0x000ae43301007387 */ /* 0x000fe20000100800 */
[----:B------:R-:W-:-:S03]  /*437f0*/  IADD3.X R49, R49, UR6, RZ, P2, !PT ;  /* 0x0000000631317c10 */ /* 0x000fc600097fe4ff */
[----:B------:R-:W-:Y:S01]  /*43800*/  IMAD.MOV.U32 R37, RZ, RZ, R52 ;  /* 0x000000ffff257224 */ /* 0x000fe200078e0034 */
[----:B------:R-:W-:Y:S04]  /*43810*/  STL [R1+0xae0], R52 ;  /* 0x000ae03401007387 */ /* 0x000fe80000100800 */
[----:B------:R-:W-:Y:S04]  /*43820*/  STL [R1+0xb24], R41 ;  /* 0x000b242901007387 */ /* 0x000fe80000100800 */
[----:B------:R1:W-:Y:S04]  /*43830*/  LDGSTS.E [R0+0x4ac00], [R36.64], P0 ;  /* 0x4ac0000024007fae */ /* 0x0003e80008121848 */
[----:B------:R1:W-:Y:S02]  /*43840*/  STL [R1+0xb20], R49 ;  /* 0x000b203101007387 */ /* 0x0003e40000100800 */
[----:B-1----:R-:W-:-:S02]  /*43850*/  MOV R37, R49 ;  /* 0x0000003100257202 */ /* 0x002fc40000000f00 */
[----:B------:R-:W3:Y:S01]  /*43860*/  LDL.LU R49, [R1+0x868] ;  /* 0x0008680001317983 */ /* 0x000ee20000300800 */
[----:B------:R-:W-:-:S03]  /*43870*/  IMAD.MOV.U32 R36, RZ, RZ, R41 ;  /* 0x000000ffff247224 */ /* 0x000fc600078e0029 */
[----:B------:R-:W3:Y:S01]  /*43880*/  LDL.LU R41, [R1+0x8a8] ;  /* 0x0008a80001297983 */ /* 0x000ee20000300800 */
[----:B------:R-:W-:Y:S02]  /*43890*/  IADD3 R44, P1, R44, UR7, RZ ;  /* 0x000000072c2c7c10 */ /* 0x000fe4000ff3e0ff */
[----:B------:R-:W-:Y:S01]  /*438a0*/  IADD3 R45, P2, R45, UR7, RZ ;  /* 0x000000072d2d7c10 */ /* 0x000fe2000ff5e0ff */
        /* <DEDUP_REMOVED lines=14> */
[----:B------:R-:W-:Y:S01]  /*43990*/  IADD3 R42, P1, R42, UR7, RZ ;  /* 0x000000072a2a7c10 */ /* 0x000fe2000ff3e0ff */
[----:B-1----:R-:W3:Y:S01]  /*439a0*/  LDL.LU R47, [R1+0x8e8] ;  /* 0x0008e800012f7983 */ /* 0x002ee20000300800 */
[----:B------:R-:W-:-:S03]  /*439b0*/  IADD3 R3, P2, R3, UR7, RZ ;  /* 0x0000000703037c10 */ /* 0x000fc6000ff5e0ff */
[----:B------:R-:W3:Y:S04]  /*439c0*/  LDL.LU R45, [R1+0x928] ;  /* 0x00092800012d7983 */ /* 0x000ee80000300800 */
[----:B------:R-:W-:Y:S04]  /*439d0*/  STL [R1+0xbe4], R42 ;  /* 0x000be42a01007387 */ /* 0x000fe80000100800 */
[----:B------:R1:W-:Y:S02]  /*439e0*/  LDGSTS.E [R0+0x4dc00], [R36.64], P0 ;  /* 0x4dc0000024007fae */ /* 0x0003e40008121848 */
[----:B-1----:R-:W-:Y:S01]  /*439f0*/  IMAD.MOV.U32 R36, RZ, RZ, R42 ;  /* 0x000000ffff247224 */ /* 0x002fe200078e002a */
[----:B------:R-:W-:-:S02]  /*43a00*/  LOP3.LUT R50, R50, 0x70, RZ, 0x3c, !PT ;  /* 0x0000007032327812 */ /* 0x000fc400078e3cff */
[----:B--2---:R-:W-:-:S04]  /*43a10*/  IADD3.X R43, R43, UR6, RZ, P1, !PT ;  /* 0x000000062b2b7c10 */ /* 0x004fc80008ffe4ff */
[----:B------:R-:W-:Y:S01]  /*43a20*/  MOV R37, R43 ;  /* 0x0000002b00257202 */ /* 0x000fe20000000f00 */
[----:B------:R1:W-:Y:S01]  /*43a30*/  STL [R1+0xbe0], R43 ;  /* 0x000be02b01007387 */ /* 0x0003e20000100800 */
[----:B----4-:R-:W-:-:S03]  /*43a40*/  IADD3.X R39, R39, UR6, RZ, P2, !PT ;  /* 0x0000000627277c10 */ /* 0x010fc600097fe4ff */
[----:B------:R-:W-:Y:S04]  /*43a50*/  STL [R1+0xc24], R3 ;  /* 0x000c240301007387 */ /* 0x000fe80000100800 */
[----:B------:R2:W-:Y:S04]  /*43a60*/  STL [R1+0xc20], R39 ;  /* 0x000c202701007387 */ /* 0x0005e80000100800 */
[----:B-1----:R-:W4:Y:S04]  /*43a70*/  LDL.LU R43, [R1+0x968] ;  /* 0x00096800012b7983 */ /* 0x002f280000300800 */
[----:B------:R-:W4:Y:S04]  /*43a80*/  LDL.LU R42, [R1+0x96c] ;  /* 0x00096c00012a7983 */ /* 0x000f280000300800 */
[----:B------:R1:W-:Y:S01]  /*43a90*/  LDGSTS.E [R0+0x4ec00], [R36.64], P0 ;  /* 0x4ec0000024007fae */ /* 0x0003e20008121848 */
[----:B---3--:R-:W-:Y:S01]  /*43aa0*/  IADD3 R48, P1, R48, UR7, RZ ;  /* 0x0000000730307c10 */ /* 0x008fe2000ff3e0ff */
[----:B-1----:R-:W-:-:S02]  /*43ab0*/  IMAD.MOV.U32 R37, RZ, RZ, R39 ;  /* 0x000000ffff257224 */ /* 0x002fc400078e0027 */
[----:B------:R-:W-:Y:S01]  /*43ac0*/  IMAD.MOV.U32 R36, RZ, RZ, R3 ;  /* 0x000000ffff247224 */ /* 0x000fe200078e0003 */
[----:B--2---:R-:W2:Y:S04]  /*43ad0*/  LDL.LU R39, [R1+0x9a8] ;  /* 0x0009a80001277983 */ /* 0x004ea80000300800 */
[----:B------:R-:W3:Y:S01]  /*43ae0*/  LDL.LU R3, [R1+0x9ac] ;  /* 0x0009ac0001037983 */ /* 0x000ee20000300800 */
[----:B------:R-:W-:-:S03]  /*43af0*/  IADD3 R38, P2, R38, UR7, RZ ;  /* 0x0000000726267c10 */ /* 0x000fc6000ff5e0ff */
[----:B------:R1:W-:Y:S04]  /*43b00*/  LDGSTS.E [R0+0x4fc00], [R36.64], P0 ;  /* 0x4fc0000024007fae */ /* 0x0003e80008121848 */
[----:B------:R-:W-:Y:S01]  /*43b10*/  STL [R1+0x86c], R48 ;  /* 0x00086c3001007387 */ /* 0x000fe20000100800 */
[----:B-1----:R-:W-:Y:S01]  /*43b20*/  MOV R0, UR5 ;  /* 0x0000000500007c02 */ /* 0x002fe20008000f00 */
[----:B------:R-:W-:-:S04]  /*43b30*/  IMAD.MOV.U32 R36, RZ, RZ, R48 ;  /* 0x000000ffff247224 */ /* 0x000fc800078e0030 */
[----:B------:R-:W-:Y:S01]  /*43b40*/  IMAD R0, R0, 0x10000, R50 ;  /* 0x0001000000007824 */ /* 0x000fe200078e0232 */
[----:B------:R-:W-:Y:S01]  /*43b50*/  STL [R1+0x8ac], R38 ;  /* 0x0008ac2601007387 */ /* 0x000fe20000100800 */
[----:B------:R-:W-:-:S04]  /*43b60*/  IADD3.X R49, R49, UR6, RZ, P1, !PT ;  /* 0x0000000631317c10 */ /* 0x000fc80008ffe4ff */
[----:B------:R-:W-:Y:S02]  /*43b70*/  MOV R37, R49 ;  /* 0x0000003100257202 */ /* 0x000fe40000000f00 */
[----:B------:R-:W-:Y:S01]  /*43b80*/  IADD3.X R41, R41, UR6, RZ, P2, !PT ;  /* 0x0000000629297c10 */ /* 0x000fe200097fe4ff */
[----:B------:R-:W-:Y:S04]  /*43b90*/  STL [R1+0x868], R49 ;  /* 0x0008683101007387 */ /* 0x000fe80000100800 */
[----:B------:R1:W-:Y:S04]  /*43ba0*/  LDGSTS.E [R0+0x40e00], [R36.64], P0 ;  /* 0x40e0000024007fae */ /* 0x0003e80008121848 */
[----:B------:R1:W-:Y:S02]  /*43bb0*/  STL [R1+0x8a8], R41 ;  /* 0x0008a82901007387 */ /* 0x0003e40000100800 */
[----:B-1----:R-:W-:-:S02]  /*43bc0*/  IMAD.MOV.U32 R37, RZ, RZ, R41 ;  /* 0x000000ffff257224 */ /* 0x002fc400078e0029 */
[----:B------:R-:W-:Y:S01]  /*43bd0*/  IMAD.MOV.U32 R36, RZ, RZ, R38 ;  /* 0x000000ffff247224 */ /* 0x000fe200078e0026 */
[----:B------:R-:W2:Y:S04]  /*43be0*/  LDL.LU R41, [R1+0x9e8] ;  /* 0x0009e80001297983 */ /* 0x000ea80000300800 */
[----:B------:R-:W2:Y:S04]  /*43bf0*/  LDL.LU R38, [R1+0x9ec] ;  /* 0x0009ec0001267983 */ /* 0x000ea80000300800 */
[----:B------:R-:W2:Y:S04]  /*43c00*/  LDL.LU R55, [R1+0xa28] ;  /* 0x000a280001377983 */ /* 0x000ea80000300800 */
[----:B------:R-:W2:Y:S04]  /*43c10*/  LDL.LU R54, [R1+0xa2c] ;  /* 0x000a2c0001367983 */ /* 0x000ea80000300800 */
[----:B------:R1:W-:Y:S01]  /*43c20*/  LDGSTS.E [R0+0x41e00], [R36.64], P0 ;  /* 0x41e0000024007fae */ /* 0x0003e20008121848 */
[----:B------:R-:W-:-:S02]  /*43c30*/  IADD3 R46, P1, R46, UR7, RZ ;  /* 0x000000072e2e7c10 */ /* 0x000fc4000ff3e0ff */
[----:B------:R-:W-:-:S03]  /*43c40*/  IADD3 R44, P2, R44, UR7, RZ ;  /* 0x000000072c2c7c10 */ /* 0x000fc6000ff5e0ff */
[----:B------:R1:W-:Y:S01]  /*43c50*/  STL [R1+0x8ec], R46 ;  /* 0x0008ec2e01007387 */ /* 0x0003e20000100800 */
[----:B------:R-:W-:Y:S02]  /*43c60*/  IADD3.X R47, R47, UR6, RZ, P1, !PT ;  /* 0x000000062f2f7c10 */ /* 0x000fe40008ffe4ff */
[----:B------:R-:W-:-:S03]  /*43c70*/  IADD3.X R45, R45, UR6, RZ, P2, !PT ;  /* 0x000000062d2d7c10 */ /* 0x000fc600097fe4ff */
[----:B------:R1:W-:Y:S04]  /*43c80*/  STL [R1+0x8e8], R47 ;  /* 0x0008e82f01007387 */ /* 0x0003e80000100800 */
[----:B------:R-:W-:Y:S04]  /*43c90*/  STL [R1+0x92c], R44 ;  /* 0x00092c2c01007387 */ /* 0x000fe80000100800 */
[----:B------:R1:W-:Y:S04]  /*43ca0*/  STL [R1+0x928], R45 ;  /* 0x0009282d01007387 */ /* 0x0003e80000100800 */
[----:B------:R-:W2:Y:S04]  /*43cb0*/  LDL.LU R53, [R1+0xa68] ;  /* 0x000a680001357983 */ /* 0x000ea80000300800 */
[----:B------:R-:W2:Y:S04]  /*43cc0*/  LDL.LU R52, [R1+0xa6c] ;  /* 0x000a6c0001347983 */ /* 0x000ea80000300800 */
[----:B------:R-:W2:Y:S04]  /*43cd0*/  LDL.LU R51, [R1+0xaa8] ;  /* 0x000aa80001337983 */ /* 0x000ea80000300800 */
[----:B------:R-:W2:Y:S01]  /*43ce0*/  LDL.LU R50, [R1+0xaac] ;  /* 0x000aac0001327983 */ /* 0x000ea20000300800 */
[----:B-1----:R-:W-:-:S03]  /*43cf0*/  MOV R36, R46 ;  /* 0x0000002e00247202 */ /* 0x002fc60000000f00 */
[----:B------:R-:W2:Y:S01]  /*43d00*/  LDL.LU R48, [R1+0xaec] ;  /* 0x000aec0001307983 */ /* 0x000ea20000300800 */
[----:B------:R-:W-:-:S03]  /*43d10*/  IMAD.MOV.U32 R37, RZ, RZ, R47 ;  /* 0x000000ffff257224 */ /* 0x000fc600078e002f */
[----:B------:R-:W2:Y:S04]  /*43d20*/  LDL.LU R46, [R1+0xb2c] ;  /* 0x000b2c00012e7983 */ /* 0x000ea80000300800 */
[----:B------:R1:W-:Y:S02]  /*43d30*/  LDGSTS.E [R0+0x42e00], [R36.64], P0 ;  /* 0x42e0000024007fae */ /* 0x0003e40008121848 */
[----:B-1----:R-:W-:Y:S01]  /*43d40*/  IMAD.MOV.U32 R36, RZ, RZ, R44 ;  /* 0x000000ffff247224 */ /* 0x002fe200078e002c */
[----:B------:R-:W-:-:S05]  /*43d50*/  MOV R37, R45 ;  /* 0x0000002d00257202 */ /* 0x000fca0000000f00 */
[----:B------:R1:W-:Y:S01]  /*43d60*/  LDGSTS.E [R0+0x43e00], [R36.64], P0 ;  /* 0x43e0000024007fae */ /* 0x0003e20008121848 */
[----:B----4-:R-:W-:-:S04]  /*43d70*/  IADD3 R42, P1, R42, UR7, RZ ;  /* 0x000000072a2a7c10 */ /* 0x010fc8000ff3e0ff */
[----:B------:R-:W-:Y:S01]  /*43d80*/  IADD3.X R43, R43, UR6, RZ, P1, !PT ;  /* 0x000000062b2b7c10 */ /* 0x000fe20008ffe4ff */
[----:B------:R-:W-:Y:S04]  /*43d90*/  STL [R1+0x96c], R42 ;  /* 0x00096c2a01007387 */ /* 0x000fe80000100800 */
[----:B------:R4:W-:Y:S01]  /*43da0*/  STL [R1+0x968], R43 ;  /* 0x0009682b01007387 */ /* 0x0009e20000100800 */
[----:B---3--:R-:W-:-:S04]  /*43db0*/  IADD3 R3, P2, R3, UR7, RZ ;  /* 0x0000000703037c10 */ /* 0x008fc8000ff5e0ff */
[----:B--2---:R-:W-:Y:S01]  /*43dc0*/  IADD3.X R39, R39, UR6, RZ, P2, !PT ;  /* 0x0000000627277c10 */ /* 0x004fe200097fe4ff */
[----:B------:R-:W-:Y:S04]  /*43dd0*/  STL [R1+0x9ac], R3 ;  /* 0x0009ac0301007387 */ /* 0x000fe80000100800 */
[----:B------:R-:W2:Y:S04]  /*43de0*/  LDL.LU R49, [R1+0xae8] ;  /* 0x000ae80001317983 */ /* 0x000ea80000300800 */
[----:B------:R3:W-:Y:S04]  /*43df0*/  STL [R1+0x9a8], R39 ;  /* 0x0009a82701007387 */ /* 0x0007e80000100800 */
[----:B------:R-:W2:Y:S01]  /*43e00*/  LDL.LU R47, [R1+0xb28] ;  /* 0x000b2800012f7983 */ /* 0x000ea20000300800 */
[----:B-1----:R-:W-:-:S03]  /*43e10*/  IMAD.MOV.U32 R36, RZ, RZ, R42 ;  /* 0x000000ffff247224 */ /* 0x002fc600078e002a */
[----:B------:R-:W2:Y:S01]  /*43e20*/  LDL.LU R45, [R1+0xb68] ;  /* 0x000b6800012d7983 */ /* 0x000ea20000300800 */
[----:B------:R-:W-:-:S03]  /*43e30*/  IMAD.MOV.U32 R37, RZ, RZ, R43 ;  /* 0x000000ffff257224 */ /* 0x000fc600078e002b */
[----:B------:R-:W2:Y:S04]  /*43e40*/  LDL.LU R44, [R1+0xb6c] ;  /* 0x000b6c00012c7983 */ /* 0x000ea80000300800 */
[----:B----4-:R-:W4:Y:S04]  /*43e50*/  LDL.LU R43, [R1+0xba8] ;  /* 0x000ba800012b7983 */ /* 0x010f280000300800 */
[----:B------:R-:W4:Y:S04]  /*43e60*/  LDL.LU R42, [R1+0xbac] ;  /* 0x000bac00012a7983 */ /* 0x000f280000300800 */
[----:B------:R1:W-:Y:S02]  /*43e70*/  LDGSTS.E [R0+0x44e00], [R36.64], P0 ;  /* 0x44e0000024007fae */ /* 0x0003e40008121848 */
[----:B-1----:R-:W-:Y:S01]  /*43e80*/  MOV R36, R3 ;  /* 0x0000000300247202 */ /* 0x002fe20000000f00 */
[----:B------:R-:W-:-:S02]  /*43e90*/  IMAD.MOV.U32 R37, RZ, RZ, R39 ;  /* 0x000000ffff257224 */ /* 0x000fc400078e0027 */
[----:B---3--:R-:W3:Y:S04]  /*43ea0*/  LDL.LU R39, [R1+0xbec] ;  /* 0x000bec0001277983 */ /* 0x008ee80000300800 */
[----:B------:R-:W3:Y:S04]  /*43eb0*/  LDL.LU R3, [R1+0xc2c] ;  /* 0x000c2c0001037983 */ /* 0x000ee80000300800 */
[----:B------:R1:W-:Y:S01]  /*43ec0*/  LDGSTS.E [R0+0x45e00], [R36.64], P0 ;  /* 0x45e0000024007fae */ /* 0x0003e20008121848 */
[----:B------:R-:W-:-:S04]  /*43ed0*/  IADD3 R38, P1, R38, UR7, RZ ;  /* 0x0000000726267c10 */ /* 0x000fc8000ff3e0ff */
[----:B------:R-:W-:Y:S01]  /*43ee0*/  IADD3.X R41, R41, UR6, RZ, P1, !PT ;  /* 0x0000000629297c10 */ /* 0x000fe20008ffe4ff */
[----:B------:R-:W-:Y:S01]  /*43ef0*/  STL [R1+0x9ec], R38 ;  /* 0x0009ec2601007387 */ /* 0x000fe20000100800 */
[----:B------:R-:W-:-:S03]  /*43f00*/  IADD3 R54, P2, R54, UR7, RZ ;  /* 0x0000000736367c10 */ /* 0x000fc6000ff5e0ff */
[----:B------:R1:W-:Y:S02]  /*43f10*/  STL [R1+0x9e8], R41 ;  /* 0x0009e82901007387 */ /* 0x0003e40000100800 */
[----:B-1----:R-:W-:Y:S02]  /*43f20*/  MOV R37, R41 ;  /* 0x0000002900257202 */ /* 0x002fe40000000f00 */
[----:B------:R-:W-:Y:S04]  /*43f30*/  STL [R1+0xa2c], R54 ;  /* 0x000a2c3601007387 */ /* 0x000fe80000100800 */
[----:B------:R-:W3:Y:S01]  /*43f40*/  LDL.LU R41, [R1+0xbe8] ;  /* 0x000be80001297983 */ /* 0x000ee20000300800 */
[----:B------:R-:W-:Y:S01]  /*43f50*/  IADD3.X R55, R55, UR6, RZ, P2, !PT ;  /* 0x0000000637377c10 */ /* 0x000fe200097fe4ff */
[----:B------:R-:W-:-:S04]  /*43f60*/  IMAD.MOV.U32 R36, RZ, RZ, R38 ;  /* 0x000000ffff247224 */ /* 0x000fc800078e0026 */
[----:B------:R-:W-:Y:S04]  /*43f70*/  STL [R1+0xa28], R55 ;  /* 0x000a283701007387 */ /* 0x000fe80000100800 */
[----:B------:R-:W3:Y:S04]  /*43f80*/  LDL.LU R38, [R1+0xc28] ;  /* 0x000c280001267983 */ /* 0x000ee80000300800 */
[----:B------:R1:W-:Y:S02]  /*43f90*/  LDGSTS.E [R0+0x46e00], [R36.64], P0 ;  /* 0x46e0000024007fae */ /* 0x0003e40008121848 */
[----:B-1----:R-:W-:-:S02]  /*43fa0*/  IMAD.MOV.U32 R36, RZ, RZ, R54 ;  /* 0x000000ffff247224 */ /* 0x002fc400078e0036 */
[----:B------:R-:W-:Y:S01]  /*43fb0*/  IMAD.MOV.U32 R37, RZ, RZ, R55 ;  /* 0x000000ffff257224 */ /* 0x000fe200078e0037 */
[----:B------:R-:W-:-:S04]  /*43fc0*/  IADD3 R52, P1, R52, UR7, RZ ;  /* 0x0000000734347c10 */ /* 0x000fc8000ff3e0ff */
[----:B------:R1:W-:Y:S01]  /*43fd0*/  LDGSTS.E [R0+0x47e00], [R36.64], P0 ;  /* 0x47e0000024007fae */ /* 0x0003e20008121848 */
[----:B------:R-:W-:Y:S02]  /*43fe0*/  IADD3.X R53, R53, UR6, RZ, P1, !PT ;  /* 0x0000000635357c10 */ /* 0x000fe40008ffe4ff */
[----:B------:R-:W-:-:S04]  /*43ff0*/  IADD3 R50, P2, R50, UR7, RZ ;  /* 0x0000000732327c10 */ /* 0x000fc8000ff5e0ff */
[----:B------:R-:W-:Y:S02]  /*44000*/  IADD3.X R51, R51, UR6, RZ, P2, !PT ;  /* 0x0000000633337c10 */ /* 0x000fe400097fe4ff */
[----:B-1----:R-:W-:Y:S01]  /*44010*/  MOV R36, R52 ;  /* 0x0000003400247202 */ /* 0x002fe20000000f00 */
[----:B------:R-:W-:Y:S01]  /*44020*/  IMAD.MOV.U32 R37, RZ, RZ, R53 ;  /* 0x000000ffff257224 */ /* 0x000fe200078e0035 */
[----:B------:R-:W-:-:S04]  /*44030*/  IADD3 R48, P1, R48, UR7, RZ ;  /* 0x0000000730307c10 */ /* 0x000fc8000ff3e0ff */
[----:B------:R1:W-:Y:S01]  /*44040*/  LDGSTS.E [R0+0x48e00], [R36.64], P0 ;  /* 0x48e0000024007fae */ /* 0x0003e20008121848 */
[----:B------:R-:W-:Y:S01]  /*44050*/  IADD3 R46, P2, R46, UR7, RZ ;  /* 0x000000072e2e7c10 */ /* 0x000fe2000ff5e0ff */
[----:B-1----:R-:W-:Y:S01]  /*44060*/  IMAD.MOV.U32 R36, RZ, RZ, R50 ;  /* 0x000000ffff247224 */ /* 0x002fe200078e0032 */
[----:B------:R-:W-:-:S05]  /*44070*/  MOV R37, R51 ;  /* 0x0000003300257202 */ /* 0x000fca0000000f00 */
[----:B------:R1:W-:Y:S02]  /*44080*/  LDGSTS.E [R0+0x49e00], [R36.64], P0 ;  /* 0x49e0000024007fae */ /* 0x0003e40008121848 */
[----:B-1----:R-:W-:Y:S02]  /*44090*/  IMAD.MOV.U32 R36, RZ, RZ, R48 ;  /* 0x000000ffff247224 */ /* 0x002fe400078e0030 */
[----:B------:R-:W-:Y:S04]  /*440a0*/  STL [R1+0xa6c], R52 ;  /* 0x000a6c3401007387 */ /* 0x000fe80000100800 */
[----:B------:R-:W-:Y:S04]  /*440b0*/  STL [R1+0xa68], R53 ;  /* 0x000a683501007387 */ /* 0x000fe80000100800 */
[----:B------:R-:W-:Y:S04]  /*440c0*/  STL [R1+0xaac], R50 ;  /* 0x000aac3201007387 */ /* 0x000fe80000100800 */
[----:B------:R-:W-:Y:S01]  /*440d0*/  STL [R1+0xaa8], R51 ;  /* 0x000aa83301007387 */ /* 0x000fe20000100800 */
[----:B------:R-:W-:-:S03]  /*440e0*/  MOV R252, 0x7f ;  /* 0x0000007f00fc7802 */ /* 0x000fc60000000f00 */
[----:B------:R-:W-:Y:S01]  /*440f0*/  STL [R1+0xaec], R48 ;  /* 0x000aec3001007387 */ /* 0x000fe20000100800 */
[----:B------:R-:W-:Y:S02]  /*44100*/  IADD3 R252, R252, c[0x0][0x180], RZ ;  /* 0x00006000fcfc7a10 */ /* 0x000fe40007ffe0ff */
[----:B------:R-:W-:Y:S01]  /*44110*/  IADD3 R40, R40, 0x1, RZ ;  /* 0x0000000128287810 */ /* 0x000fe20007ffe0ff */
[C---:B------:R-:W-:Y:S08]  /*44120*/  HMMA.1688.F32.TF32 R244, R236.reuse, R62, R132 ;  /* 0x0000003eecf4723c */ /* 0x040ff00000081084 */
[----:B------:R-:W-:Y:S01]  /*44130*/  HMMA.1688.F32.TF32 R232, R236, R66, R128 ;  /* 0x00000042ece8723c */ /* 0x000fe20000081080 */
[----:B--2---:R-:W-:-:S05]  /*44140*/  IADD3.X R49, R49, UR6, RZ, P1, !PT ;  /* 0x0000000631317c10 */ /* 0x004fca0008ffe4ff */
[----:B------:R-:W-:Y:S01]  /*44150*/  IMAD.MOV.U32 R37, RZ, RZ, R49 ;  /* 0x000000ffff257224 */ /* 0x000fe200078e0031 */
[----:B------:R-:W-:-:S04]  /*44160*/  IADD3.X R47, R47, UR6, RZ, P2, !PT ;  /* 0x000000062f2f7c10 */ /* 0x000fc800097fe4ff */
[----:B------:R1:W-:Y:S01]  /*44170*/  LDGSTS.E [R0+0x4ae00], [R36.64], P0 ;  /* 0x4ae0000024007fae */ /* 0x0003e20008121848 */
[----:B------:R-:W-:-:S04]  /*44180*/  IADD3 R44, P1, R44, UR7, RZ ;  /* 0x000000072c2c7c10 */ /* 0x000fc8000ff3e0ff */
[----:B------:R-:W-:Y:S02]  /*44190*/  IADD3.X R45, R45, UR6, RZ, P1, !PT ;  /* 0x000000062d2d7c10 */ /* 0x000fe40008ffe4ff */
[----:B-1----:R-:W-:Y:S01]  /*441a0*/  MOV R36, R46 ;  /* 0x0000002e00247202 */ /* 0x002fe20000000f00 */
[----:B------:R-:W-:Y:S01]  /*441b0*/  IMAD.MOV.U32 R37, RZ, RZ, R47 ;  /* 0x000000ffff257224 */ /* 0x000fe200078e002f */
[----:B----4-:R-:W-:-:S04]  /*441c0*/  IADD3 R42, P2, R42, UR7, RZ ;  /* 0x000000072a2a7c10 */ /* 0x010fc8000ff5e0ff */
[----:B------:R1:W-:Y:S01]  /*441d0*/  LDGSTS.E [R0+0x4be00], [R36.64], P0 ;  /* 0x4be0000024007fae */ /* 0x0003e20008121848 */
[----:B------:R-:W-:Y:S01]  /*441e0*/  IADD3.X R43, R43, UR6, RZ, P2, !PT ;  /* 0x000000062b2b7c10 */ /* 0x000fe200097fe4ff */
[----:B-1----:R-:W-:Y:S01]  /*441f0*/  IMAD.MOV.U32 R36, RZ, RZ, R44 ;  /* 0x000000ffff247224 */ /* 0x002fe200078e002c */
[----:B------:R-:W-:Y:S02]  /*44200*/  MOV R37, R45 ;  /* 0x0000002d00257202 */ /* 0x000fe40000000f00 */
[----:B---3--:R-:W-:-:S03]  /*44210*/  IADD3 R39, P1, R39, UR7, RZ ;  /* 0x0000000727277c10 */ /* 0x008fc6000ff3e0ff */
[----:B------:R1:W-:Y:S04]  /*44220*/  LDGSTS.E [R0+0x4ce00], [R36.64], P0 ;  /* 0x4ce0000024007fae */ /* 0x0003e80008121848 */
[----:B------:R-:W-:Y:S01]  /*44230*/  STL [R1+0xae8], R49 ;  /* 0x000ae83101007387 */ /* 0x000fe20000100800 */
[----:B------:R-:W-:-:S03]  /*44240*/  IADD3 R3, P2, R3, UR7, RZ ;  /* 0x0000000703037c10 */ /* 0x000fc6000ff5e0ff */
[----:B------:R-:W-:Y:S01]  /*44250*/  STL [R1+0xb2c], R46 ;  /* 0x000b2c2e01007387 */ /* 0x000fe20000100800 */
[----:B-1----:R-:W-:Y:S02]  /*44260*/  IMAD.MOV.U32 R36, RZ, RZ, R42 ;  /* 0x000000ffff247224 */ /* 0x002fe400078e002a */
[----:B------:R-:W-:Y:S01]  /*44270*/  IMAD.MOV.U32 R37, RZ, RZ, R43 ;  /* 0x000000ffff257224 */ /* 0x000fe200078e002b */
[----:B------:R-:W-:Y:S04]  /*44280*/  STL [R1+0xb28], R47 ;  /* 0x000b282f01007387 */ /* 0x000fe80000100800 */
[----:B------:R1:W-:Y:S01]  /*44290*/  LDGSTS.E [R0+0x4de00], [R36.64], P0 ;  /* 0x4de0000024007fae */ /* 0x0003e20008121848 */
[----:B------:R-:W-:-:S03]  /*442a0*/  IADD3.X R41, R41, UR6, RZ, P1, !PT ;  /* 0x0000000629297c10 */ /* 0x000fc60008ffe4ff */
[----:B------:R-:W-:Y:S01]  /*442b0*/  STL [R1+0xb6c], R44 ;  /* 0x000b6c2c01007387 */ /* 0x000fe20000100800 */
[----:B-1----:R-:W-:-:S03]  /*442c0*/  IMAD.MOV.U32 R36, RZ, RZ, R39 ;  /* 0x000000ffff247224 */ /* 0x002fc600078e0027 */
[----:B------:R-:W-:Y:S01]  /*442d0*/  STL [R1+0xb68], R45 ;  /* 0x000b682d01007387 */ /* 0x000fe20000100800 */
[----:B------:R-:W-:-:S03]  /*442e0*/  IMAD.MOV.U32 R37, RZ, RZ, R41 ;  /* 0x000000ffff257224 */ /* 0x000fc600078e0029 */
[----:B------:R-:W-:Y:S04]  /*442f0*/  STL [R1+0xbac], R42 ;  /* 0x000bac2a01007387 */ /* 0x000fe80000100800 */
[----:B------:R-:W-:Y:S04]  /*44300*/  STL [R1+0xba8], R43 ;  /* 0x000ba82b01007387 */ /* 0x000fe80000100800 */
[----:B------:R-:W-:Y:S01]  /*44310*/  STL [R1+0xbec], R39 ;  /* 0x000bec2701007387 */ /* 0x000fe20000100800 */
[----:B------:R-:W-:-:S03]  /*44320*/  IADD3.X R38, R38, UR6, RZ, P2, !PT ;  /* 0x0000000626267c10 */ /* 0x000fc600097fe4ff */
[----:B------:R-:W-:Y:S04]  /*44330*/  STL [R1+0xbe8], R41 ;  /* 0x000be82901007387 */ /* 0x000fe80000100800 */
[----:B------:R1:W-:Y:S04]  /*44340*/  LDGSTS.E [R0+0x4ee00], [R36.64], P0 ;  /* 0x4ee0000024007fae */ /* 0x0003e80008121848 */
[----:B------:R2:W-:Y:S01]  /*44350*/  STL [R1+0xc2c], R3 ;  /* 0x000c2c0301007387 */ /* 0x0005e20000100800 */
[----:B-1----:R-:W-:Y:S02]  /*44360*/  MOV R36, R3 ;  /* 0x0000000300247202 */ /* 0x002fe40000000f00 */
[----:B--2---:R-:W-:Y:S01]  /*44370*/  SHF.R.S32.HI R3, RZ, 0x1f, R252 ;  /* 0x0000001fff037819 */ /* 0x004fe200000114fc */
[----:B------:R1:W-:Y:S01]  /*44380*/  STL [R1+0xc28], R38 ;  /* 0x000c282601007387 */ /* 0x0003e20000100800 */
[----:B------:R-:W-:-:S02]  /*44390*/  IMAD.MOV.U32 R37, RZ, RZ, R38 ;  /* 0x000000ffff257224 */ /* 0x000fc400078e0026 */
[----:B------:R-:W-:Y:S01]  /*443a0*/  LEA.HI R3, R3, R252, RZ, 0x7 ;  /* 0x000000fc03037211 */ /* 0x000fe200078f38ff */
[----:B------:R1:W-:Y:S03]  /*443b0*/  STL [R1+0x3a8], R40 ;  /* 0x0003a82801007387 */ /* 0x0003e60000100800 */
[----:B------:R-:W-:Y:S01]  /*443c0*/  SHF.R.S32.HI R3, RZ, 0x7, R3 ;  /* 0x00000007ff037819 */ /* 0x000fe20000011403 */
[----:B------:R1:W-:Y:S03]  /*443d0*/  LDGSTS.E [R0+0x4fe00], [R36.64], P0 ;  /* 0x4fe0000024007fae */ /* 0x0003e60008121848 */
[----:B------:R-:W-:Y:S01]  /*443e0*/  ISETP.NE.U32.AND P0, PT, R40, R3, PT ;  /* 0x000000032800720c */ /* 0x000fe20003f05070 */
[----:B------:R-:W0:Y:S11]  /*443f0*/  LDGDEPBAR ;  /* 0x00000000000079af */ /* 0x000e360000000000 */
[----:B------:R-:W-:Y:S01]  /*44400*/  @!UPT UIADD3 URZ, URZ, URZ, URZ ;  /* 0x0000003f3f3ff290 */ /* 0x000fe2000fffe03f */
[----:B-1----:R-:W-:Y:S01]  /*44410*/  @!P0 CALL.REL.NOINC `(.L_x_0) ;  /* 0x0000001000008944 */ /* 0x002fe20003c00000 */
[----:B------:R-:W-:Y:S05]  /*44420*/  BRA `(.L_x_1) ;  /* 0xfffd824000007947 */ /* 0x000fea000383ffff */
.L_x_0:
[----:B------:R-:W2:Y:S01]  /*44430*/  LDL.LU R41, [R1+0x12c8] ;  /* 0x0012c80001297983 */ /* 0x000ea20000300800 */
[----:B------:R-:W-:-:S04]  /*44440*/  DEPBAR.LE SB0, 0x0 ;  /* 0x000080000000791a */ /* 0x000fc80000000000 */
[----:B------:R-:W3:Y:S04]  /*44450*/  LDL.LU R40, [R1+0x12c4] ;  /* 0x0012c40001287983 */ /* 0x000ee80000300800 */
[----:B------:R-:W4:Y:S04]  /*44460*/  S2R R42, SR_TID.X ;  /* 0x00000000002a7919 */ /* 0x000f280000002100 */
[----:B------:R-:W3:Y:S04]  /*44470*/  LDL.LU R39, [R1+0x12c0] ;  /* 0x0012c00001277983 */ /* 0x000ee80000300800 */
[----:B------:R-:W3:Y:S04]  /*44480*/  LDL.LU R38, [R1+0x12bc] ;  /* 0x0012bc0001267983 */ /* 0x000ee80000300800 */
[----:B------:R-:W3:Y:S04]  /*44490*/  LDL.LU R44, [R1+0x200] ;  /* 0x00020000012c7983 */ /* 0x000ee80000300800 */
[----:B------:R-:W3:Y:S04]  /*444a0*/  LDL.LU R45, [R1+0x204] ;  /* 0x00020400012d7983 */ /* 0x000ee80000300800 */
[----:B------:R-:W3:Y:S01]  /*444b0*/  LDL.LU R46, [R1+0x1f0] ;  /* 0x0001f000012e7983 */ /* 0x000ee20000300800 */
[C---:B----4-:R-:W-:Y:S01]  /*444c0*/  IMAD.SHL.U32 R0, R42.reuse, 0x200, RZ ;  /* 0x000002002a007824 */ /* 0x050fe200078e00ff */
[C---:B------:R-:W-:Y:S01]  /*444d0*/  SHF.L.U32 R2, R42.reuse, 0x5, RZ ;  /* 0x000000052a027819 */ /* 0x040fe200000006ff */
[C---:B------:R-:W-:Y:S01]  /*444e0*/  IMAD.SHL.U32 R37, R42.reuse, 0x4, RZ ;  /* 0x000000042a257824 */ /* 0x040fe200078e00ff */
[C---:B------:R-:W-:Y:S01]  /*444f0*/  SHF.L.U32 R36, R42.reuse, 0x6, RZ ;  /* 0x000000062a247819 */ /* 0x040fe200000006ff */
[----:B------:R-:W-:Y:S01]  /*44500*/  IMAD.SHL.U32 R3, R42, 0x800, RZ ;  /* 0x000008002a037824 */ /* 0x000fe200078e00ff */
[----:B------:R-:W-:Y:S01]  /*44510*/  LOP3.LUT R0, R0, 0x3000, RZ, 0xc0, !PT ;  /* 0x0000300000007812 */ /* 0x000fe200078ec0ff */
[----:B------:R-:W4:Y:S03]  /*44520*/  LDL.LU R47, [R1+0x1f4] ;  /* 0x0001f400012f7983 */ /* 0x000f260000300800 */
[----:B------:R-:W-:-:S02]  /*44530*/  LOP3.LUT R0, R0, 0x60, R2, 0xf8, !PT ;  /* 0x0000006000007812 */ /* 0x000fc400078ef802 */
[----:B------:R-:W-:Y:S02]  /*44540*/  LOP3.LUT R42, R42, 0x7f, RZ, 0xc0, !PT ;  /* 0x0000007f2a2a7812 */ /* 0x000fe400078ec0ff */
[----:B------:R-:W-:Y:S02]  /*44550*/  LOP3.LUT R2, R0, 0x170, R37, 0x78, !PT ;  /* 0x0000017000027812 */ /* 0x000fe400078e7825 */
[----:B------:R-:W-:-:S05]  /*44560*/  LOP3.LUT R0, R3, 0x3000, RZ, 0xc0, !PT ;  /* 0x0000300003007812 */ /* 0x000fca00078ec0ff */
[----:B------:R-:W-:Y:S01]  /*44570*/  IMAD R0, R42, 0x10, R0 ;  /* 0x000000102a007824 */ /* 0x000fe200078e0200 */
[----:B------:R-:W-:Y:S01]  /*44580*/  BAR.SYNC.DEFER_BLOCKING 0x0 ;  /* 0x0000000000007b1d */ /* 0x000fe20000010000 */
[----:B--2---:R-:W-:Y:S02]  /*44590*/  ISETP.GE.AND P6, PT, R41, c[0x0][0x17c], PT ;  /* 0x00005f0029007a0c */ /* 0x004fe40003fc6270 */
[----:B---3--:R-:W-:-:S03]  /*445a0*/  ISETP.GE.AND P1, PT, R40, c[0x0][0x17c], PT ;  /* 0x00005f0028007a0c */ /* 0x008fc60003f26270 */
[----:B------:R-:W2:Y:S04]  /*445b0*/  LDL.LU R40, [R1+0x208] ;  /* 0x0002080001287983 */ /* 0x000ea80000300800 */
[----:B------:R-:W2:Y:S04]  /*445c0*/  LDL.LU R41, [R1+0x20c] ;  /* 0x00020c0001297983 */ /* 0x000ea80000300800 */
[----:B------:R-:W2:Y:S04]  /*445d0*/  LDL.LU R42, [R1+0x1f8] ;  /* 0x0001f800012a7983 */ /* 0x000ea80000300800 */
[----:B------:R-:W2:Y:S01]  /*445e0*/  LDL.LU R43, [R1+0x1fc] ;  /* 0x0001fc00012b7983 */ /* 0x000ea20000300800 */
[----:B------:R-:W-:Y:S01]  /*445f0*/  LOP3.LUT R3, R36, 0x800, RZ, 0xc0, !PT ;  /* 0x0000080024037812 */ /* 0x000fe200078ec0ff */
[----:B-----5:R-:W-:Y:S01]  /*44600*/  IMAD.MOV.U32 R37, RZ, RZ, R101 ;  /* 0x000000ffff257224 */ /* 0x020fe200078e0065 */
[----:B------:R-:W-:-:S02]  /*44610*/  ISETP.GE.AND P3, PT, R39, c[0x0][0x17c], PT ;  /* 0x00005f0027007a0c */ /* 0x000fc40003f66270 */
[----:B------:R-:W-:Y:S01]  /*44620*/  ISETP.GE.AND P4, PT, R38, c[0x0][0x17c], PT ;  /* 0x00005f0026007a0c */ /* 0x000fe20003f86270 */
[----:B------:R-:W-:Y:S01]  /*44630*/  IMAD.IADD R2, R3, 0x1, R2 ;  /* 0x0000000103027824 */ /* 0x000fe200078e0202 */
[----:B------:R-:W-:Y:S01]  /*44640*/  MOV R36, R100 ;  /* 0x0000006400247202 */ /* 0x000fe20000000f00 */
[----:B------:R-:W-:Y:S01]  /*44650*/  IMAD.MOV.U32 R38, RZ, RZ, R104 ;  /* 0x000000ffff267224 */ /* 0x000fe200078e0068 */
[----:B------:R-:W-:Y:S01]  /*44660*/  MOV R39, R105 ;  /* 0x0000006900277202 */ /* 0x000fe20000000f00 */
[----:B------:R-:W-:Y:S02]  /*44670*/  IMAD.MOV.U32 R104, RZ, RZ, R102 ;  /* 0x000000ffff687224 */ /* 0x000fe400078e0066 */
[----:B------:R-:W-:Y:S02]  /*44680*/  IMAD.MOV.U32 R105, RZ, RZ, R103 ;  /* 0x000000ffff697224 */ /* 0x000fe400078e0067 */
[----:B------:R3:W-:Y:S04]  /*44690*/  STS.128 [R2+0x200], R36 ;  /* 0x0002002402007388 */ /* 0x0007e80000000c00 */
[----:B------:R-:W-:Y:S04]  /*446a0*/  STS.128 [R2+0x280], R104 ;  /* 0x0002806802007388 */ /* 0x000fe80000000c00 */
[----:B----4-:R-:W-:Y:S01]  /*446b0*/  STS.128 [R2], R44 ;  /* 0x0000002c02007388 */ /* 0x010fe20000000c00 */
[----:B---3--:R-:W-:Y:S01]  /*446c0*/  IMAD.MOV.U32 R38, RZ, RZ, R12 ;  /* 0x000000ffff267224 */ /* 0x008fe200078e000c */
[----:B------:R-:W-:Y:S01]  /*446d0*/  MOV R39, R13 ;  /* 0x0000000d00277202 */ /* 0x000fe20000000f00 */
[----:B------:R-:W-:Y:S01]  /*446e0*/  IMAD.MOV.U32 R37, RZ, RZ, R9 ;  /* 0x000000ffff257224 */ /* 0x000fe200078e0009 */
[----:B------:R-:W-:Y:S01]  /*446f0*/  MOV R36, R8 ;  /* 0x0000000800247202 */ /* 0x000fe20000000f00 */
[----:B------:R-:W-:-:S02]  /*44700*/  IMAD.MOV.U32 R12, RZ, RZ, R10 ;  /* 0x000000ffff0c7224 */ /* 0x000fc400078e000a */
[----:B------:R-:W-:Y:S02]  /*44710*/  IMAD.MOV.U32 R13, RZ, RZ, R11 ;  /* 0x000000ffff0d7224 */ /* 0x000fe400078e000b */
[----:B------:R-:W-:Y:S04]  /*44720*/  STS.128 [R2+0x600], R36 ;  /* 0x0006002402007388 */ /* 0x000fe80000000c00 */
[----:B------:R-:W-:Y:S01]  /*44730*/  STS.128 [R2+0x680], R12 ;  /* 0x0006800c02007388 */ /* 0x000fe20000000c00 */
[C---:B------:R-:W-:Y:S02]  /*44740*/  LOP3.LUT R48, R0.reuse, 0x20, RZ, 0x3c, !PT ;  /* 0x0000002000307812 */ /* 0x040fe400078e3cff */
[C---:B------:R-:W-:Y:S02]  /*44750*/  LOP3.LUT R252, R0.reuse, 0x40, RZ, 0x3c, !PT ;  /* 0x0000004000fc7812 */ /* 0x040fe400078e3cff */
[----:B------:R-:W-:Y:S01]  /*44760*/  LOP3.LUT R3, R0, 0x60, RZ, 0x3c, !PT ;  /* 0x0000006000037812 */ /* 0x000fe200078e3cff */
[----:B------:R-:W-:Y:S01]  /*44770*/  IMAD.MOV.U32 R10, RZ, RZ, R220 ;  /* 0x000000ffff0a7224 */ /* 0x000fe200078e00dc */
[----:B------:R-:W-:Y:S01]  /*44780*/  MOV R11, R221 ;  /* 0x000000dd000b7202 */ /* 0x000fe20000000f00 */
[----:B------:R-:W-:Y:S01]  /*44790*/  IMAD.MOV.U32 R9, RZ, RZ, R225 ;  /* 0x000000ffff097224 */ /* 0x000fe200078e00e1 */
[----:B------:R-:W-:Y:S01]  /*447a0*/  MOV R8, R224 ;  /* 0x000000e000087202 */ /* 0x000fe20000000f00 */
[----:B------:R-:W-:-:S02]  /*447b0*/  IMAD.MOV.U32 R220, RZ, RZ, R226 ;  /* 0x000000ffffdc7224 */ /* 0x000fc400078e00e2 */
[----:B------:R-:W-:Y:S01]  /*447c0*/  IMAD.MOV.U32 R221, RZ, RZ, R227 ;  /* 0x000000ffffdd7224 */ /* 0x000fe200078e00e3 */
[----:B--2---:R2:W-:Y:S02]  /*447d0*/  STS.128 [R2+0x80], R40 ;  /* 0x0000802802007388 */ /* 0x0045e40000000c00 */
[----:B--2---:R-:W-:Y:S01]  /*447e0*/  IMAD.MOV.U32 R42, RZ, RZ, R168 ;  /* 0x000000ffff2a7224 */ /* 0x004fe200078e00a8 */
[----:B------:R-:W-:Y:S01]  /*447f0*/  MOV R43, R169 ;  /* 0x000000a9002b7202 */ /* 0x000fe20000000f00 */
[----:B------:R-:W-:Y:S01]  /*44800*/  IMAD.MOV.U32 R41, RZ, RZ, R165 ;  /* 0x000000ffff297224 */ /* 0x000fe200078e00a5 */
[----:B------:R-:W-:Y:S01]  /*44810*/  MOV R40, R164 ;  /* 0x000000a400287202 */ /* 0x000fe20000000f00 */
[----:B------:R-:W-:Y:S02]  /*44820*/  IMAD.MOV.U32 R168, RZ, RZ, R166 ;  /* 0x000000ffffa87224 */ /* 0x000fe400078e00a6 */
[----:B------:R-:W-:Y:S02]  /*44830*/  IMAD.MOV.U32 R169, RZ, RZ, R167 ;  /* 0x000000ffffa97224 */ /* 0x000fe400078e00a7 */
[----:B------:R-:W-:Y:S04]  /*44840*/  STS.128 [R2+0x400], R40 ;  /* 0x0004002802007388 */ /* 0x000fe80000000c00 */
[----:B------:R-:W-:Y:S04]  /*44850*/  STS.128 [R2+0x480], R168 ;  /* 0x000480a802007388 */ /* 0x000fe80000000c00 */
[----:B------:R-:W-:Y:S06]  /*44860*/  BAR.SYNC.DEFER_BLOCKING 0x0 ;  /* 0x0000000000007b1d */ /* 0x000fec0000010000 */
[----:B------:R-:W2:Y:S04]  /*44870*/  LDS.128 R12, [R0] ;  /* 0x00000000000c7984 */ /* 0x000ea80000000c00 */
[----:B------:R-:W-:Y:S04]  /*44880*/  LDS.128 R248, [R0+0x800] ;  /* 0x0008000000f87984 */ /* 0x000fe80000000c00 */
[----:B------:R-:W-:Y:S04]  /*44890*/  LDS.128 R240, [R48] ;  /* 0x0000000030f07984 */ /* 0x000fe80000000c00 */
[----:B------:R3:W-:Y:S04]  /*448a0*/  LDS.128 R236, [R48+0x800] ;  /* 0x0008000030ec7984 */ /* 0x0007e80000000c00 */
[----:B------:R-:W-:Y:S04]  /*448b0*/  LDS.128 R224, [R252] ;  /* 0x00000000fce07984 */ /* 0x000fe80000000c00 */
[----:B------:R-:W-:Y:S04]  /*448c0*/  LDS.128 R36, [R252+0x800] ;  /* 0x00080000fc247984 */ /* 0x000fe80000000c00 */
[----:B------:R-:W-:Y:S04]  /*448d0*/  LDS.128 R40, [R3] ;  /* 0x0000000003287984 */ /* 0x000fe80000000c00 */
[----:B--2---:R-:W-:Y:S04]  /*448e0*/  STL.64 [R1+0x10], R12 ;  /* 0x0000100c01007387 */ /* 0x004fe80000100a00 */
[----:B------:R-:W-:Y:S04]  /*448f0*/  STL.64 [R1+0x18], R14 ;  /* 0x0000180e01007387 */ /* 0x000fe80000100a00 */
[----:B------:R-:W-:Y:S04]  /*44900*/  LDS.128 R12, [R3+0x800] ;  /* 0x00080000030c7984 */ /* 0x000fe80000000c00 */
[----:B------:R-:W-:Y:S06]  /*44910*/  BAR.SYNC.DEFER_BLOCKING 0x0 ;  /* 0x0000000000007b1d */ /* 0x000fec0000010000 */
[----:B---3--:R-:W2:Y:S04]  /*44920*/  LDL.LU R48, [R1+0x90] ;  /* 0x0000900001307983 */ /* 0x008ea80000300800 */
[----:B------:R-:W2:Y:S04]  /*44930*/  LDL.LU R49, [R1+0x94] ;  /* 0x0000940001317983 */ /* 0x000ea80000300800 */
[----:B------:R-:W2:Y:S04]  /*44940*/  LDL.LU R50, [R1+0x120] ;  /* 0x0001200001327983 */ /* 0x000ea80000300800 */
[----:B------:R-:W2:Y:S04]  /*44950*/  LDL.LU R51, [R1+0x124] ;  /* 0x0001240001337983 */ /* 0x000ea80000300800 */
[----:B------:R3:W-:Y:S04]  /*44960*/  STS.128 [R2], R8 ;  /* 0x0000000802007388 */ /* 0x0007e80000000c00 */
[----:B---3--:R-:W3:Y:S04]  /*44970*/  LDL.LU R8, [R1+0x98] ;  /* 0x0000980001087983 */ /* 0x008ee80000300800 */
[----:B------:R-:W3:Y:S04]  /*44980*/  LDL.LU R9, [R1+0x9c] ;  /* 0x00009c0001097983 */ /* 0x000ee80000300800 */
[----:B------:R-:W3:Y:S04]  /*44990*/  LDL.LU R10, [R1+0x128] ;  /* 0x00012800010a7983 */ /* 0x000ee80000300800 */
[----:B------:R-:W3:Y:S01]  /*449a0*/  LDL.LU R11, [R1+0x12c] ;  /* 0x00012c00010b7983 */ /* 0x000ee20000300800 */
[----:B------:R-:W-:Y:S01]  /*449b0*/  MOV R44, R80 ;  /* 0x00000050002c7202 */ /* 0x000fe20000000f00 */
[----:B------:R-:W-:Y:S01]  /*449c0*/  IMAD.MOV.U32 R45, RZ, RZ, R81 ;  /* 0x000000ffff2d7224 */ /* 0x000fe200078e0051 */
[----:B------:R-:W-:Y:S01]  /*449d0*/  MOV R47, R209 ;  /* 0x000000d1002f7202 */ /* 0x000fe20000000f00 */
[----:B------:R-:W-:-:S05]  /*449e0*/  IMAD.MOV.U32 R46, RZ, RZ, R208 ;  /* 0x000000ffff2e7224 */ /* 0x000fca00078e00d0 */
[----:B------:R4:W-:Y:S04]  /*449f0*/  STS.128 [R2+0x200], R44 ;  /* 0x0002002c02007388 */ /* 0x0009e80000000c00 */
[----:B----4-:R-:W4:Y:S04]  /*44a00*/  LDL.LU R44, [R1+0xa0] ;  /* 0x0000a000012c7983 */ /* 0x010f280000300800 */
[----:B------:R-:W4:Y:S04]  /*44a10*/  LDL.LU R45, [R1+0xa4] ;  /* 0x0000a400012d7983 */ /* 0x000f280000300800 */
[----:B------:R-:W4:Y:S04]  /*44a20*/  LDL.LU R46, [R1+0x70] ;  /* 0x00007000012e7983 */ /* 0x000f280000300800 */
[----:B------:R-:W4:Y:S04]  /*44a30*/  LDL.LU R47, [R1+0x74] ;  /* 0x00007400012f7983 */ /* 0x000f280000300800 */
[----:B------:R-:W2:Y:S04]  /*44a40*/  LDL.LU R52, [R1+0xa8] ;  /* 0x0000a80001347983 */ /* 0x000ea80000300800 */
[----:B------:R-:W2:Y:S04]  /*44a50*/  LDL.LU R53, [R1+0xac] ;  /* 0x0000ac0001357983 */ /* 0x000ea80000300800 */
[----:B------:R-:W2:Y:S04]  /*44a60*/  LDL.LU R54, [R1+0x78] ;  /* 0x0000780001367983 */ /* 0x000ea80000300800 */
[----:B------:R-:W2:Y:S04]  /*44a70*/  LDL.LU R55, [R1+0x7c] ;  /* 0x00007c0001377983 */ /* 0x000ea80000300800 */
[----:B---3--:R3:W-:Y:S04]  /*44a80*/  STS.128 [R2+0x480], R8 ;  /* 0x0004800802007388 */ /* 0x0087e80000000c00 */
[----:B---3--:R-:W3:Y:S04]  /*44a90*/  LDL.LU R8, [R1+0x1e0] ;  /* 0x0001e00001087983 */ /* 0x008ee80000300800 */
[----:B------:R-:W3:Y:S04]  /*44aa0*/  LDL.LU R9, [R1+0x1e4] ;  /* 0x0001e40001097983 */ /* 0x000ee80000300800 */
[----:B------:R-:W3:Y:S04]  /*44ab0*/  LDL.LU R10, [R1+0x1d0] ;  /* 0x0001d000010a7983 */ /* 0x000ee80000300800 */
[----:B------:R-:W3:Y:S04]  /*44ac0*/  LDL.LU R11, [R1+0x1d4] ;  /* 0x0001d400010b7983 */ /* 0x000ee80000300800 */
[----:B------:R-:W3:Y:S04]  /*44ad0*/  LDL.LU R104, [R1+0x1e8] ;  /* 0x0001e80001687983 */ /* 0x000ee80000300800 */
[----:B------:R-:W3:Y:S04]  /*44ae0*/  LDL.LU R105, [R1+0x1ec] ;  /* 0x0001ec0001697983 */ /* 0x000ee80000300800 */
[----:B------:R-:W3:Y:S04]  /*44af0*/  LDL.LU R106, [R1+0x1d8] ;  /* 0x0001d800016a7983 */ /* 0x000ee80000300800 */
[----:B------:R-:W3:Y:S01]  /*44b00*/  LDL.LU R107, [R1+0x1dc] ;  /* 0x0001dc00016b7983 */ /* 0x000ee20000300800 */
[----:B------:R-:W-:-:S02]  /*44b10*/  IMAD.MOV.U32 R208, RZ, RZ, R82 ;  /* 0x000000ffffd07224 */ /* 0x000fc400078e0052 */
[----:B------:R-:W-:Y:S01]  /*44b20*/  IMAD.MOV.U32 R209, RZ, RZ, R83 ;  /* 0x000000ffffd17224 */ /* 0x000fe200078e0053 */
[----:B------:R1:W-:Y:S04]  /*44b30*/  STS.128 [R2+0x80], R220 ;  /* 0x000080dc02007388 */ /* 0x0003e80000000c00 */
[----:B------:R-:W-:Y:S04]  /*44b40*/  STS.128 [R2+0x280], R208 ;  /* 0x000280d002007388 */ /* 0x000fe80000000c00 */
[----:B--2---:R-:W-:Y:S04]  /*44b50*/  STS.128 [R2+0x400], R48 ;  /* 0x0004003002007388 */ /* 0x004fe80000000c00 */
[----:B----4-:R-:W-:Y:S04]  /*44b60*/  STS.128 [R2+0x600], R44 ;  /* 0x0006002c02007388 */ /* 0x010fe80000000c00 */
[----:B------:R-:W-:Y:S04]  /*44b70*/  STS.128 [R2+0x680], R52 ;  /* 0x0006803402007388 */ /* 0x000fe80000000c00 */
[----:B------:R-:W-:Y:S01]  /*44b80*/  BAR.SYNC.DEFER_BLOCKING 0x0 ;  /* 0x0000000000007b1d */ /* 0x000fe20000010000 */
[----:B-1----:R-:W-:Y:S01]  /*44b90*/  LOP3.LUT R223, R0, 0x20, RZ, 0x3c, !PT ;  /* 0x0000002000df7812 */ /* 0x002fe200078e3cff */
[----:B------:R-:W-:Y:S01]  /*44ba0*/  IMAD.MOV.U32 R130, RZ, RZ, R112 ;  /* 0x000000ffff827224 */ /* 0x000fe200078e0070 */
[----:B------:R-:W-:Y:S01]  /*44bb0*/  MOV R131, R113 ;  /* 0x0000007100837202 */ /* 0x000fe20000000f00 */
[----:B------:R-:W-:Y:S01]  /*44bc0*/  IMAD.MOV.U32 R129, RZ, RZ, R109 ;  /* 0x000000ffff817224 */ /* 0x000fe200078e006d */
[----:B------:R-:W-:Y:S01]  /*44bd0*/  MOV R128, R108 ;  /* 0x0000006c00807202 */ /* 0x000fe20000000f00 */
[----:B------:R-:W2:Y:S04]  /*44be0*/  LDL.LU R140, [R1+0x110] ;  /* 0x00011000018c7983 */ /* 0x000ea80000300800 */
[----:B------:R-:W1:Y:S04]  /*44bf0*/  LDS.128 R44, [R0] ;  /* 0x00000000002c7984 */ /* 0x000e680000000c00 */
[----:B------:R-:W-:Y:S04]  /*44c00*/  LDS.128 R60, [R0+0x800] ;  /* 0x00080000003c7984 */ /* 0x000fe80000000c00 */
[----:B------:R-:W4:Y:S04]  /*44c10*/  LDS.128 R100, [R223] ;  /* 0x00000000df647984 */ /* 0x000f280000000c00 */
[----:B------:R-:W-:Y:S04]  /*44c20*/  LDS.128 R56, [R223+0x800] ;  /* 0x00080000df387984 */ /* 0x000fe80000000c00 */
[----:B------:R-:W1:Y:S04]  /*44c30*/  LDS.128 R80, [R252] ;  /* 0x00000000fc507984 */ /* 0x000e680000000c00 */
[----:B------:R-:W-:Y:S04]  /*44c40*/  LDS.128 R52, [R252+0x800] ;  /* 0x00080000fc347984 */ /* 0x000fe80000000c00 */
[----:B------:R-:W1:Y:S04]  /*44c50*/  LDS.128 R64, [R3] ;  /* 0x0000000003407984 */ /* 0x000e680000000c00 */
[----:B------:R-:W1:Y:S04]  /*44c60*/  LDS.128 R48, [R3+0x800] ;  /* 0x0008000003307984 */ /* 0x000e680000000c00 */
[----:B------:R-:W-:Y:S01]  /*44c70*/  BAR.SYNC.DEFER_BLOCKING 0x0 ;  /* 0x0000000000007b1d */ /* 0x000fe20000010000 */
[----:B------:R-:W-:-:S02]  /*44c80*/  IMAD.MOV.U32 R112, RZ, RZ, R110 ;  /* 0x000000ffff707224 */ /* 0x000fc400078e006e */
[----:B------:R-:W-:Y:S01]  /*44c90*/  IMAD.MOV.U32 R113, RZ, RZ, R111 ;  /* 0x000000ffff717224 */ /* 0x000fe200078e006f */
[----:B------:R-:W-:Y:S01]  /*44ca0*/  MOV R111, R177 ;  /* 0x000000b1006f7202 */ /* 0x000fe20000000f00 */
[----:B------:R-:W-:Y:S01]  /*44cb0*/  IMAD.MOV.U32 R110, RZ, RZ, R176 ;  /* 0x000000ffff6e7224 */ /* 0x000fe200078e00b0 */
[----:B------:R-:W-:Y:S01]  /*44cc0*/  MOV R108, R172 ;  /* 0x000000ac006c7202 */ /* 0x000fe20000000f00 */
[----:B------:R-:W-:Y:S01]  /*44cd0*/  IMAD.MOV.U32 R109, RZ, RZ, R173 ;  /* 0x000000ffff6d7224 */ /* 0x000fe200078e00ad */
[----:B------:R-:W2:Y:S01]  /*44ce0*/  LDL.LU R141, [R1+0x114] ;  /* 0x00011400018d7983 */ /* 0x000ea20000300800 */
[----:B------:R-:W-:Y:S02]  /*44cf0*/  IMAD.MOV.U32 R176, RZ, RZ, R174 ;  /* 0x000000ffffb07224 */ /* 0x000fe400078e00ae */
[----:B------:R-:W-:Y:S01]  /*44d00*/  IMAD.MOV.U32 R177, RZ, RZ, R175 ;  /* 0x000000ffffb17224 */ /* 0x000fe200078e00af */
[----:B------:R-:W-:Y:S01]  /*44d10*/  MOV R136, R148 ;  /* 0x0000009400887202 */ /* 0x000fe20000000f00 */
[----:B------:R-:W-:Y:S01]  /*44d20*/  IMAD.MOV.U32 R137, RZ, RZ, R149 ;  /* 0x000000ffff897224 */ /* 0x000fe200078e0095 */
[----:B------:R-:W-:Y:S01]  /*44d30*/  MOV R139, R213 ;  /* 0x000000d5008b7202 */ /* 0x000fe20000000f00 */
[----:B------:R-:W-:Y:S01]  /*44d40*/  IMAD.MOV.U32 R138, RZ, RZ, R212 ;  /* 0x000000ffff8a7224 */ /* 0x000fe200078e00d4 */
[----:B------:R-:W2:Y:S04]  /*44d50*/  LDL.LU R142, [R1+0x100] ;  /* 0x00010000018e7983 */ /* 0x000ea80000300800 */
[----:B------:R-:W2:Y:S04]  /*44d60*/  LDL.LU R143, [R1+0x104] ;  /* 0x00010400018f7983 */ /* 0x000ea80000300800 */
[----:B------:R-:W-:Y:S04]  /*44d70*/  STS.128 [R2+0x200], R128 ;  /* 0x0002008002007388 */ /* 0x000fe80000000c00 */
[----:B------:R-:W-:Y:S04]  /*44d80*/  STS.128 [R2+0x280], R112 ;  /* 0x0002807002007388 */ /* 0x000fe80000000c00 */
[----:B------:R-:W-:Y:S04]  /*44d90*/  STS.128 [R2+0x400], R108 ;  /* 0x0004006c02007388 */ /* 0x000fe80000000c00 */
[----:B------:R-:W-:Y:S04]  /*44da0*/  STS.128 [R2+0x480], R176 ;  /* 0x000480b002007388 */ /* 0x000fe80000000c00 */
[----:B---3--:R-:W-:Y:S04]  /*44db0*/  STS.128 [R2], R8 ;  /* 0x0000000802007388 */ /* 0x008fe80000000c00 */
[----:B------:R3:W-:Y:S02]  /*44dc0*/  STS.128 [R2+0x80], R104 ;  /* 0x0000806802007388 */ /* 0x0007e40000000c00 */
[----:B---3--:R-:W-:Y:S01]  /*44dd0*/  IMAD.MOV.U32 R106, RZ, RZ, R20 ;  /* 0x000000ffff6a7224 */ /* 0x008fe200078e0014 */
[----:B------:R-:W-:Y:S01]  /*44de0*/  MOV R107, R21 ;  /* 0x00000015006b7202 */ /* 0x000fe20000000f00 */
[----:B------:R-:W-:Y:S01]  /*44df0*/  IMAD.MOV.U32 R105, RZ, RZ, R17 ;  /* 0x000000ffff697224 */ /* 0x000fe200078e0011 */
[----:B------:R-:W-:Y:S01]  /*44e00*/  MOV R104, R16 ;  /* 0x0000001000687202 */ /* 0x000fe20000000f00 */
[----:B------:R-:W-:-:S02]  /*44e10*/  IMAD.MOV.U32 R20, RZ, RZ, R18 ;  /* 0x000000ffff147224 */ /* 0x000fc400078e0012 */
[----:B------:R-:W-:Y:S02]  /*44e20*/  IMAD.MOV.U32 R21, RZ, RZ, R19 ;  /* 0x000000ffff157224 */ /* 0x000fe400078e0013 */
[----:B------:R-:W-:Y:S04]  /*44e30*/  STS.128 [R2+0x600], R104 ;  /* 0x0006006802007388 */ /* 0x000fe80000000c00 */
[----:B------:R-:W-:Y:S04]  /*44e40*/  STS.128 [R2+0x680], R20 ;  /* 0x0006801402007388 */ /* 0x000fe80000000c00 */
[----:B------:R-:W-:Y:S01]  /*44e50*/  BAR.SYNC.DEFER_BLOCKING 0x0 ;  /* 0x0000000000007b1d */ /* 0x000fe20000010000 */
[----:B------:R-:W-:Y:S01]  /*44e60*/  IMAD.MOV.U32 R10, RZ, RZ, R156 ;  /* 0x000000ffff0a7224 */ /* 0x000fe200078e009c */
[----:B------:R-:W-:Y:S01]  /*44e70*/  MOV R11, R157 ;  /* 0x0000009d000b7202 */ /* 0x000fe20000000f00 */
[----:B------:R-:W-:Y:S01]  /*44e80*/  IMAD.MOV.U32 R9, RZ, RZ, R69 ;  /* 0x000000ffff097224 */ /* 0x000fe200078e0045 */
[----:B------:R-:W-:Y:S01]  /*44e90*/  MOV R8, R68 ;  /* 0x0000004400087202 */ /* 0x000fe20000000f00 */
[----:B------:R-:W-:-:S02]  /*44ea0*/  IMAD.MOV.U32 R156, RZ, RZ, R70 ;  /* 0x000000ffff9c7224 */ /* 0x000fc400078e0046 */
[----:B------:R-:W-:Y:S01]  /*44eb0*/  IMAD.MOV.U32 R157, RZ, RZ, R71 ;  /* 0x000000ffff9d7224 */ /* 0x000fe200078e0047 */
[----:B------:R-:W3:Y:S04]  /*44ec0*/  LDS.128 R132, [R0] ;  /* 0x0000000000847984 */ /* 0x000ee80000000c00 */
[----:B------:R-:W-:Y:S04]  /*44ed0*/  LDS.128 R104, [R0+0x800] ;  /* 0x0008000000687984 */ /* 0x000fe80000000c00 */
[----:B------:R-:W-:Y:S04]  /*44ee0*/  LDS.128 R128, [R223] ;  /* 0x00000000df807984 */ /* 0x000fe80000000c00 */
[----:B------:R-:W-:Y:S04]  /*44ef0*/  LDS.128 R68, [R223+0x800] ;  /* 0x00080000df447984 */ /* 0x000fe80000000c00 */
[----:B------:R-:W-:Y:S04]  /*44f00*/  LDS.128 R112, [R252] ;  /* 0x00000000fc707984 */ /* 0x000fe80000000c00 */
[----:B------:R-:W-:Y:S04]  /*44f10*/  LDS.128 R20, [R252+0x800] ;  /* 0x00080000fc147984 */ /* 0x000fe80000000c00 */
[----:B------:R-:W-:Y:S04]  /*44f20*/  LDS.128 R108, [R3] ;  /* 0x00000000036c7984 */ /* 0x000fe80000000c00 */
[----:B------:R-:W-:Y:S04]  /*44f30*/  LDS.128 R16, [R3+0x800] ;  /* 0x0008000003107984 */ /* 0x000fe80000000c00 */
[----:B------:R-:W-:Y:S06]  /*44f40*/  BAR.SYNC.DEFER_BLOCKING 0x0 ;  /* 0x0000000000007b1d */ /* 0x000fec0000010000 */
[----:B------:R1:W-:Y:S04]  /*44f50*/  STS.128 [R2], R8 ;  /* 0x0000000802007388 */ /* 0x0003e80000000c00 */
[----:B------:R2:W-:Y:S04]  /*44f60*/  STS.128 [R2+0x200], R136 ;  /* 0x0002008802007388 */ /* 0x0005e80000000c00 */
[----:B-1----:R-:W3:Y:S04]  /*44f70*/  LDL.LU R8, [R1+0x118] ;  /* 0x0001180001087983 */ /* 0x002ee80000300800 */
[----:B------:R-:W3:Y:S04]  /*44f80*/  LDL.LU R9, [R1+0x11c] ;  /* 0x00011c0001097983 */ /* 0x000ee80000300800 */
[----:B------:R-:W3:Y:S04]  /*44f90*/  LDL.LU R10, [R1+0x108] ;  /* 0x00010800010a7983 */ /* 0x000ee80000300800 */
[----:B------:R-:W3:Y:S04]  /*44fa0*/  LDL.LU R11, [R1+0x10c] ;  /* 0x00010c00010b7983 */ /* 0x000ee80000300800 */
[----:B--2---:R-:W2:Y:S04]  /*44fb0*/  LDL.LU R136, [R1+0x60] ;  /* 0x0000600001887983 */ /* 0x004ea80000300800 */
[----:B------:R-:W2:Y:S04]  /*44fc0*/  LDL.LU R137, [R1+0x64] ;  /* 0x0000640001897983 */ /* 0x000ea80000300800 */
[----:B------:R-:W2:Y:S04]  /*44fd0*/  LDL.LU R138, [R1+0x40] ;  /* 0x00004000018a7983 */ /* 0x000ea80000300800 */
[----:B------:R-:W2:Y:S04]  /*44fe0*/  LDL.LU R139, [R1+0x44] ;  /* 0x00004400018b7983 */ /* 0x000ea80000300800 */
[----:B------:R-:W4:Y:S04]  /*44ff0*/  LDL.LU R144, [R1+0x68] ;  /* 0x0000680001907983 */ /* 0x000f280000300800 */
[----:B------:R-:W4:Y:S04]  /*45000*/  LDL.LU R145, [R1+0x6c] ;  /* 0x00006c0001917983 */ /* 0x000f280000300800 */
[----:B------:R-:W4:Y:S04]  /*45010*/  LDL.LU R146, [R1+0x48] ;  /* 0x0000480001927983 */ /* 0x000f280000300800 */
[----:B------:R-:W4:Y:S01]  /*45020*/  LDL.LU R147, [R1+0x4c] ;  /* 0x00004c0001937983 */ /* 0x000f220000300800 */
[----:B------:R-:W-:-:S02]  /*45030*/  IMAD.MOV.U32 R212, RZ, RZ, R150 ;  /* 0x000000ffffd47224 */ /* 0x000fc400078e0096 */
[----:B------:R-:W-:Y:S01]  /*45040*/  IMAD.MOV.U32 R213, RZ, RZ, R151 ;  /* 0x000000ffffd57224 */ /* 0x000fe200078e0097 */
[----:B------:R-:W-:Y:S04]  /*45050*/  STS.128 [R2+0x80], R156 ;  /* 0x0000809c02007388 */ /* 0x000fe80000000c00 */
[----:B------:R-:W-:Y:S04]  /*45060*/  STS.128 [R2+0x280], R212 ;  /* 0x000280d402007388 */ /* 0x000fe80000000c00 */
[----:B------:R-:W-:Y:S01]  /*45070*/  STS.128 [R2+0x400], R140 ;  /* 0x0004008c02007388 */ /* 0x000fe20000000c00 */
[----:B------:R-:W-:Y:S01]  /*45080*/  IMAD.MOV.U32 R168, RZ, RZ, R86 ;  /* 0x000000ffffa87224 */ /* 0x000fe200078e0056 */
[----:B------:R-:W-:Y:S01]  /*45090*/  MOV R170, R90 ;  /* 0x0000005a00aa7202 */ /* 0x000fe20000000f00 */
[----:B------:R-:W-:-:S02]  /*450a0*/  IMAD.MOV.U32 R169, RZ, RZ, R87 ;  /* 0x000000ffffa97224 */ /* 0x000fc400078e0057 */
[----:B------:R-:W-:Y:S02]  /*450b0*/  IMAD.MOV.U32 R171, RZ, RZ, R91 ;  /* 0x000000ffffab7224 */ /* 0x000fe400078e005b */
[----:B------:R-:W-:Y:S01]  /*450c0*/  IMAD.MOV.U32 R174, RZ, RZ, R120 ;  /* 0x000000ffffae7224 */ /* 0x000fe200078e0078 */
[----:B------:R-:W-:Y:S01]  /*450d0*/  MOV R120, R118 ;  /* 0x0000007600787202 */ /* 0x000fe20000000f00 */
[----:B------:R-:W-:Y:S01]  /*450e0*/  IMAD.MOV.U32 R175, RZ, RZ, R121 ;  /* 0x000000ffffaf7224 */ /* 0x000fe200078e0079 */
[----:B------:R-:W-:Y:S01]  /*450f0*/  MOV R173, R117 ;  /* 0x0000007500ad7202 */ /* 0x000fe20000000f00 */
[----:B------:R-:W-:Y:S01]  /*45100*/  IMAD.MOV.U32 R121, RZ, RZ, R119 ;  /* 0x000000ffff797224 */ /* 0x000fe200078e0077 */
[----:B------:R-:W-:Y:S01]  /*45110*/  MOV R117, R181 ;  /* 0x000000b500757202 */ /* 0x000fe20000000f00 */
[----:B------:R-:W-:Y:S02]  /*45120*/  IMAD.MOV.U32 R172, RZ, RZ, R116 ;  /* 0x000000ffffac7224 */ /* 0x000fe400078e0074 */
[----:B------:R-:W-:Y:S01]  /*45130*/  IMAD.MOV.U32 R118, RZ, RZ, R184 ;  /* 0x000000ffff767224 */ /* 0x000fe200078e00b8 */
[----:B------:R-:W-:Y:S01]  /*45140*/  MOV R184, R182 ;  /* 0x000000b600b87202 */ /* 0x000fe20000000f00 */
[----:B------:R-:W-:-:S02]  /*45150*/  IMAD.MOV.U32 R119, RZ, RZ, R185 ;  /* 0x000000ffff777224 */ /* 0x000fc400078e00b9 */
[----:B------:R-:W-:Y:S02]  /*45160*/  IMAD.MOV.U32 R116, RZ, RZ, R180 ;  /* 0x000000ffff747224 */ /* 0x000fe400078e00b4 */
[----:B------:R-:W-:Y:S01]  /*45170*/  IMAD.MOV.U32 R185, RZ, RZ, R183 ;  /* 0x000000ffffb97224 */ /* 0x000fe200078e00b7 */
[----:B------:R-:W-:Y:S01]  /*45180*/  MOV R181, R153 ;  /* 0x0000009900b57202 */ /* 0x000fe20000000f00 */
[----:B------:R-:W-:Y:S02]  /*45190*/  IMAD.MOV.U32 R180, RZ, RZ, R152 ;  /* 0x000000ffffb47224 */ /* 0x000fe400078e0098 */
[----:B------:R-:W4:Y:S01]  /*451a0*/  LDL.LU R152, [R1+0xf0] ;  /* 0x0000f00001987983 */ /* 0x000f220000300800 */
[----:B------:R-:W-:Y:S02]  /*451b0*/  IMAD.MOV.U32 R182, RZ, RZ, R216 ;  /* 0x000000ffffb67224 */ /* 0x000fe400078e00d8 */
[----:B------:R-:W-:Y:S01]  /*451c0*/  IMAD.MOV.U32 R183, RZ, RZ, R217 ;  /* 0x000000ffffb77224 */ /* 0x000fe200078e00d9 */
[----:B------:R-:W4:Y:S04]  /*451d0*/  LDL.LU R153, [R1+0xf4] ;  /* 0x0000f40001997983 */ /* 0x000f280000300800 */
[----:B---3--:R1:W-:Y:S04]  /*451e0*/  STS.128 [R2+0x480], R8 ;  /* 0x0004800802007388 */ /* 0x0083e80000000c00 */
[----:B--2---:R-:W-:Y:S04]  /*451f0*/  STS.128 [R2+0x600], R136 ;  /* 0x0006008802007388 */ /* 0x004fe80000000c00 */
[----:B----4-:R-:W-:Y:S04]  /*45200*/  STS.128 [R2+0x680], R144 ;  /* 0x0006809002007388 */ /* 0x010fe80000000c00 */
[----:B------:R-:W-:Y:S01]  /*45210*/  BAR.SYNC.DEFER_BLOCKING 0x0 ;  /* 0x0000000000007b1d */ /* 0x000fe20000010000 */
[----:B-1----:R-:W-:Y:S01]  /*45220*/  MOV R8, R84 ;  /* 0x0000005400087202 */ /* 0x002fe20000000f00 */
[----:B------:R-:W-:Y:S01]  /*45230*/  IMAD.MOV.U32 R9, RZ, RZ, R85 ;  /* 0x000000ffff097224 */ /* 0x000fe200078e0055 */
[----:B------:R-:W-:Y:S01]  /*45240*/  MOV R11, R89 ;  /* 0x00000059000b7202 */ /* 0x000fe20000000f00 */
[----:B------:R-:W-:-:S02]  /*45250*/  IMAD.MOV.U32 R10, RZ, RZ, R88 ;  /* 0x000000ffff0a7224 */ /* 0x000fc400078e0058 */
[----:B------:R-:W1:Y:S04]  /*45260*/  LDS.128 R164, [R0] ;  /* 0x0000000000a47984 */ /* 0x000e680000000c00 */
[----:B------:R-:W-:Y:S04]  /*45270*/  LDS.128 R140, [R0+0x800] ;  /* 0x00080000008c7984 */ /* 0x000fe80000000c00 */
[----:B------:R-:W2:Y:S04]  /*45280*/  LDS.128 R156, [R223] ;  /* 0x00000000df9c7984 */ /* 0x000ea80000000c00 */
[----:B------:R-:W-:Y:S04]  /*45290*/  LDS.128 R136, [R223+0x800] ;  /* 0x00080000df887984 */ /* 0x000fe80000000c00 */
[----:B------:R-:W3:Y:S04]  /*452a0*/  LDS.128 R148, [R252] ;  /* 0x00000000fc947984 */ /* 0x000ee80000000c00 */
[----:B------:R-:W-:Y:S04]  /*452b0*/  LDS.128 R88, [R252+0x800] ;  /* 0x00080000fc587984 */ /* 0x000fe80000000c00 */
[----:B------:R-:W4:Y:S04]  /*452c0*/  LDS.128 R144, [R3] ;  /* 0x0000000003907984 */ /* 0x000f280000000c00 */
[----:B------:R-:W1:Y:S04]  /*452d0*/  LDS.128 R84, [R3+0x800] ;  /* 0x0008000003547984 */ /* 0x000e680000000c00 */
[----:B------:R-:W-:Y:S06]  /*452e0*/  BAR.SYNC.DEFER_BLOCKING 0x0 ;  /* 0x0000000000007b1d */ /* 0x000fec0000010000 */
[----:B------:R1:W-:Y:S04]  /*452f0*/  STS.128 [R2+0x80], R168 ;  /* 0x000080a802007388 */ /* 0x0003e80000000c00 */
[----:B------:R2:W-:Y:S04]  /*45300*/  STS.128 [R2], R8 ;  /* 0x0000000802007388 */ /* 0x0005e80000000c00 */
[----:B------:R-:W-:Y:S01]  /*45310*/  STS.128 [R2+0x200], R172 ;  /* 0x000200ac02007388 */ /* 0x000fe20000000c00 */
[----:B-1----:R-:W-:Y:S01]  /*45320*/  IMAD.MOV.U32 R170, RZ, RZ, R28 ;  /* 0x000000ffffaa7224 */ /* 0x002fe200078e001c */
[----:B------:R-:W-:Y:S01]  /*45330*/  MOV R169, R25 ;  /* 0x0000001900a97202 */ /* 0x000fe20000000f00 */
[----:B------:R-:W-:Y:S01]  /*45340*/  IMAD.MOV.U32 R171, RZ, RZ, R29 ;  /* 0x000000ffffab7224 */ /* 0x000fe200078e001d */
[----:B------:R-:W-:Y:S01]  /*45350*/  MOV R28, R26 ;  /* 0x0000001a001c7202 */ /* 0x000fe20000000f00 */
[----:B------:R-:W-:-:S02]  /*45360*/  IMAD.MOV.U32 R168, RZ, RZ, R24 ;  /* 0x000000ffffa87224 */ /* 0x000fc400078e0018 */
[----:B------:R-:W-:Y:S01]  /*45370*/  IMAD.MOV.U32 R29, RZ, RZ, R27 ;  /* 0x000000ffff1d7224 */ /* 0x000fe200078e001b */
[----:B------:R-:W-:Y:S04]  /*45380*/  STS.128 [R2+0x280], R120 ;  /* 0x0002807802007388 */ /* 0x000fe80000000c00 */
[----:B------:R-:W-:Y:S04]  /*45390*/  STS.128 [R2+0x400], R116 ;  /* 0x0004007402007388 */ /* 0x000fe80000000c00 */
[----:B------:R1:W-:Y:S04]  /*453a0*/  STS.128 [R2+0x480], R184 ;  /* 0x000480b802007388 */ /* 0x0003e80000000c00 */
[----:B------:R-:W-:Y:S04]  /*453b0*/  STS.128 [R2+0x600], R168 ;  /* 0x000600a802007388 */ /* 0x000fe80000000c00 */
[----:B------:R-:W-:Y:S04]  /*453c0*/  STS.128 [R2+0x680], R28 ;  /* 0x0006801c02007388 */ /* 0x000fe80000000c00 */
[----:B------:R-:W-:Y:S01]  /*453d0*/  BAR.SYNC.DEFER_BLOCKING 0x0 ;  /* 0x0000000000007b1d */ /* 0x000fe20000010000 */
[----:B--2---:R-:W-:Y:S01]  /*453e0*/  IMAD.MOV.U32 R10, RZ, RZ, R200 ;  /* 0x000000ffff0a7224 */ /* 0x004fe200078e00c8 */
[----:B------:R-:W-:Y:S01]  /*453f0*/  MOV R9, R73 ;  /* 0x0000004900097202 */ /* 0x000fe20000000f00 */
[----:B------:R-:W-:Y:S01]  /*45400*/  IMAD.MOV.U32 R11, RZ, RZ, R201 ;  /* 0x000000ffff0b7224 */ /* 0x000fe200078e00c9 */
[----:B------:R-:W-:Y:S01]  /*45410*/  MOV R200, R74 ;  /* 0x0000004a00c87202 */ /* 0x000fe20000000f00 */
[----:B------:R-:W-:-:S02]  /*45420*/  IMAD.MOV.U32 R8, RZ, RZ, R72 ;  /* 0x000000ffff087224 */ /* 0x000fc400078e0048 */
[----:B------:R-:W-:Y:S01]  /*45430*/  IMAD.MOV.U32 R201, RZ, RZ, R75 ;  /* 0x000000ffffc97224 */ /* 0x000fe200078e004b */
[----:B------:R-:W2:Y:S04]  /*45440*/  LDS.128 R176, [R0] ;  /* 0x0000000000b07984 */ /* 0x000ea80000000c00 */
[----:B------:R-:W-:Y:S04]  /*45450*/  LDS.128 R116, [R0+0x800] ;  /* 0x0008000000747984 */ /* 0x000fe80000000c00 */
[----:B------:R-:W-:Y:S04]  /*45460*/  LDS.128 R172, [R223] ;  /* 0x00000000dfac7984 */ /* 0x000fe80000000c00 */
[----:B------:R-:W-:Y:S04]  /*45470*/  LDS.128 R72, [R223+0x800] ;  /* 0x00080000df487984 */ /* 0x000fe80000000c00 */
[----:B------:R-:W-:Y:S04]  /*45480*/  LDS.128 R168, [R252] ;  /* 0x00000000fca87984 */ /* 0x000fe80000000c00 */
[----:B------:R-:W-:Y:S04]  /*45490*/  LDS.128 R28, [R252+0x800] ;  /* 0x00080000fc1c7984 */ /* 0x000fe80000000c00 */
[----:B------:R-:W-:Y:S04]  /*454a0*/  LDS.128 R120, [R3] ;  /* 0x0000000003787984 */ /* 0x000fe80000000c00 */
[----:B------:R-:W-:Y:S04]  /*454b0*/  LDS.128 R24, [R3+0x800] ;  /* 0x0008000003187984 */ /* 0x000fe80000000c00 */
[----:B------:R-:W-:Y:S01]  /*454c0*/  BAR.SYNC.DEFER_BLOCKING 0x0 ;  /* 0x0000000000007b1d */ /* 0x000fe20000010000 */
[----:B-1----:R-:W-:Y:S01]  /*454d0*/  MOV R184, R154 ;  /* 0x0000009a00b87202 */ /* 0x002fe20000000f00 */
[----:B------:R-:W-:-:S04]  /*454e0*/  IMAD.MOV.U32 R185, RZ, RZ, R155 ;  /* 0x000000ffffb97224 */ /* 0x000fc800078e009b */
[----:B------:R-:W2:Y:S04]  /*454f0*/  LDL.LU R154, [R1+0xe0] ;  /* 0x0000e000019a7983 */ /* 0x000ea80000300800 */
[----:B------:R-:W2:Y:S04]  /*45500*/  LDL.LU R155, [R1+0xe4] ;  /* 0x0000e400019b7983 */ /* 0x000ea80000300800 */
[----:B------:R1:W-:Y:S04]  /*45510*/  STS.128 [R2], R8 ;  /* 0x0000000802007388 */ /* 0x0003e80000000c00 */
[----:B------:R3:W-:Y:S04]  /*45520*/  STS.128 [R2+0x200], R180 ;  /* 0x000200b402007388 */ /* 0x0007e80000000c00 */
[----:B------:R3:W-:Y:S04]  /*45530*/  STS.128 [R2+0x80], R200 ;  /* 0x000080c802007388 */ /* 0x0007e80000000c00 */
[----:B-1----:R-:W4:Y:S04]  /*45540*/  LDL.LU R8, [R1+0xf8] ;  /* 0x0000f80001087983 */ /* 0x002f280000300800 */
[----:B------:R-:W4:Y:S04]  /*45550*/  LDL.LU R9, [R1+0xfc] ;  /* 0x0000fc0001097983 */ /* 0x000f280000300800 */
[----:B------:R-:W4:Y:S04]  /*45560*/  LDL.LU R10, [R1+0xe8] ;  /* 0x0000e800010a7983 */ /* 0x000f280000300800 */
[----:B------:R-:W4:Y:S04]  /*45570*/  LDL.LU R11, [R1+0xec] ;  /* 0x0000ec00010b7983 */ /* 0x000f280000300800 */
[----:B---3--:R-:W3:Y:S04]  /*45580*/  LDL.LU R180, [R1+0x20] ;  /* 0x0000200001b47983 */ /* 0x008ee80000300800 */
[----:B------:R-:W3:Y:S04]  /*45590*/  LDL.LU R181, [R1+0x24] ;  /* 0x0000240001b57983 */ /* 0x000ee80000300800 */
[----:B------:R-:W3:Y:S04]  /*455a0*/  LDL.LU R182, [R1] ;  /* 0x0000000001b67983 */ /* 0x000ee80000300800 */
[----:B------:R-:W3:Y:S04]  /*455b0*/  LDL.LU R183, [R1+0x4] ;  /* 0x0000040001b77983 */ /* 0x000ee80000300800 */
[----:B------:R-:W3:Y:S04]  /*455c0*/  LDL.LU R200, [R1+0x28] ;  /* 0x0000280001c87983 */ /* 0x000ee80000300800 */
[----:B------:R-:W3:Y:S04]  /*455d0*/  LDL.LU R201, [R1+0x2c] ;  /* 0x00002c0001c97983 */ /* 0x000ee80000300800 */
[----:B------:R-:W3:Y:S04]  /*455e0*/  LDL.LU R202, [R1+0x8] ;  /* 0x0000080001ca7983 */ /* 0x000ee80000300800 */
[----:B------:R-:W3:Y:S01]  /*455f0*/  LDL.LU R203, [R1+0xc] ;  /* 0x00000c0001cb7983 */ /* 0x000ee20000300800 */
[----:B------:R-:W-:Y:S01]  /*45600*/  IMAD.MOV.U32 R186, RZ, RZ, R218 ;  /* 0x000000ffffba7224 */ /* 0x000fe200078e00da */
[----:B------:R-:W-:-:S05]  /*45610*/  MOV R187, R219 ;  /* 0x000000db00bb7202 */ /* 0x000fca0000000f00 */
[----:B------:R1:W-:Y:S01]  /*45620*/  STS.128 [R2+0x280], R184 ;  /* 0x000280b802007388 */ /* 0x0003e20000000c00 */
[----:B------:R-:W-:Y:S01]  /*45630*/  IMAD.MOV.U32 R216, RZ, RZ, R94 ;  /* 0x000000ffffd87224 */ /* 0x000fe200078e005e */
[----:B------:R-:W-:Y:S01]  /*45640*/  MOV R217, R95 ;  /* 0x0000005f00d97202 */ /* 0x000fe20000000f00 */
[----:B------:R-:W-:Y:S02]  /*45650*/  IMAD.MOV.U32 R218, RZ, RZ, R98 ;  /* 0x000000ffffda7224 */ /* 0x000fe400078e0062 */
[----:B------:R-:W-:Y:S01]  /*45660*/  IMAD.MOV.U32 R219, RZ, RZ, R99 ;  /* 0x000000ffffdb7224 */ /* 0x000fe200078e0063 */
[----:B-1----:R-:W-:Y:S01]  /*45670*/  LOP3.LUT R187, R0, 0x20, RZ, 0x3c, !PT ;  /* 0x0000002000bb7812 */ /* 0x002fe200078e3cff */
[----:B------:R-:W-:Y:S01]  /*45680*/  IMAD.MOV.U32 R222, RZ, RZ, R160 ;  /* 0x000000ffffde7224 */ /* 0x000fe200078e00a0 */
[----:B------:R-:W-:Y:S01]  /*45690*/  MOV R223, R161 ;  /* 0x000000a100df7202 */ /* 0x000fe20000000f00 */
        /* <DEDUP_REMOVED lines=10> */
[----:B--2---:R-:W-:Y:S04]  /*45740*/  STS.128 [R2+0x400], R152 ;  /* 0x0004009802007388 */ /* 0x004fe80000000c00 */
[----:B----4-:R1:W-:Y:S04]  /*45750*/  STS.128 [R2+0x480], R8 ;  /* 0x0004800802007388 */ /* 0x0103e80000000c00 */
[----:B---3--:R-:W-:Y:S04]  /*45760*/  STS.128 [R2+0x600], R180 ;  /* 0x000600b402007388 */ /* 0x008fe80000000c00 */
[----:B------:R-:W-:Y:S04]  /*45770*/  STS.128 [R2+0x680], R200 ;  /* 0x000680c802007388 */ /* 0x000fe80000000c00 */
[----:B------:R-:W-:Y:S01]  /*45780*/  BAR.SYNC.DEFER_BLOCKING 0x0 ;  /* 0x0000000000007b1d */ /* 0x000fe20000010000 */
[----:B-1----:R-:W-:Y:S01]  /*45790*/  IMAD.MOV.U32 R8, RZ, RZ, R92 ;  /* 0x000000ffff087224 */ /* 0x002fe200078e005c */
[----:B------:R-:W-:Y:S01]  /*457a0*/  MOV R10, R96 ;  /* 0x00000060000a7202 */ /* 0x000fe20000000f00 */
[----:B------:R-:W-:-:S02]  /*457b0*/  IMAD.MOV.U32 R9, RZ, RZ, R93 ;  /* 0x000000ffff097224 */ /* 0x000fc400078e005d */
[----:B------:R-:W-:Y:S01]  /*457c0*/  IMAD.MOV.U32 R11, RZ, RZ, R97 ;  /* 0x000000ffff0b7224 */ /* 0x000fe200078e0061 */
[----:B------:R-:W-:Y:S04]  /*457d0*/  LDS.128 R208, [R187] ;  /* 0x00000000bbd07984 */ /* 0x000fe80000000c00 */
[----:B------:R-:W-:Y:S04]  /*457e0*/  LDS.128 R152, [R187+0x800] ;  /* 0x00080000bb987984 */ /* 0x000fe80000000c00 */
[----:B------:R-:W1:Y:S04]  /*457f0*/  LDS.128 R212, [R0] ;  /* 0x0000000000d47984 */ /* 0x000e680000000c00 */
[----:B------:R-:W-:Y:S04]  /*45800*/  LDS.128 R180, [R0+0x800] ;  /* 0x0008000000b47984 */ /* 0x000fe80000000c00 */
[----:B------:R-:W2:Y:S04]  /*45810*/  LDS.128 R200, [R252] ;  /* 0x00000000fcc87984 */ /* 0x000ea80000000c00 */
[----:B------:R-:W-:Y:S04]  /*45820*/  LDS.128 R96, [R252+0x800] ;  /* 0x00080000fc607984 */ /* 0x000fe80000000c00 */
[----:B------:R-:W3:Y:S04]  /*45830*/  LDS.128 R184, [R3] ;  /* 0x0000000003b87984 */ /* 0x000ee80000000c00 */
[----:B------:R-:W4:Y:S04]  /*45840*/  LDS.128 R92, [R3+0x800] ;  /* 0x00080000035c7984 */ /* 0x000f280000000c00 */
[----:B------:R-:W-:Y:S06]  /*45850*/  BAR.SYNC.DEFER_BLOCKING 0x0 ;  /* 0x0000000000007b1d */ /* 0x000fec0000010000 */
[----:B------:R1:W-:Y:S04]  /*45860*/  STS.128 [R2], R8 ;  /* 0x0000000802007388 */ /* 0x0003e80000000c00 */
[----:B------:R2:W-:Y:S04]  /*45870*/  STS.128 [R2+0x80], R216 ;  /* 0x000080d802007388 */ /* 0x0005e80000000c00 */
        /* <DEDUP_REMOVED lines=9> */
[----:B------:R-:W-:Y:S04]  /*45910*/  STS.128 [R2+0x480], R192 ;  /* 0x000480c002007388 */ /* 0x000fe80000000c00 */
[----:B------:R-:W-:Y:S04]  /*45920*/  STS.128 [R2+0x600], R8 ;  /* 0x0006000802007388 */ /* 0x000fe80000000c00 */
[----:B------:R1:W-:Y:S04]  /*45930*/  STS.128 [R2+0x680], R4 ;  /* 0x0006800402007388 */ /* 0x0003e80000000c00 */
[----:B------:R-:W-:Y:S01]  /*45940*/  BAR.SYNC.DEFER_BLOCKING 0x0 ;  /* 0x0000000000007b1d */ /* 0x000fe20000010000 */
[----:B--2---:R-:W-:Y:S01]  /*45950*/  LOP3.LUT R219, R0, 0x20, RZ, 0x3c, !PT ;  /* 0x0000002000db7812 */ /* 0x004fe200078e3cff */
[----:B-1----:R-:W-:Y:S01]  /*45960*/  IMAD.MOV.U32 R6, RZ, RZ, R204 ;  /* 0x000000ffff067224 */ /* 0x002fe200078e00cc */
[----:B------:R-:W-:Y:S01]  /*45970*/  MOV R7, R205 ;  /* 0x000000cd00077202 */ /* 0x000fe20000000f00 */
[----:B------:R-:W-:Y:S01]  /*45980*/  IMAD.MOV.U32 R5, RZ, RZ, R77 ;  /* 0x000000ffff057224 */ /* 0x000fe200078e004d */
[----:B------:R-:W-:Y:S01]  /*45990*/  MOV R4, R76 ;  /* 0x0000004c00047202 */ /* 0x000fe20000000f00 */
[----:B------:R-:W-:-:S02]  /*459a0*/  IMAD.MOV.U32 R204, RZ, RZ, R78 ;  /* 0x000000ffffcc7224 */ /* 0x000fc400078e004e */
[----:B------:R-:W-:Y:S01]  /*459b0*/  IMAD.MOV.U32 R205, RZ, RZ, R79 ;  /* 0x000000ffffcd7224 */ /* 0x000fe200078e004f */
[----:B------:R-:W-:Y:S04]  /*459c0*/  LDS.128 R124, [R219] ;  /* 0x00000000db7c7984 */ /* 0x000fe80000000c00 */
[----:B------:R-:W-:Y:S04]  /*459d0*/  LDS.128 R160, [R219+0x800] ;  /* 0x00080000dba07984 */ /* 0x000fe80000000c00 */
[----:B------:R-:W1:Y:S04]  /*459e0*/  LDS.128 R32, [R0] ;  /* 0x0000000000207984 */ /* 0x000e680000000c00 */
[----:B------:R-:W-:Y:S04]  /*459f0*/  LDS.128 R76, [R0+0x800] ;  /* 0x00080000004c7984 */ /* 0x000fe80000000c00 */
[----:B------:R-:W-:Y:S04]  /*45a00*/  LDS.128 R188, [R252] ;  /* 0x00000000fcbc7984 */ /* 0x000fe80000000c00 */
[----:B------:R-:W-:Y:S04]  /*45a10*/  LDS.128 R192, [R252+0x800] ;  /* 0x00080000fcc07984 */ /* 0x000fe80000000c00 */
[----:B------:R-:W-:Y:S04]  /*45a20*/  LDS.128 R216, [R3] ;  /* 0x0000000003d87984 */ /* 0x000fe80000000c00 */
[----:B------:R-:W-:Y:S04]  /*45a30*/  LDS.128 R220, [R3+0x800] ;  /* 0x0008000003dc7984 */ /* 0x000fe80000000c00 */
[----:B------:R-:W-:Y:S01]  /*45a40*/  BAR.SYNC.DEFER_BLOCKING 0x0 ;  /* 0x0000000000007b1d */ /* 0x000fe20000010000 */
[----:B------:R-:W-:Y:S01]  /*45a50*/  MOV R8, R196 ;  /* 0x000000c400087202 */ /* 0x000fe20000000f00 */
[----:B------:R-:W-:Y:S01]  /*45a60*/  IMAD.MOV.U32 R9, RZ, RZ, R197 ;  /* 0x000000ffff097224 */ /* 0x000fe200078e00c5 */
[----:B------:R-:W-:Y:S01]  /*45a70*/  MOV R11, R229 ;  /* 0x000000e5000b7202 */ /* 0x000fe20000000f00 */
[----:B------:R-:W-:-:S02]  /*45a80*/  IMAD.MOV.U32 R10, RZ, RZ, R228 ;  /* 0x000000ffff0a7224 */ /* 0x000fc400078e00e4 */
[----:B------:R2:W-:Y:S04]  /*45a90*/  STS.128 [R2+0x80], R204 ;  /* 0x000080cc02007388 */ /* 0x0005e80000000c00 */
[----:B------:R1:W-:Y:S04]  /*45aa0*/  STS.128 [R2], R4 ;  /* 0x0000000402007388 */ /* 0x0003e80000000c00 */
[----:B------:R3:W-:Y:S04]  /*45ab0*/  STS.128 [R2+0x200], R8 ;  /* 0x0002000802007388 */ /* 0x0007e80000000c00 */
[----:B--2---:R-:W2:Y:S04]  /*45ac0*/  LDL.LU R207, [R1+0x398] ;  /* 0x0003980001cf7983 */ /* 0x004ea80000300800 */
[----:B-1----:R-:W4:Y:S04]  /*45ad0*/  LDL.LU R4, [R1+0xd0] ;  /* 0x0000d00001047983 */ /* 0x002f280000300800 */
[----:B------:R-:W4:Y:S04]  /*45ae0*/  LDL.LU R5, [R1+0xd4] ;  /* 0x0000d40001057983 */ /* 0x000f280000300800 */
[----:B------:R-:W4:Y:S04]  /*45af0*/  LDL.LU R6, [R1+0xc0] ;  /* 0x0000c00001067983 */ /* 0x000f280000300800 */
[----:B------:R-:W4:Y:S04]  /*45b00*/  LDL.LU R7, [R1+0xc4] ;  /* 0x0000c40001077983 */ /* 0x000f280000300800 */
[----:B---3--:R-:W3:Y:S04]  /*45b10*/  LDL.LU R8, [R1+0xd8] ;  /* 0x0000d80001087983 */ /* 0x008ee80000300800 */
        /* <DEDUP_REMOVED lines=8> */
[----:B------:R-:W3:Y:S04]  /*45ba0*/  LDL.LU R206, [R1+0x12e4] ;  /* 0x0012e40001ce7983 */ /* 0x000ee80000300800 */
[----:B------:R-:W3:Y:S04]  /*45bb0*/  LDL.LU R198, [R1+0x3a0] ;  /* 0x0003a00001c67983 */ /* 0x000ee80000300800 */
[----:B------:R1:W-:Y:S04]  /*45bc0*/  STS.128 [R2+0x280], R228 ;  /* 0x000280e402007388 */ /* 0x0003e80000000c00 */
[----:B-1----:R-:W3:Y:S04]  /*45bd0*/  LDL.LU R231, [R1+0x10] ;  /* 0x0000100001e77983 */ /* 0x002ee80000300800 */
[----:B------:R-:W3:Y:S01]  /*45be0*/  LDL.LU R205, [R1+0x12f0] ;  /* 0x0012f00001cd7983 */ /* 0x000ee20000300800 */
[----:B--2---:R-:W-:-:S03]  /*45bf0*/  IMAD R196, R207, c[0x0][0x194], RZ ;  /* 0x00006500cfc47a24 */ /* 0x004fc600078e02ff */
[----:B----4-:R1:W-:Y:S02]  /*45c00*/  STS.128 [R2+0x400], R4 ;  /* 0x0004000402007388 */ /* 0x0103e40000000c00 */
[----:B-1----:R-:W-:Y:S01]  /*45c10*/  MOV R4, c[0x0][0x194] ;  /* 0x0000650000047a02 */ /* 0x002fe20000000f00 */
[----:B------:R-:W-:Y:S01]  /*45c20*/  IMAD.MOV.U32 R6, RZ, RZ, R232 ;  /* 0x000000ffff067224 */ /* 0x000fe200078e00e8 */
[----:B------:R-:W-:Y:S01]  /*45c30*/  MOV R5, R245 ;  /* 0x000000f500057202 */ /* 0x000fe20000000f00 */
[----:B------:R-:W-:Y:S01]  /*45c40*/  IMAD.MOV.U32 R7, RZ, RZ, R233 ;  /* 0x000000ffff077224 */ /* 0x000fe200078e00e9 */
[----:B---3--:R1:W-:Y:S01]  /*45c50*/  STS.128 [R2+0x480], R8 ;  /* 0x0004800802007388 */ /* 0x0083e20000000c00 */
[----:B------:R-:W-:Y:S01]  /*45c60*/  MOV R232, R246 ;  /* 0x000000f600e87202 */ /* 0x000fe20000000f00 */
[----:B------:R-:W-:-:S05]  /*45c70*/  IMAD.MOV.U32 R233, RZ, RZ, R247 ;  /* 0x000000ffffe97224 */ /* 0x000fca00078e00f7 */
[----:B------:R-:W-:Y:S01]  /*45c80*/  STS.128 [R2+0x680], R232 ;  /* 0x000680e802007388 */ /* 0x000fe20000000c00 */
[----:B-1----:R-:W-:Y:S02]  /*45c90*/  IMAD R11, R4, 0x80, R196 ;  /* 0x00000080040b7824 */ /* 0x002fe400078e02c4 */
[----:B------:R-:W-:-:S05]  /*45ca0*/  IMAD.MOV.U32 R4, RZ, RZ, R244 ;  /* 0x000000ffff047224 */ /* 0x000fca00078e00f4 */
[----:B------:R1:W-:Y:S04]  /*45cb0*/  STS.128 [R2+0x600], R4 ;  /* 0x0006000402007388 */ /* 0x0003e80000000c00 */
[----:B------:R-:W-:Y:S01]  /*45cc0*/  BAR.SYNC.DEFER_BLOCKING 0x0 ;  /* 0x0000000000007b1d */ /* 0x000fe20000010000 */
[----:B------:R-:W-:Y:S02]  /*45cd0*/  ISETP.GE.AND P0, PT, R207, c[0x0][0x178], PT ;  /* 0x00005e00cf007a0c */ /* 0x000fe40003f06270 */
[----:B------:R-:W-:Y:S02]  /*45ce0*/  LEA R8, P5, R196, c[0x0][0x170], 0x2 ;  /* 0x00005c00c4087a11 */ /* 0x000fe400078a10ff */
[----:B------:R-:W-:Y:S02]  /*45cf0*/  ISETP.LT.AND P0, PT, R204, c[0x0][0x17c], !P0 ;  /* 0x00005f00cc007a0c */ /* 0x000fe40004701270 */
[----:B------:R-:W-:-:S02]  /*45d00*/  LEA.HI.X.SX32 R9, R196, c[0x0][0x174], 0x2, P5 ;  /* 0x00005d00c4097a11 */ /* 0x000fc400028f16ff */
[C---:B------:R-:W-:Y:S01]  /*45d10*/  LEA R10, P5, R11.reuse, c[0x0][0x170], 0x2 ;  /* 0x00005c000b0a7a11 */ /* 0x040fe200078a10ff */
[C---:B------:R-:W-:Y:S01]  /*45d20*/  IMAD R196, R204.reuse, c[0x0][0x198], RZ ;  /* 0x00006600ccc47a24 */ /* 0x040fe200078e02ff */
[----:B------:R-:W-:Y:S02]  /*45d30*/  ISETP.GE.AND P2, PT, R204, c[0x0][0x17c], PT ;  /* 0x00005f00cc007a0c */ /* 0x000fe40003f46270 */
[----:B------:R-:W-:Y:S01]  /*45d40*/  LEA.HI.X.SX32 R11, R11, c[0x0][0x174], 0x2, P5 ;  /* 0x00005d000b0b7a11 */ /* 0x000fe200028f16ff */
[----:B-1----:R-:W-:Y:S01]  /*45d50*/  IMAD.WIDE R4, R196, 0x4, R8 ;  /* 0x00000004c4047825 */ /* 0x002fe200078e0208 */
[----:B------:R-:W-:Y:S01]  /*45d60*/  ISETP.LT.AND P2, PT, R198, c[0x0][0x178], !P2 ;  /* 0x00005e00c6007a0c */ /* 0x000fe20005741270 */
[----:B------:R-:W2:Y:S01]  /*45d70*/  LDL.LU R204, [R1+0x12f4] ;  /* 0x0012f40001cc7983 */ /* 0x000ea20000300800 */
[----:B------:R-:W-:Y:S01]  /*45d80*/  ISETP.LT.AND P5, PT, R207, c[0x0][0x178], !P6 ;  /* 0x00005e00cf007a0c */ /* 0x000fe200077a1270 */
[C---:B------:R-:W-:Y:S01]  /*45d90*/  IMAD.WIDE R6, R196.reuse, 0x4, R10 ;  /* 0x00000004c4067825 */ /* 0x040fe200078e020a */
[----:B------:R-:W-:Y:S01]  /*45da0*/  IADD3 R196, R196, c[0x0][0x198], RZ ;  /* 0x00006600c4c47a10 */ /* 0x000fe20007ffe0ff */
[----:B------:R1:W-:Y:S01]  /*45db0*/  @P0 STG.E [R4.64], R231 ;  /* 0x000000e704000986 */ /* 0x0003e2000c101908 */
[----:B------:R-:W-:-:S07]  /*45dc0*/  ISETP.LT.AND P0, PT, R198, c[0x0][0x178], !P6 ;  /* 0x00005e00c6007a0c */ /* 0x000fce0007701270 */
[----:B------:R-:W-:Y:S01]  /*45dd0*/  @P2 STG.E [R6.64], R44 ;  /* 0x0000002c06002986 */ /* 0x000fe2000c101908 */
[----:B-1----:R-:W-:-:S05]  /*45de0*/  IMAD.WIDE R4, R196, 0x4, R8 ;  /* 0x00000004c4047825 */ /* 0x002fca00078e0208 */
[----:B------:R1:W-:Y:S01]  /*45df0*/  @P5 STG.E [R4.64], R197 ;  /* 0x000000c504005986 */ /* 0x0003e2000c101908 */
[----:B------:R-:W-:-:S03]  /*45e00*/  ISETP.GE.AND P2, PT, R199, c[0x0][0x17c], PT ;  /* 0x00005f00c7007a0c */ /* 0x000fc60003f46270 */
[----:B------:R-:W3:Y:S01]  /*45e10*/  LDL.LU R199, [R1+0x1300] ;  /* 0x0013000001c77983 */ /* 0x000ee20000300800 */
[----:B-1----:R-:W-:-:S05]  /*45e20*/  IMAD.WIDE R4, R196, 0x4, R10 ;  /* 0x00000004c4047825 */ /* 0x002fca00078e020a */
[----:B------:R1:W-:Y:S04]  /*45e30*/  @P0 STG.E [R4.64], R45 ;  /* 0x0000002d04000986 */ /* 0x0003e8000c101908 */
[----:B-1----:R-:W4:Y:S01]  /*45e40*/  LDL.LU R45, [R1+0x12fc] ;  /* 0x0012fc00012d7983 */ /* 0x002f220000300800 */
[C---:B------:R-:W-:Y:S02]  /*45e50*/  ISETP.LT.AND P6, PT, R207.reuse, c[0x0][0x178], !P1 ;  /* 0x00005e00cf007a0c */ /* 0x040fe40004fc1270 */
[----:B------:R-:W-:Y:S02]  /*45e60*/  IADD3 R2, R196, c[0x0][0x198], RZ ;  /* 0x00006600c4027a10 */ /* 0x000fe40007ffe0ff */
[----:B------:R-:W-:Y:S02]  /*45e70*/  ISETP.LT.AND P1, PT, R198, c[0x0][0x178], !P1 ;  /* 0x00005e00c6007a0c */ /* 0x000fe40004f21270 */
[----:B------:R-:W-:Y:S01]  /*45e80*/  ISETP.LT.AND P5, PT, R207, c[0x0][0x178], !P3 ;  /* 0x00005e00cf007a0c */ /* 0x000fe20005fa1270 */
[----:B------:R-:W-:Y:S01]  /*45e90*/  IMAD.WIDE R6, R2, 0x4, R8 ;  /* 0x0000000402067825 */ /* 0x000fe200078e0208 */
[----:B------:R-:W-:-:S03]  /*45ea0*/  ISETP.LT.AND P3, PT, R198, c[0x0][0x178], !P3 ;  /* 0x00005e00c6007a0c */ /* 0x000fc60005f61270 */
[C---:B------:R-:W-:Y:S01]  /*45eb0*/  IMAD.WIDE R196, R2.reuse, 0x4, R10 ;  /* 0x0000000402c47825 */ /* 0x040fe200078e020a */
[----:B------:R-:W-:Y:S01]  /*45ec0*/  IADD3 R2, R2, c[0x0][0x198], RZ ;  /* 0x0000660002027a10 */ /* 0x000fe20007ffe0ff */
[----:B------:R1:W-:Y:S01]  /*45ed0*/  @P6 STG.E [R6.64], R240 ;  /* 0x000000f006006986 */ /* 0x0003e2000c101908 */
[C---:B------:R-:W-:Y:S02]  /*45ee0*/  ISETP.LT.AND P6, PT, R207.reuse, c[0x0][0x178], !P4 ;  /* 0x00005e00cf007a0c */ /* 0x040fe400067c1270 */
[----:B------:R-:W-:Y:S01]  /*45ef0*/  ISETP.LT.AND P4, PT, R198, c[0x0][0x178], !P4 ;  /* 0x00005e00c6007a0c */ /* 0x000fe20006781270 */
[C---:B------:R-:W-:Y:S01]  /*45f00*/  IMAD.WIDE R4, R2.reuse, 0x4, R8 ;  /* 0x0000000402047825 */ /* 0x040fe200078e0208 */
[----:B------:R1:W-:Y:S03]  /*45f10*/  @P1 STG.E [R196.64], R100 ;  /* 0x00000064c4001986 */ /* 0x0003e6000c101908 */
[C---:B-1----:R-:W-:Y:S01]  /*45f20*/  IMAD.WIDE R6, R2.reuse, 0x4, R10 ;  /* 0x0000000402067825 */ /* 0x042fe200078e020a */
[----:B------:R-:W-:Y:S01]  /*45f30*/  IADD3 R2, R2, c[0x0][0x198], RZ ;  /* 0x0000660002027a10 */ /* 0x000fe20007ffe0ff */
[----:B------:R1:W-:Y:S01]  /*45f40*/  @P5 STG.E [R4.64], R241 ;  /* 0x000000f104005986 */ /* 0x0003e2000c101908 */
[----:B------:R-:W-:-:S02]  /*45f50*/  ISETP.LT.AND P5, PT, R207, c[0x0][0x178], !P2 ;  /* 0x00005e00cf007a0c */ /* 0x000fc400057a1270 */
[----:B------:R-:W-:Y:S01]  /*45f60*/  ISETP.GE.AND P0, PT, R206, c[0x0][0x17c], PT ;  /* 0x00005f00ce007a0c */ /* 0x000fe20003f06270 */
[----:B------:R1:W-:Y:S01]  /*45f70*/  @P3 STG.E [R6.64], R101 ;  /* 0x0000006506003986 */ /* 0x0003e2000c101908 */
[----:B------:R-:W-:Y:S02]  /*45f80*/  IADD3 R44, R2, c[0x0][0x198], RZ ;  /* 0x00006600022c7a10 */ /* 0x000fe40007ffe0ff */
[----:B------:R-:W-:Y:S01]  /*45f90*/  ISETP.LT.AND P2, PT, R198, c[0x0][0x178], !P2 ;  /* 0x00005e00c6007a0c */ /* 0x000fe20005741270 */
[----:B------:R-:W3:Y:S01]  /*45fa0*/  LDL.LU R196, [R1+0x1310] ;  /* 0x0013100001c47983 */ /* 0x000ee20000300800 */
[----:B-1----:R-:W-:-:S04]  /*45fb0*/  IMAD.WIDE R4, R2, 0x4, R8 ;  /* 0x0000000402047825 */ /* 0x002fc800078e0208 */
[----:B------:R-:W-:Y:S01]  /*45fc0*/  IMAD.WIDE R6, R2, 0x4, R10 ;  /* 0x0000000402067825 */ /* 0x000fe200078e020a */
[----:B------:R1:W-:Y:S01]  /*45fd0*/  @P6 STG.E [R4.64], R224 ;  /* 0x000000e004006986 */ /* 0x0003e2000c101908 */
[----:B------:R-:W-:-:S03]  /*45fe0*/  ISETP.LT.AND P6, PT, R207, c[0x0][0x178], !P0 ;  /* 0x00005e00cf007a0c */ /* 0x000fc600047c1270 */
[----:B------:R1:W-:Y:S01]  /*45ff0*/  @P4 STG.E [R6.64], R80 ;  /* 0x0000005006004986 */ /* 0x0003e2000c101908 */
[----:B------:R-:W-:Y:S02]  /*46000*/  ISETP.GE.AND P1, PT, R205, c[0x0][0x17c], PT ;  /* 0x00005f00cd007a0c */ /* 0x000fe40003f26270 */
[----:B------:R-:W-:Y:S01]  /*46010*/  ISETP.LT.AND P0, PT, R198, c[0x0][0x178], !P0 ;  /* 0x00005e00c6007a0c */ /* 0x000fe20004701270 */
[----:B------:R-:W3:Y:S01]  /*46020*/  LDL.LU R101, [R1+0x1314] ;  /* 0x0013140001657983 */ /* 0x000ee20000300800 */
[----:B-1----:R-:W-:-:S03]  /*46030*/  IMAD.WIDE R4, R44, 0x4, R8 ;  /* 0x000000042c047825 */ /* 0x002fc600078e0208 */
[----:B------:R-:W3:Y:S01]  /*46040*/  LDL.LU R100, [R1+0x131c] ;  /* 0x00131c0001647983 */ /* 0x000ee20000300800 */
[C---:B------:R-:W-:Y:S01]  /*46050*/  IMAD.WIDE R6, R44.reuse, 0x4, R10 ;  /* 0x000000042c067825 */ /* 0x040fe200078e020a */
[----:B------:R-:W-:Y:S02]  /*46060*/  IADD3 R44, R44, c[0x0][0x198], RZ ;  /* 0x000066002c2c7a10 */ /* 0x000fe40007ffe0ff */
[----:B------:R1:W-:Y:S01]  /*46070*/  @P5 STG.E [R4.64], R225 ;  /* 0x000000e104005986 */ /* 0x0003e2000c101908 */
[----:B------:R-:W-:Y:S02]  /*46080*/  ISETP.LT.AND P5, PT, R207, c[0x0][0x178], !P1 ;  /* 0x00005e00cf007a0c */ /* 0x000fe40004fa1270 */
[----:B------:R-:W-:Y:S01]  /*46090*/  ISETP.LT.AND P1, PT, R198, c[0x0][0x178], !P1 ;  /* 0x00005e00c6007a0c */ /* 0x000fe20004f21270 */
[----:B------:R-:W3:Y:S01]  /*460a0*/  LDL.LU R80, [R1+0x1328] ;  /* 0x0013280001507983 */ /* 0x000ee20000300800 */
[----:B------:R-:W-:-:S03]  /*460b0*/  IADD3 R2, R44, c[0x0][0x198], RZ ;  /* 0x000066002c027a10 */ /* 0x000fc60007ffe0ff */
[----:B------:R1:W-:Y:S02]  /*460c0*/  @P2 STG.E [R6.64], R81 ;  /* 0x0000005106002986 */ /* 0x0003e4000c101908 */
[----:B-1----:R-:W-:-:S05]  /*460d0*/  IMAD.WIDE R4, R44, 0x4, R8 ;  /* 0x000000042c047825 */ /* 0x002fca00078e0208 */
[----:B------:R1:W-:Y:S01]  /*460e0*/  @P6 STG.E [R4.64], R40 ;  /* 0x0000002804006986 */ /* 0x0003e2000c101908 */
[----:B------:R-:W-:-:S04]  /*460f0*/  IMAD.WIDE R6, R2, 0x4, R8 ;  /* 0x0000000402067825 */ /* 0x000fc800078e0208 */
[----:B-1----:R-:W-:-:S05]  /*46100*/  IMAD.WIDE R4, R44, 0x4, R10 ;  /* 0x000000042c047825 */ /* 0x002fca00078e020a */
[----:B------:R1:W-:Y:S04]  /*46110*/  @P0 STG.E [R4.64], R64 ;  /* 0x0000004004000986 */ /* 0x0003e8000c101908 */
[----:B------:R-:W-:Y:S04]  /*46120*/  @P5 STG.E [R6.64], R41 ;  /* 0x0000002906005986 */ /* 0x000fe8000c101908 */
[----:B-1----:R-:W3:Y:S01]  /*46130*/  LDL.LU R64, [R1+0x1324] ;  /* 0x0013240001407983 */ /* 0x002ee20000300800 */
[----:B----4-:R-:W-:Y:S01]  /*46140*/  ISETP.GE.AND P2, PT, R45, c[0x0][0x17c], PT ;  /* 0x00005f002d007a0c */ /* 0x010fe20003f46270 */
[----:B------:R-:W-:-:S05]  /*46150*/  IMAD.WIDE R44, R2, 0x4, R10 ;  /* 0x00000004022c7825 */ /* 0x000fca00078e020a */
[----:B------:R1:W-:Y:S04]  /*46160*/  @P1 STG.E [R44.64], R65 ;  /* 0x000000412c001986 */ /* 0x0003e8000c101908 */
[----:B-1----:R-:W4:Y:S01]  /*46170*/  LDL.LU R45, [R1+0x1334] ;  /* 0x00133400012d7983 */ /* 0x002f220000300800 */
[----:B--2---:R-:W-:-:S04]  /*46180*/  ISETP.GE.AND P3, PT, R204, c[0x0][0x17c], PT ;  /* 0x00005f00cc007a0c */ /* 0x004fc80003f66270 */
[----:B------:R-:W-:Y:S02]  /*46190*/  ISETP.LT.AND P6, PT, R207, c[0x0][0x178], !P3 ;  /* 0x00005e00cf007a0c */ /* 0x000fe40005fc1270 */
[----:B---3--:R-:W-:Y:S02]  /*461a0*/  ISETP.GE.AND P4, PT, R199, c[0x0][0x17c], PT ;  /* 0x00005f00c7007a0c */ /* 0x008fe40003f86270 */
[----:B------:R-:W-:Y:S02]  /*461b0*/  ISETP.LT.AND P3, PT, R198, c[0x0][0x178], !P3 ;  /* 0x00005e00c6007a0c */ /* 0x000fe40005f61270 */
[----:B------:R-:W-:Y:S02]  /*461c0*/  IADD3 R2, R2, c[0x0][0x198], RZ ;  /* 0x0000660002027a10 */ /* 0x000fe40007ffe0ff */
[----:B------:R-:W-:Y:S02]  /*461d0*/  ISETP.LT.AND P5, PT, R207, c[0x0][0x178], !P4 ;  /* 0x00005e00cf007a0c */ /* 0x000fe400067a1270 */
[----:B------:R-:W-:Y:S01]  /*461e0*/  ISETP.LT.AND P4, PT, R198, c[0x0][0x178], !P4 ;  /* 0x00005e00c6007a0c */ /* 0x000fe20006781270 */
[----:B------:R-:W-:-:S04]  /*461f0*/  IMAD.WIDE R4, R2, 0x4, R8 ;  /* 0x0000000402047825 */ /* 0x000fc800078e0208 */
[C---:B------:R-:W-:Y:S01]  /*46200*/  IMAD.WIDE R6, R2.reuse, 0x4, R10 ;  /* 0x0000000402067825 */ /* 0x040fe200078e020a */
[----:B------:R-:W-:Y:S01]  /*46210*/  IADD3 R2, R2, c[0x0][0x198], RZ ;  /* 0x0000660002027a10 */ /* 0x000fe20007ffe0ff */
[----:B------:R1:W-:Y:S01]  /*46220*/  @P6 STG.E [R4.64], R248 ;  /* 0x000000f804006986 */ /* 0x0003e2000c101908 */
[----:B------:R-:W-:Y:S02]  /*46230*/  ISETP.LT.AND P6, PT, R207, c[0x0][0x178], !P2 ;  /* 0x00005e00cf007a0c */ /* 0x000fe400057c1270 */
[----:B------:R-:W-:Y:S01]  /*46240*/  ISETP.LT.AND P2, PT, R198, c[0x0][0x178], !P2 ;  /* 0x00005e00c6007a0c */ /* 0x000fe20005741270 */
[----:B------:R2:W-:Y:S01]  /*46250*/  @P3 STG.E [R6.64], R60 ;  /* 0x0000003c06003986 */ /* 0x0005e2000c101908 */
[----:B------:R-:W-:Y:S02]  /*46260*/  ISETP.GE.AND P0, PT, R196, c[0x0][0x17c], PT ;  /* 0x00005f00c4007a0c */ /* 0x000fe40003f06270 */
[C---:B------:R-:W-:Y:S01]  /*46270*/  IADD3 R40, R2.reuse, c[0x0][0x198], RZ ;  /* 0x0000660002287a10 */ /* 0x040fe20007ffe0ff */
[----:B-1----:R-:W-:-:S04]  /*46280*/  IMAD.WIDE R4, R2, 0x4, R8 ;  /* 0x0000000402047825 */ /* 0x002fc800078e0208 */
[----:B--2---:R-:W-:Y:S01]  /*46290*/  IMAD.WIDE R6, R2, 0x4, R10 ;  /* 0x0000000402067825 */ /* 0x004fe200078e020a */
[----:B------:R1:W-:Y:S01]  /*462a0*/  @P5 STG.E [R4.64], R249 ;  /* 0x000000f904005986 */ /* 0x0003e2000c101908 */
[----:B------:R-:W-:-:S03]  /*462b0*/  ISETP.LT.AND P5, PT, R207, c[0x0][0x178], !P0 ;  /* 0x00005e00cf007a0c */ /* 0x000fc600047a1270 */
[----:B------:R2:W-:Y:S01]  /*462c0*/  @P4 STG.E [R6.64], R61 ;  /* 0x0000003d06004986 */ /* 0x0005e2000c101908 */
[----:B------:R-:W-:-:S03]  /*462d0*/  ISETP.LT.AND P0, PT, R198, c[0x0][0x178], !P0 ;  /* 0x00005e00c6007a0c */ /* 0x000fc60004701270 */
[----:B------:R-:W3:Y:S01]  /*462e0*/  LDL.LU R60, [R1+0x1340] ;  /* 0x00134000013c7983 */ /* 0x000ee20000300800 */
[----:B-1----:R-:W-:-:S04]  /*462f0*/  IMAD.WIDE R4, R40, 0x4, R8 ;  /* 0x0000000428047825 */ /* 0x002fc800078e0208 */
[C---:B--2---:R-:W-:Y:S01]  /*46300*/  IMAD.WIDE R6, R40.reuse, 0x4, R10 ;  /* 0x0000000428067825 */ /* 0x044fe200078e020a */
[----:B------:R-:W-:Y:S01]  /*46310*/  IADD3 R40, R40, c[0x0][0x198], RZ ;  /* 0x0000660028287a10 */ /* 0x000fe20007ffe0ff */
[----:B------:R1:W-:Y:S01]  /*46320*/  @P6 STG.E [R4.64], R236 ;  /* 0x000000ec04006986 */ /* 0x0003e2000c101908 */
[----:B------:R-:W-:-:S03]  /*46330*/  ISETP.GE.AND P1, PT, R101, c[0x0][0x17c], PT ;  /* 0x00005f0065007a0c */ /* 0x000fc60003f26270 */
[----:B------:R2:W-:Y:S01]  /*46340*/  @P2 STG.E [R6.64], R56 ;  /* 0x0000003806002986 */ /* 0x0005e2000c101908 */
[----:B------:R-:W-:Y:S02]  /*46350*/  ISETP.GE.AND P3, PT, R100, c[0x0][0x17c], PT ;  /* 0x00005f0064007a0c */ /* 0x000fe40003f66270 */
[----:B------:R-:W-:Y:S01]  /*46360*/  ISETP.LT.AND P6, PT, R207, c[0x0][0x178], !P1 ;  /* 0x00005e00cf007a0c */ /* 0x000fe20004fc1270 */
[----:B-1----:R-:W-:Y:S01]  /*46370*/  IMAD.WIDE R4, R40, 0x4, R8 ;  /* 0x0000000428047825 */ /* 0x002fe200078e0208 */
[----:B--2---:R-:W2:Y:S04]  /*46380*/  LDL.LU R56, [R1+0x1344] ;  /* 0x0013440001387983 */ /* 0x004ea80000300800 */
[----:B------:R-:W2:Y:S01]  /*46390*/  LDL.LU R44, [R1+0x1350] ;  /* 0x00135000012c7983 */ /* 0x000ea20000300800 */
[----:B------:R-:W-:-:S02]  /*463a0*/  ISETP.LT.AND P1, PT, R198, c[0x0][0x178], !P1 ;  /* 0x00005e00c6007a0c */ /* 0x000fc40004f21270 */
[----:B------:R-:W-:Y:S01]  /*463b0*/  IADD3 R2, R40, c[0x0][0x198], RZ ;  /* 0x0000660028027a10 */ /* 0x000fe20007ffe0ff */
[----:B------:R1:W-:Y:S01]  /*463c0*/  @P5 STG.E [R4.64], R237 ;  /* 0x000000ed04005986 */ /* 0x0003e2000c101908 */
[----:B------:R-:W-:-:S03]  /*463d0*/  ISETP.LT.AND P5, PT, R207, c[0x0][0x178], !P3 ;  /* 0x00005e00cf007a0c */ /* 0x000fc60005fa1270 */
[----:B------:R-:W-:-:S04]  /*463e0*/  IMAD.WIDE R6, R2, 0x4, R8 ;  /* 0x0000000402067825 */ /* 0x000fc800078e0208 */
[----:B-1----:R-:W-:-:S04]  /*463f0*/  IMAD.WIDE R4, R40, 0x4, R10 ;  /* 0x0000000428047825 */ /* 0x002fc800078e020a */
[C---:B------:R-:W-:Y:S01]  /*46400*/  IMAD.WIDE R40, R2.reuse, 0x4, R10 ;  /* 0x0000000402287825 */ /* 0x040fe200078e020a */
[----:B------:R1:W-:Y:S01]  /*46410*/  @P0 STG.E [R4.64], R57 ;  /* 0x0000003904000986 */ /* 0x0003e2000c101908 */
[----:B------:R-:W-:-:S03]  /*46420*/  IADD3 R2, R2, c[0x0][0x198], RZ ;  /* 0x0000660002027a10 */ /* 0x000fc60007ffe0ff */
[----:B------:R-:W-:Y:S04]  /*46430*/  @P6 STG.E [R6.64], R36 ;  /* 0x0000002406006986 */ /* 0x000fe8000c101908 */
[----:B------:R4:W-:Y:S01]  /*46440*/  @P1 STG.E [R40.64], R52 ;  /* 0x0000003428001986 */ /* 0x0009e2000c101908 */
[----:B-1----:R-:W-:-:S05]  /*46450*/  IMAD.WIDE R4, R2, 0x4, R8 ;  /* 0x0000000402047825 */ /* 0x002fca00078e0208 */
[----:B------:R1:W-:Y:S01]  /*46460*/  @P5 STG.E [R4.64], R37 ;  /* 0x0000002504005986 */ /* 0x0003e2000c101908 */
[----:B----4-:R-:W-:-:S03]  /*46470*/  ISETP.GE.AND P0, PT, R45, c[0x0][0x17c], PT ;  /* 0x00005f002d007a0c */ /* 0x010fc60003f06270 */
[----:B------:R-:W4:Y:S04]  /*46480*/  LDL.LU R45, [R1+0x134c] ;  /* 0x00134c00012d7983 */ /* 0x000f280000300800 */
[----:B------:R-:W4:Y:S04]  /*46490*/  LDL.LU R205, [R1+0x18] ;  /* 0x0000180001cd7983 */ /* 0x000f280000300800 */
[----:B------:R-:W4:Y:S04]  /*464a0*/  LDL.LU R41, [R1+0x1360] ;  /* 0x0013600001297983 */ /* 0x000f280000300800 */
[----:B------:R-:W4:Y:S04]  /*464b0*/  LDL.LU R206, [R1+0x1c] ;  /* 0x00001c0001ce7983 */ /* 0x000f280000300800 */
[----:B-1----:R-:W4:Y:S01]  /*464c0*/  LDL.LU R37, [R1+0x1364] ;  /* 0x0013640001257983 */ /* 0x002f220000300800 */
[----:B------:R-:W-:-:S02]  /*464d0*/  ISETP.LT.AND P3, PT, R198, c[0x0][0x178], !P3 ;  /* 0x00005e00c6007a0c */ /* 0x000fc40005f61270 */
[----:B------:R-:W-:Y:S01]  /*464e0*/  ISETP.GE.AND P4, PT, R80, c[0x0][0x17c], PT ;  /* 0x00005f0050007a0c */ /* 0x000fe20003f86270 */
[----:B------:R-:W-:-:S03]  /*464f0*/  IMAD.WIDE R6, R2, 0x4, R10 ;  /* 0x0000000402067825 */ /* 0x000fc600078e020a */
[C---:B------:R-:W-:Y:S02]  /*46500*/  ISETP.LT.AND P6, PT, R207.reuse, c[0x0][0x178], !P4 ;  /* 0x00005e00cf007a0c */ /* 0x040fe400067c1270 */
[----:B------:R-:W-:Y:S02]  /*46510*/  ISETP.LT.AND P4, PT, R198, c[0x0][0x178], !P4 ;  /* 0x00005e00c6007a0c */ /* 0x000fe40006781270 */
[----:B------:R-:W-:Y:S02]  /*46520*/  IADD3 R2, R2, c[0x0][0x198], RZ ;  /* 0x0000660002027a10 */ /* 0x000fe40007ffe0ff */
[----:B------:R-:W-:Y:S01]  /*46530*/  ISETP.GE.AND P2, PT, R64, c[0x0][0x17c], PT ;  /* 0x00005f0040007a0c */ /* 0x000fe20003f46270 */
[----:B------:R1:W-:Y:S02]  /*46540*/  @P3 STG.E [R6.64], R53 ;  /* 0x0000003506003986 */ /* 0x0003e4000c101908 */
[----:B------:R-:W-:Y:S01]  /*46550*/  IMAD.WIDE R4, R2, 0x4, R8 ;  /* 0x0000000402047825 */ /* 0x000fe200078e0208 */
[----:B------:R-:W-:-:S02]  /*46560*/  ISETP.LT.AND P5, PT, R207, c[0x0][0x178], !P2 ;  /* 0x00005e00cf007a0c */ /* 0x000fc400057a1270 */
[C---:B------:R-:W-:Y:S02]  /*46570*/  IADD3 R36, R2.reuse, c[0x0][0x198], RZ ;  /* 0x0000660002247a10 */ /* 0x040fe40007ffe0ff */
[----:B------:R3:W-:Y:S01]  /*46580*/  @P6 STG.E [R4.64], R12 ;  /* 0x0000000c04006986 */ /* 0x0007e2000c101908 */
[----:B-1----:R-:W-:Y:S01]  /*46590*/  IMAD.WIDE R6, R2, 0x4, R10 ;  /* 0x0000000402067825 */ /* 0x002fe200078e020a */
[----:B------:R-:W-:Y:S02]  /*465a0*/  ISETP.LT.AND P2, PT, R198, c[0x0][0x178], !P2 ;  /* 0x00005e00c6007a0c */ /* 0x000fe40005741270 */
[----:B------:R-:W-:Y:S02]  /*465b0*/  ISETP.LT.AND P6, PT, R207, c[0x0][0x178], !P0 ;  /* 0x00005e00cf007a0c */ /* 0x000fe400047c1270 */
[----:B------:R1:W-:Y:S01]  /*465c0*/  @P4 STG.E [R6.64], R48 ;  /* 0x0000003006004986 */ /* 0x0003e2000c101908 */
[----:B---3--:R-:W-:Y:S01]  /*465d0*/  IMAD.WIDE R4, R36, 0x4, R8 ;  /* 0x0000000424047825 */ /* 0x008fe200078e0208 */
[----:B------:R-:W-:-:S02]  /*465e0*/  ISETP.GE.AND P1, PT, R60, c[0x0][0x17c], PT ;  /* 0x00005f003c007a0c */ /* 0x000fc40003f26270 */
[----:B------:R-:W-:Y:S02]  /*465f0*/  ISETP.LT.AND P0, PT, R198, c[0x0][0x178], !P0 ;  /* 0x00005e00c6007a0c */ /* 0x000fe40004701270 */
[----:B------:R3:W-:Y:S01]  /*46600*/  @P5 STG.E [R4.64], R13 ;  /* 0x0000000d04005986 */ /* 0x0007e2000c101908 */
[C---:B-1----:R-:W-:Y:S01]  /*46610*/  IMAD.WIDE R6, R36.reuse, 0x4, R10 ;  /* 0x0000000424067825 */ /* 0x042fe200078e020a */
[----:B------:R-:W-:Y:S02]  /*46620*/  IADD3 R36, R36, c[0x0][0x198], RZ ;  /* 0x0000660024247a10 */ /* 0x000fe40007ffe0ff */
[----:B------:R-:W-:Y:S02]  /*46630*/  ISETP.LT.AND P5, PT, R207, c[0x0][0x178], !P1 ;  /* 0x00005e00cf007a0c */ /* 0x000fe40004fa1270 */
[----:B------:R-:W-:Y:S01]  /*46640*/  ISETP.LT.AND P1, PT, R198, c[0x0][0x178], !P1 ;  /* 0x00005e00c6007a0c */ /* 0x000fe20004f21270 */
[----:B---3--:R-:W-:Y:S01]  /*46650*/  IMAD.WIDE R4, R36, 0x4, R8 ;  /* 0x0000000424047825 */ /* 0x008fe200078e0208 */
[----:B--2---:R-:W-:-:S02]  /*46660*/  ISETP.GE.AND P4, PT, R44, c[0x0][0x17c], PT ;  /* 0x00005f002c007a0c */ /* 0x004fc40003f86270 */
[----:B------:R-:W2:Y:S04]  /*46670*/  LDL.LU R44, [R1+0x136c] ;  /* 0x00136c00012c7983 */ /* 0x000ea80000300800 */
[----:B------:R-:W3:Y:S01]  /*46680*/  LDL.LU R40, [R1+0x1378] ;  /* 0x0013780001287983 */ /* 0x000ee20000300800 */
[----:B------:R-:W-:-:S03]  /*46690*/  IADD3 R2, R36, c[0x0][0x198], RZ ;  /* 0x0000660024027a10 */ /* 0x000fc60007ffe0ff */
[----:B------:R1:W-:Y:S02]  /*466a0*/  @P2 STG.E [R6.64], R49 ;  /* 0x0000003106002986 */ /* 0x0003e4000c101908 */
[----:B------:R-:W-:-:S04]  /*466b0*/  IMAD.WIDE R12, R2, 0x4, R10 ;  /* 0x00000004020c7825 */ /* 0x000fc800078e020a */
[----:B-1----:R-:W-:Y:S01]  /*466c0*/  IMAD.WIDE R6, R2, 0x4, R8 ;  /* 0x0000000402067825 */ /* 0x002fe200078e0208 */
[----:B----4-:R1:W-:Y:S03]  /*466d0*/  @P6 STG.E [R4.64], R205 ;  /* 0x000000cd04006986 */ /* 0x0103e6000c101908 */
[----:B-1----:R-:W-:-:S05]  /*466e0*/  IMAD.WIDE R4, R36, 0x4, R10 ;  /* 0x0000000424047825 */ /* 0x002fca00078e020a */
[----:B------:R1:W-:Y:S01]  /*466f0*/  @P0 STG.E [R4.64], R46 ;  /* 0x0000002e04000986 */ /* 0x0003e2000c101908 */
[----:B------:R-:W-:-:S03]  /*46700*/  ISETP.GE.AND P0, PT, R41, c[0x0][0x17c], PT ;  /* 0x00005f0029007a0c */ /* 0x000fc60003f06270 */
[----:B------:R4:W-:Y:S04]  /*46710*/  @P5 STG.E [R6.64], R206 ;  /* 0x000000ce06005986 */ /* 0x0009e8000c101908 */
[----:B------:R1:W-:Y:S01]  /*46720*/  @P1 STG.E [R12.64], R47 ;  /* 0x0000002f0c001986 */ /* 0x0003e2000c101908 */
[----:B------:R-:W-:-:S03]  /*46730*/  ISETP.GE.AND P1, PT, R37, c[0x0][0x17c], PT ;  /* 0x00005f0025007a0c */ /* 0x000fc60003f26270 */
[----:B------:R-:W2:Y:S04]  /*46740*/  LDL.LU R41, [R1+0x1374] ;  /* 0x0013740001297983 */ /* 0x000ea80000300800 */
[----:B------:R-:W2:Y:S04]  /*46750*/  LDL.LU R37, [R1+0x1384] ;  /* 0x0013840001257983 */ /* 0x000ea80000300800 */
[----:B------:R-:W2:Y:S01]  /*46760*/  LDL.LU R36, [R1+0x1390] ;  /* 0x0013900001247983 */ /* 0x000ea20000300800 */
[----:B------:R-:W-:-:S04]  /*46770*/  ISETP.GE.AND P3, PT, R56, c[0x0][0x17c], PT ;  /* 0x00005f0038007a0c */ /* 0x000fc80003f66270 */
[C---:B------:R-:W-:Y:S02]  /*46780*/  ISETP.LT.AND P6, PT, R207.reuse, c[0x0][0x178], !P3 ;  /* 0x00005e00cf007a0c */ /* 0x040fe40005fc1270 */
[----:B------:R-:W-:Y:S02]  /*46790*/  ISETP.LT.AND P3, PT, R198, c[0x0][0x178], !P3 ;  /* 0x00005e00c6007a0c */ /* 0x000fe40005f61270 */
[----:B------:R-:W-:Y:S02]  /*467a0*/  IADD3 R2, R2, c[0x0][0x198], RZ ;  /* 0x0000660002027a10 */ /* 0x000fe40007ffe0ff */
[----:B------:R-:W-:Y:S02]  /*467b0*/  ISETP.LT.AND P5, PT, R207, c[0x0][0x178], !P4 ;  /* 0x00005e00cf007a0c */ /* 0x000fe400067a1270 */
[----:B------:R-:W-:Y:S01]  /*467c0*/  ISETP.LT.AND P4, PT, R198, c[0x0][0x178], !P4 ;  /* 0x00005e00c6007a0c */ /* 0x000fe20006781270 */
[----:B-1----:R-:W-:Y:S01]  /*467d0*/  IMAD.WIDE R4, R2, 0x4, R8 ;  /* 0x0000000402047825 */ /* 0x002fe200078e0208 */
[----:B------:R-:W-:-:S03]  /*467e0*/  ISETP.GE.AND P2, PT, R45, c[0x0][0x17c], PT ;  /* 0x00005f002d007a0c */ /* 0x000fc60003f46270 */
[C---:B----4-:R-:W-:Y:S01]  /*467f0*/  IMAD.WIDE R6, R2.reuse, 0x4, R10 ;  /* 0x0000000402067825 */ /* 0x050fe200078e020a */
[----:B------:R-:W-:Y:S01]  /*46800*/  IADD3 R2, R2, c[0x0][0x198], RZ ;  /* 0x0000660002027a10 */ /* 0x000fe20007ffe0ff */
[----:B------:R1:W-:Y:S01]  /*46810*/  @P6 STG.E [R4.64], R242 ;  /* 0x000000f204006986 */ /* 0x0003e2000c101908 */
[----:B------:R-:W-:-:S03]  /*46820*/  ISETP.LT.AND P6, PT, R207, c[0x0][0x178], !P2 ;  /* 0x00005e00cf007a0c */ /* 0x000fc600057c1270 */
[----:B------:R4:W-:Y:S01]  /*46830*/  @P3 STG.E [R6.64], R102 ;  /* 0x0000006606003986 */ /* 0x0009e2000c101908 */
[C---:B------:R-:W-:Y:S01]  /*46840*/  IADD3 R12, R2.reuse, c[0x0][0x198], RZ ;  /* 0x00006600020c7a10 */ /* 0x040fe20007ffe0ff */
[----:B-1----:R-:W-:-:S04]  /*46850*/  IMAD.WIDE R4, R2, 0x4, R8 ;  /* 0x0000000402047825 */ /* 0x002fc800078e0208 */
[----:B----4-:R-:W-:Y:S01]  /*46860*/  IMAD.WIDE R6, R2, 0x4, R10 ;  /* 0x0000000402067825 */ /* 0x010fe200078e020a */
[----:B------:R1:W-:Y:S01]  /*46870*/  @P5 STG.E [R4.64], R243 ;  /* 0x000000f304005986 */ /* 0x0003e2000c101908 */
[----:B------:R-:W-:Y:S02]  /*46880*/  ISETP.LT.AND P2, PT, R198, c[0x0][0x178], !P2 ;  /* 0x00005e00c6007a0c */ /* 0x000fe40005741270 */
[----:B------:R-:W-:Y:S01]  /*46890*/  ISETP.LT.AND P5, PT, R207, c[0x0][0x178], !P0 ;  /* 0x00005e00cf007a0c */ /* 0x000fe200047a1270 */
[----:B------:R4:W-:Y:S01]  /*468a0*/  @P4 STG.E [R6.64], R103 ;  /* 0x0000006706004986 */ /* 0x0009e2000c101908 */
[----:B---3--:R-:W-:-:S03]  /*468b0*/  ISETP.GE.AND P4, PT, R40, c[0x0][0x17c], PT ;  /* 0x00005f0028007a0c */ /* 0x008fc60003f86270 */
[----:B------:R-:W3:Y:S01]  /*468c0*/  LDL.LU R40, [R1+0x1394] ;  /* 0x0013940001287983 */ /* 0x000ee20000300800 */
[----:B-1----:R-:W-:-:S04]  /*468d0*/  IMAD.WIDE R4, R12, 0x4, R8 ;  /* 0x000000040c047825 */ /* 0x002fc800078e0208 */
[C---:B----4-:R-:W-:Y:S01]  /*468e0*/  IMAD.WIDE R6, R12.reuse, 0x4, R10 ;  /* 0x000000040c067825 */ /* 0x050fe200078e020a */
[----:B------:R-:W-:Y:S01]  /*468f0*/  IADD3 R12, R12, c[0x0][0x198], RZ ;  /* 0x000066000c0c7a10 */ /* 0x000fe20007ffe0ff */
[----:B------:R1:W-:Y:S01]  /*46900*/  @P6 STG.E [R4.64], R226 ;  /* 0x000000e204006986 */ /* 0x0003e2000c101908 */
[C---:B------:R-:W-:Y:S02]  /*46910*/  ISETP.LT.AND P0, PT, R198.reuse, c[0x0][0x178], !P0 ;  /* 0x00005e00c6007a0c */ /* 0x040fe40004701270 */
[----:B------:R-:W-:Y:S02]  /*46920*/  ISETP.LT.AND P6, PT, R207, c[0x0][0x178], !P1 ;  /* 0x00005e00cf007a0c */ /* 0x000fe40004fc1270 */
[----:B------:R-:W-:Y:S02]  /*46930*/  ISETP.LT.AND P1, PT, R198, c[0x0][0x178], !P1 ;  /* 0x00005e00c6007a0c */ /* 0x000fe40004f21270 */
[C---:B------:R-:W-:Y:S01]  /*46940*/  IADD3 R2, R12.reuse, c[0x0][0x198], RZ ;  /* 0x000066000c027a10 */ /* 0x040fe20007ffe0ff */
[----:B------:R4:W-:Y:S01]  /*46950*/  @P2 STG.E [R6.64], R82 ;  /* 0x0000005206002986 */ /* 0x0009e2000c101908 */
[----:B-1----:R-:W-:-:S05]  /*46960*/  IMAD.WIDE R4, R12, 0x4, R8 ;  /* 0x000000040c047825 */ /* 0x002fca00078e0208 */
[----:B------:R1:W-:Y:S01]  /*46970*/  @P5 STG.E [R4.64], R227 ;  /* 0x000000e304005986 */ /* 0x0003e2000c101908 */
[----:B----4-:R-:W-:-:S04]  /*46980*/  IMAD.WIDE R6, R2, 0x4, R8 ;  /* 0x0000000402067825 */ /* 0x010fc800078e0208 */
[----:B-1----:R-:W-:-:S04]  /*46990*/  IMAD.WIDE R4, R12, 0x4, R10 ;  /* 0x000000040c047825 */ /* 0x002fc800078e020a */
[----:B------:R-:W-:Y:S01]  /*469a0*/  IMAD.WIDE R12, R2, 0x4, R10 ;  /* 0x00000004020c7825 */ /* 0x000fe200078e020a */
[----:B------:R1:W-:Y:S04]  /*469b0*/  @P0 STG.E [R4.64], R83 ;  /* 0x0000005304000986 */ /* 0x0003e8000c101908 */
[----:B------:R4:W-:Y:S04]  /*469c0*/  @P6 STG.E [R6.64], R42 ;  /* 0x0000002a06006986 */ /* 0x0009e8000c101908 */
[----:B------:R1:W-:Y:S01]  /*469d0*/  @P1 STG.E [R12.64], R66 ;  /* 0x000000420c001986 */ /* 0x0003e2000c101908 */
[----:B--2---:R-:W-:-:S03]  /*469e0*/  ISETP.GE.AND P2, PT, R41, c[0x0][0x17c], PT ;  /* 0x00005f0029007a0c */ /* 0x004fc60003f46270 */
[----:B------:R-:W2:Y:S01]  /*469f0*/  LDL.LU R41, [R1+0x13a0] ;  /* 0x0013a00001297983 */ /* 0x000ea20000300800 */
[----:B------:R-:W-:-:S03]  /*46a00*/  ISETP.GE.AND P0, PT, R37, c[0x0][0x17c], PT ;  /* 0x00005f0025007a0c */ /* 0x000fc60003f06270 */
[----:B------:R-:W2:Y:S01]  /*46a10*/  LDL.LU R37, [R1+0x139c] ;  /* 0x00139c0001257983 */ /* 0x000ea20000300800 */
[----:B------:R-:W-:-:S03]  /*46a20*/  ISETP.GE.AND P1, PT, R36, c[0x0][0x17c], PT ;  /* 0x00005f0024007a0c */ /* 0x000fc60003f26270 */
[----:B------:R-:W2:Y:S01]  /*46a30*/  LDL.LU R36, [R1+0x13b0] ;  /* 0x0013b00001247983 */ /* 0x000ea20000300800 */
[----:B------:R-:W-:-:S04]  /*46a40*/  ISETP.GE.AND P3, PT, R44, c[0x0][0x17c], PT ;  /* 0x00005f002c007a0c */ /* 0x000fc80003f66270 */
[C---:B------:R-:W-:Y:S02]  /*46a50*/  ISETP.LT.AND P5, PT, R207.reuse, c[0x0][0x178], !P3 ;  /* 0x00005e00cf007a0c */ /* 0x040fe40005fa1270 */
[----:B------:R-:W-:Y:S02]  /*46a60*/  ISETP.LT.AND P3, PT, R198, c[0x0][0x178], !P3 ;  /* 0x00005e00c6007a0c */ /* 0x000fe40005f61270 */
[----:B------:R-:W-:Y:S02]  /*46a70*/  IADD3 R2, R2, c[0x0][0x198], RZ ;  /* 0x0000660002027a10 */ /* 0x000fe40007ffe0ff */
[----:B------:R-:W-:Y:S02]  /*46a80*/  ISETP.LT.AND P6, PT, R207, c[0x0][0x178], !P4 ;  /* 0x00005e00cf007a0c */ /* 0x000fe400067c1270 */
[----:B------:R-:W-:Y:S01]  /*46a90*/  ISETP.LT.AND P4, PT, R198, c[0x0][0x178], !P4 ;  /* 0x00005e00c6007a0c */ /* 0x000fe20006781270 */
[----:B-1----:R-:W-:-:S04]  /*46aa0*/  IMAD.WIDE R4, R2, 0x4, R8 ;  /* 0x0000000402047825 */ /* 0x002fc800078e0208 */
[C---:B----4-:R-:W-:Y:S01]  /*46ab0*/  IMAD.WIDE R6, R2.reuse, 0x4, R10 ;  /* 0x0000000402067825 */ /* 0x050fe200078e020a */
[----:B------:R-:W-:Y:S01]  /*46ac0*/  IADD3 R2, R2, c[0x0][0x198], RZ ;  /* 0x0000660002027a10 */ /* 0x000fe20007ffe0ff */
[----:B------:R1:W-:Y:S01]  /*46ad0*/  @P5 STG.E [R4.64], R43 ;  /* 0x0000002b04005986 */ /* 0x0003e2000c101908 */
[----:B------:R-:W-:-:S03]  /*46ae0*/  ISETP.LT.AND P5, PT, R207, c[0x0][0x178], !P2 ;  /* 0x00005e00cf007a0c */ /* 0x000fc600057a1270 */
[----:B------:R4:W-:Y:S01]  /*46af0*/  @P3 STG.E [R6.64], R67 ;  /* 0x0000004306003986 */ /* 0x0009e2000c101908 */
[----:B------:R-:W-:Y:S02]  /*46b00*/  IADD3 R12, R2, c[0x0][0x198], RZ ;  /* 0x00006600020c7a10 */ /* 0x000fe40007ffe0ff */
[----:B------:R-:W-:Y:S01]  /*46b10*/  ISETP.LT.AND P2, PT, R198, c[0x0][0x178], !P2 ;  /* 0x00005e00c6007a0c */ /* 0x000fe20005741270 */
[----:B-1----:R-:W-:-:S04]  /*46b20*/  IMAD.WIDE R4, R2, 0x4, R8 ;  /* 0x0000000402047825 */ /* 0x002fc800078e0208 */
[----:B----4-:R-:W-:Y:S01]  /*46b30*/  IMAD.WIDE R6, R2, 0x4, R10 ;  /* 0x0000000402067825 */ /* 0x010fe200078e020a */
[----:B------:R1:W-:Y:S01]  /*46b40*/  @P6 STG.E [R4.64], R250 ;  /* 0x000000fa04006986 */ /* 0x0003e2000c101908 */
[----:B------:R-:W-:Y:S02]  /*46b50*/  ISETP.LT.AND P6, PT, R207, c[0x0][0x178], !P0 ;  /* 0x00005e00cf007a0c */ /* 0x000fe400047c1270 */
[----:B---3--:R-:W-:Y:S02]  /*46b60*/  ISETP.GE.AND P3, PT, R40, c[0x0][0x17c], PT ;  /* 0x00005f0028007a0c */ /* 0x008fe40003f66270 */
[----:B------:R-:W3:Y:S04]  /*46b70*/  LDL.LU R40, [R1+0x13b4] ;  /* 0x0013b40001287983 */ /* 0x000ee80000300800 */
[----:B------:R4:W-:Y:S01]  /*46b80*/  @P4 STG.E [R6.64], R62 ;  /* 0x0000003e06004986 */ /* 0x0009e2000c101908 */
[----:B-1----:R-:W-:Y:S01]  /*46b90*/  IMAD.WIDE R4, R12, 0x4, R8 ;  /* 0x000000040c047825 */ /* 0x002fe200078e0208 */
[----:B------:R-:W-:-:S04]  /*46ba0*/  ISETP.LT.AND P0, PT, R198, c[0x0][0x178], !P0 ;  /* 0x00005e00c6007a0c */ /* 0x000fc80004701270 */
[----:B------:R1:W-:Y:S01]  /*46bb0*/  @P5 STG.E [R4.64], R251 ;  /* 0x000000fb04005986 */ /* 0x0003e2000c101908 */
[C---:B----4-:R-:W-:Y:S01]  /*46bc0*/  IMAD.WIDE R6, R12.reuse, 0x4, R10 ;  /* 0x000000040c067825 */ /* 0x050fe200078e020a */
[----:B------:R-:W-:-:S05]  /*46bd0*/  IADD3 R12, R12, c[0x0][0x198], RZ ;  /* 0x000066000c0c7a10 */ /* 0x000fca0007ffe0ff */
[C---:B-1----:R-:W-:Y:S01]  /*46be0*/  IMAD.WIDE R4, R12.reuse, 0x4, R8 ;  /* 0x000000040c047825 */ /* 0x042fe200078e0208 */
[----:B------:R-:W-:Y:S04]  /*46bf0*/  @P2 STG.E [R6.64], R63 ;  /* 0x0000003f06002986 */ /* 0x000fe8000c101908 */
[----:B------:R1:W-:Y:S02]  /*46c00*/  @P6 STG.E [R4.64], R238 ;  /* 0x000000ee04006986 */ /* 0x0003e4000c101908 */
[----:B-1----:R-:W-:-:S05]  /*46c10*/  IMAD.WIDE R4, R12, 0x4, R10 ;  /* 0x000000040c047825 */ /* 0x002fca00078e020a */
[----:B------:R1:W-:Y:S01]  /*46c20*/  @P0 STG.E [R4.64], R58 ;  /* 0x0000003a04000986 */ /* 0x0003e2000c101908 */
[----:B--2---:R-:W-:-:S03]  /*46c30*/  ISETP.GE.AND P4, PT, R41, c[0x0][0x17c], PT ;  /* 0x00005f0029007a0c */ /* 0x004fc60003f86270 */
[----:B------:R-:W2:Y:S01]  /*46c40*/  LDL.LU R41, [R1+0x13bc] ;  /* 0x0013bc0001297983 */ /* 0x000ea20000300800 */
[----:B------:R-:W-:-:S03]  /*46c50*/  ISETP.GE.AND P2, PT, R37, c[0x0][0x17c], PT ;  /* 0x00005f0025007a0c */ /* 0x000fc60003f46270 */
[----:B------:R-:W4:Y:S01]  /*46c60*/  LDL.LU R37, [R1+0x13c8] ;  /* 0x0013c80001257983 */ /* 0x000f220000300800 */
[----:B------:R-:W-:-:S03]  /*46c70*/  ISETP.GE.AND P0, PT, R36, c[0x0][0x17c], PT ;  /* 0x00005f0024007a0c */ /* 0x000fc60003f06270 */
[----:B------:R-:W2:Y:S01]  /*46c80*/  LDL.LU R36, [R1+0x13c4] ;  /* 0x0013c40001247983 */ /* 0x000ea20000300800 */
        /* <DEDUP_REMOVED lines=11> */
[C---:B-1----:R-:W-:Y:S01]  /*46d40*/  IMAD.WIDE R4, R2.reuse, 0x4, R8 ;  /* 0x0000000402047825 */ /* 0x042fe200078e0208 */
[----:B------:R1:W-:Y:S03]  /*46d50*/  @P1 STG.E [R12.64], R59 ;  /* 0x0000003b0c001986 */ /* 0x0003e6000c101908 */
[C---:B------:R-:W-:Y:S01]  /*46d60*/  IMAD.WIDE R6, R2.reuse, 0x4, R10 ;  /* 0x0000000402067825 */ /* 0x040fe200078e020a */
[----:B------:R-:W-:Y:S01]  /*46d70*/  IADD3 R2, R2, c[0x0][0x198], RZ ;  /* 0x0000660002027a10 */ /* 0x000fe20007ffe0ff */
[----:B------:R3:W-:Y:S01]  /*46d80*/  @P6 STG.E [R4.64], R38 ;  /* 0x0000002604006986 */ /* 0x0007e2000c101908 */
[----:B------:R-:W-:-:S03]  /*46d90*/  ISETP.LT.AND P6, PT, R207, c[0x0][0x178], !P2 ;  /* 0x00005e00cf007a0c */ /* 0x000fc600057c1270 */
[----:B------:R3:W-:Y:S01]  /*46da0*/  @P3 STG.E [R6.64], R54 ;  /* 0x0000003606003986 */ /* 0x0007e2000c101908 */
[----:B-1----:R-:W-:Y:S02]  /*46db0*/  IADD3 R12, R2, c[0x0][0x198], RZ ;  /* 0x00006600020c7a10 */ /* 0x002fe40007ffe0ff */
[----:B------:R-:W-:Y:S02]  /*46dc0*/  ISETP.LT.AND P2, PT, R198, c[0x0][0x178], !P2 ;  /* 0x00005e00c6007a0c */ /* 0x000fe40005741270 */
[----:B---3--:R-:W-:Y:S02]  /*46dd0*/  ISETP.GE.AND P1, PT, R40, c[0x0][0x17c], PT ;  /* 0x00005f0028007a0c */ /* 0x008fe40003f26270 */
[----:B------:R-:W3:Y:S01]  /*46de0*/  LDL.LU R40, [R1+0x13d4] ;  /* 0x0013d40001287983 */ /* 0x000ee20000300800 */
[----:B------:R-:W-:-:S03]  /*46df0*/  IMAD.WIDE R4, R2, 0x4, R8 ;  /* 0x0000000402047825 */ /* 0x000fc600078e0208 */
[----:B------:R-:W3:Y:S01]  /*46e00*/  LDL.LU R38, [R1+0x13e0] ;  /* 0x0013e00001267983 */ /* 0x000ee20000300800 */
[----:B------:R-:W-:-:S03]  /*46e10*/  IMAD.WIDE R6, R2, 0x4, R10 ;  /* 0x0000000402067825 */ /* 0x000fc600078e020a */
[----:B------:R1:W-:Y:S01]  /*46e20*/  @P5 STG.E [R4.64], R39 ;  /* 0x0000002704005986 */ /* 0x0003e2000c101908 */
[----:B------:R-:W-:-:S03]  /*46e30*/  ISETP.LT.AND P5, PT, R207, c[0x0][0x178], !P0 ;  /* 0x00005e00cf007a0c */ /* 0x000fc600047a1270 */
[----:B------:R1:W-:Y:S02]  /*46e40*/  @P4 STG.E [R6.64], R55 ;  /* 0x0000003706004986 */ /* 0x0003e4000c101908 */
[----:B-1----:R-:W-:-:S04]  /*46e50*/  IMAD.WIDE R4, R12, 0x4, R8 ;  /* 0x000000040c047825 */ /* 0x002fc800078e0208 */
[C---:B------:R-:W-:Y:S01]  /*46e60*/  IMAD.WIDE R6, R12.reuse, 0x4, R10 ;  /* 0x000000040c067825 */ /* 0x040fe200078e020a */
[----:B------:R-:W-:Y:S01]  /*46e70*/  IADD3 R12, R12, c[0x0][0x198], RZ ;  /* 0x000066000c0c7a10 */ /* 0x000fe20007ffe0ff */
[----:B------:R1:W-:Y:S04]  /*46e80*/  @P6 STG.E [R4.64], R14 ;  /* 0x0000000e04006986 */ /* 0x0003e8000c101908 */
[----:B------:R-:W-:Y:S01]  /*46e90*/  @P2 STG.E [R6.64], R50 ;  /* 0x0000003206002986 */ /* 0x000fe2000c101908 */
[----:B-1----:R-:W-:-:S05]  /*46ea0*/  IMAD.WIDE R4, R12, 0x4, R8 ;  /* 0x000000040c047825 */ /* 0x002fca00078e0208 */
[----:B------:R1:W-:Y:S01]  /*46eb0*/  @P5 STG.E [R4.64], R15 ;  /* 0x0000000f04005986 */ /* 0x0003e2000c101908 */
[----:B----4-:R-:W-:-:S03]  /*46ec0*/  ISETP.GE.AND P4, PT, R37, c[0x0][0x17c], PT ;  /* 0x00005f0025007a0c */ /* 0x010fc60003f86270 */
[----:B------:R-:W4:Y:S01]  /*46ed0*/  LDL.LU R37, [R1+0x13e4] ;  /* 0x0013e40001257983 */ /* 0x000f220000300800 */
[----:B--2---:R-:W-:-:S03]  /*46ee0*/  ISETP.GE.AND P2, PT, R36, c[0x0][0x17c], PT ;  /* 0x00005f0024007a0c */ /* 0x004fc60003f46270 */
[----:B------:R-:W2:Y:S04]  /*46ef0*/  LDL.LU R36, [R1+0x13f0] ;  /* 0x0013f00001247983 */ /* 0x000ea80000300800 */
[----:B-1----:R-:W2:Y:S04]  /*46f00*/  LDL.LU R15, [R1+0x13ec] ;  /* 0x0013ec00010f7983 */ /* 0x002ea80000300800 */
[----:B------:R-:W2:Y:S01]  /*46f10*/  LDL.LU R14, [R1+0x1400] ;  /* 0x00140000010e7983 */ /* 0x000ea20000300800 */
[----:B------:R-:W-:Y:S02]  /*46f20*/  ISETP.LT.AND P0, PT, R198, c[0x0][0x178], !P0 ;  /* 0x00005e00c6007a0c */ /* 0x000fe40004701270 */
[----:B------:R-:W-:-:S02]  /*46f30*/  ISETP.LT.AND P6, PT, R207, c[0x0][0x178], !P1 ;  /* 0x00005e00cf007a0c */ /* 0x000fc40004fc1270 */
[----:B------:R-:W-:Y:S02]  /*46f40*/  ISETP.GE.AND P3, PT, R41, c[0x0][0x17c], PT ;  /* 0x00005f0029007a0c */ /* 0x000fe40003f66270 */
[C---:B------:R-:W-:Y:S01]  /*46f50*/  IADD3 R2, R12.reuse, c[0x0][0x198], RZ ;  /* 0x000066000c027a10 */ /* 0x040fe20007ffe0ff */
[----:B------:R-:W-:Y:S01]  /*46f60*/  IMAD.WIDE R4, R12, 0x4, R10 ;  /* 0x000000040c047825 */ /* 0x000fe200078e020a */
[----:B------:R-:W-:Y:S02]  /*46f70*/  ISETP.LT.AND P1, PT, R198, c[0x0][0x178], !P1 ;  /* 0x00005e00c6007a0c */ /* 0x000fe40004f21270 */
[----:B------:R-:W-:Y:S01]  /*46f80*/  ISETP.LT.AND P5, PT, R207, c[0x0][0x178], !P3 ;  /* 0x00005e00cf007a0c */ /* 0x000fe20005fa1270 */
[----:B------:R-:W-:Y:S01]  /*46f90*/  IMAD.WIDE R6, R2, 0x4, R8 ;  /* 0x0000000402067825 */ /* 0x000fe200078e0208 */
[----:B------:R-:W-:-:S03]  /*46fa0*/  ISETP.LT.AND P3, PT, R198, c[0x0][0x178], !P3 ;  /* 0x00005e00c6007a0c */ /* 0x000fc60005f61270 */
[C---:B------:R-:W-:Y:S01]  /*46fb0*/  IMAD.WIDE R12, R2.reuse, 0x4, R10 ;  /* 0x00000004020c7825 */ /* 0x040fe200078e020a */
[----:B------:R-:W-:Y:S01]  /*46fc0*/  IADD3 R2, R2, c[0x0][0x198], RZ ;  /* 0x0000660002027a10 */ /* 0x000fe20007ffe0ff */
[----:B------:R1:W-:Y:S04]  /*46fd0*/  @P0 STG.E [R4.64], R51 ;  /* 0x0000003304000986 */ /* 0x0003e8000c101908 */
[----:B------:R1:W-:Y:S01]  /*46fe0*/  @P6 STG.E [R6.64], R132 ;  /* 0x0000008406006986 */ /* 0x0003e2000c101908 */
[----:B------:R-:W-:Y:S02]  /*46ff0*/  ISETP.LT.AND P6, PT, R207, c[0x0][0x178], !P4 ;  /* 0x00005e00cf007a0c */ /* 0x000fe400067c1270 */
[----:B------:R-:W-:Y:S01]  /*47000*/  ISETP.LT.AND P4, PT, R198, c[0x0][0x178], !P4 ;  /* 0x00005e00c6007a0c */ /* 0x000fe20006781270 */
[----:B------:R3:W-:Y:S01]  /*47010*/  @P1 STG.E [R12.64], R164 ;  /* 0x000000a40c001986 */ /* 0x0007e2000c101908 */
[----:B-1----:R-:W-:-:S04]  /*47020*/  IMAD.WIDE R4, R2, 0x4, R8 ;  /* 0x0000000402047825 */ /* 0x002fc800078e0208 */
[C---:B------:R-:W-:Y:S01]  /*47030*/  IMAD.WIDE R6, R2.reuse, 0x4, R10 ;  /* 0x0000000402067825 */ /* 0x040fe200078e020a */
[----:B------:R-:W-:Y:S01]  /*47040*/  IADD3 R2, R2, c[0x0][0x198], RZ ;  /* 0x0000660002027a10 */ /* 0x000fe20007ffe0ff */
[----:B------:R1:W-:Y:S01]  /*47050*/  @P5 STG.E [R4.64], R133 ;  /* 0x0000008504005986 */ /* 0x0003e2000c101908 */
[----:B------:R-:W-:Y:S02]  /*47060*/  ISETP.LT.AND P5, PT, R207, c[0x0][0x178], !P2 ;  /* 0x00005e00cf007a0c */ /* 0x000fe400057a1270 */
[----:B---3--:R-:W-:Y:S01]  /*47070*/  ISETP.GE.AND P0, PT, R40, c[0x0][0x17c], PT ;  /* 0x00005f0028007a0c */ /* 0x008fe20003f06270 */
[----:B------:R3:W-:Y:S01]  /*47080*/  @P3 STG.E [R6.64], R165 ;  /* 0x000000a506003986 */ /* 0x0007e2000c101908 */
[----:B------:R-:W-:Y:S02]  /*47090*/  IADD3 R12, R2, c[0x0][0x198], RZ ;  /* 0x00006600020c7a10 */ /* 0x000fe40007ffe0ff */
[----:B------:R-:W-:Y:S01]  /*470a0*/  ISETP.LT.AND P2, PT, R198, c[0x0][0x178], !P2 ;  /* 0x00005e00c6007a0c */ /* 0x000fe20005741270 */
[----:B-1----:R-:W-:-:S04]  /*470b0*/  IMAD.WIDE R4, R2, 0x4, R8 ;  /* 0x0000000402047825 */ /* 0x002fc800078e0208 */
[----:B---3--:R-:W-:Y:S01]  /*470c0*/  IMAD.WIDE R6, R2, 0x4, R10 ;  /* 0x0000000402067825 */ /* 0x008fe200078e020a */
[----:B------:R1:W-:Y:S01]  /*470d0*/  @P6 STG.E [R4.64], R128 ;  /* 0x0000008004006986 */ /* 0x0003e2000c101908 */
[----:B------:R-:W-:-:S03]  /*470e0*/  ISETP.LT.AND P6, PT, R207, c[0x0][0x178], !P0 ;  /* 0x00005e00cf007a0c */ /* 0x000fc600047c1270 */
[----:B------:R3:W-:Y:S01]  /*470f0*/  @P4 STG.E [R6.64], R156 ;  /* 0x0000009c06004986 */ /* 0x0007e2000c101908 */
[----:B------:R-:W-:Y:S02]  /*47100*/  ISETP.GE.AND P1, PT, R38, c[0x0][0x17c], PT ;  /* 0x00005f0026007a0c */ /* 0x000fe40003f26270 */
[----:B------:R-:W-:Y:S01]  /*47110*/  ISETP.LT.AND P0, PT, R198, c[0x0][0x178], !P0 ;  /* 0x00005e00c6007a0c */ /* 0x000fe20004701270 */
[----:B------:R-:W2:Y:S01]  /*47120*/  LDL.LU R38, [R1+0x1404] ;  /* 0x0014040001267983 */ /* 0x000ea20000300800 */
[----:B-1----:R-:W-:-:S04]  /*47130*/  IMAD.WIDE R4, R12, 0x4, R8 ;  /* 0x000000040c047825 */ /* 0x002fc800078e0208 */
[C---:B---3--:R-:W-:Y:S01]  /*47140*/  IMAD.WIDE R6, R12.reuse, 0x4, R10 ;  /* 0x000000040c067825 */ /* 0x048fe200078e020a */
[----:B------:R-:W-:Y:S01]  /*47150*/  IADD3 R12, R12, c[0x0][0x198], RZ ;  /* 0x000066000c0c7a10 */ /* 0x000fe20007ffe0ff */
[----:B------:R1:W-:Y:S01]  /*47160*/  @P5 STG.E [R4.64], R129 ;  /* 0x0000008104005986 */ /* 0x0003e2000c101908 */
[----:B------:R-:W-:Y:S02]  /*47170*/  ISETP.LT.AND P5, PT, R207, c[0x0][0x178], !P1 ;  /* 0x00005e00cf007a0c */ /* 0x000fe40004fa1270 */
[C---:B------:R-:W-:Y:S01]  /*47180*/  IADD3 R2, R12.reuse, c[0x0][0x198], RZ ;  /* 0x000066000c027a10 */ /* 0x040fe20007ffe0ff */
[----:B------:R3:W-:Y:S01]  /*47190*/  @P2 STG.E [R6.64], R157 ;  /* 0x0000009d06002986 */ /* 0x0007e2000c101908 */
[----:B-1----:R-:W-:-:S05]  /*471a0*/  IMAD.WIDE R4, R12, 0x4, R8 ;  /* 0x000000040c047825 */ /* 0x002fca00078e0208 */
[----:B------:R1:W-:Y:S01]  /*471b0*/  @P6 STG.E [R4.64], R112 ;  /* 0x0000007004006986 */ /* 0x0003e2000c101908 */
[----:B---3--:R-:W-:-:S04]  /*471c0*/  IMAD.WIDE R6, R2, 0x4, R8 ;  /* 0x0000000402067825 */ /* 0x008fc800078e0208 */
[----:B-1----:R-:W-:-:S04]  /*471d0*/  IMAD.WIDE R4, R12, 0x4, R10 ;  /* 0x000000040c047825 */ /* 0x002fc800078e020a */
[C---:B------:R-:W-:Y:S01]  /*471e0*/  IMAD.WIDE R12, R2.reuse, 0x4, R10 ;  /* 0x00000004020c7825 */ /* 0x040fe200078e020a */
[----:B------:R-:W-:Y:S01]  /*471f0*/  IADD3 R2, R2, c[0x0][0x198], RZ ;  /* 0x0000660002027a10 */ /* 0x000fe20007ffe0ff */
[----:B------:R1:W-:Y:S04]  /*47200*/  @P0 STG.E [R4.64], R148 ;  /* 0x0000009404000986 */ /* 0x0003e8000c101908 */
[----:B------:R3:W-:Y:S01]  /*47210*/  @P5 STG.E [R6.64], R113 ;  /* 0x0000007106005986 */ /* 0x0007e2000c101908 */
[----:B-1----:R-:W-:-:S04]  /*47220*/  IMAD.WIDE R4, R2, 0x4, R8 ;  /* 0x0000000402047825 */ /* 0x002fc800078e0208 */
[----:B---3--:R-:W-:Y:S01]  /*47230*/  IMAD.WIDE R6, R2, 0x4, R10 ;  /* 0x0000000402067825 */ /* 0x008fe200078e020a */
[----:B----4-:R-:W-:Y:S02]  /*47240*/  ISETP.GE.AND P3, PT, R37, c[0x0][0x17c], PT ;  /* 0x00005f0025007a0c */ /* 0x010fe40003f66270 */
[----:B------:R-:W3:Y:S01]  /*47250*/  LDL.LU R37, [R1+0x140c] ;  /* 0x00140c0001257983 */ /* 0x000ee20000300800 */
[----:B--2---:R-:W-:-:S03]  /*47260*/  ISETP.GE.AND P4, PT, R36, c[0x0][0x17c], PT ;  /* 0x00005f0024007a0c */ /* 0x004fc60003f86270 */
[----:B------:R-:W2:Y:S01]  /*47270*/  LDL.LU R36, [R1+0x1418] ;  /* 0x0014180001247983 */ /* 0x000ea20000300800 */
[----:B------:R-:W-:Y:S02]  /*47280*/  ISETP.GE.AND P2, PT, R15, c[0x0][0x17c], PT ;  /* 0x00005f000f007a0c */ /* 0x000fe40003f46270 */
[----:B------:R-:W-:Y:S02]  /*47290*/  IADD3 R15, R2, c[0x0][0x198], RZ ;  /* 0x00006600020f7a10 */ /* 0x000fe40007ffe0ff */
[----:B------:R-:W-:Y:S02]  /*472a0*/  ISETP.GE.AND P0, PT, R14, c[0x0][0x17c], PT ;  /* 0x00005f000e007a0c */ /* 0x000fe40003f06270 */
[----:B------:R-:W4:Y:S04]  /*472b0*/  LDL.LU R14, [R1+0x1414] ;  /* 0x00141400010e7983 */ /* 0x000f280000300800 */
[----:B------:R-:W4:Y:S01]  /*472c0*/  LDL.LU R2, [R1+0x1424] ;  /* 0x0014240001027983 */ /* 0x000f220000300800 */
[----:B------:R-:W-:-:S02]  /*472d0*/  ISETP.LT.AND P1, PT, R198, c[0x0][0x178], !P1 ;  /* 0x00005e00c6007a0c */ /* 0x000fc40004f21270 */
[C---:B------:R-:W-:Y:S02]  /*472e0*/  ISETP.LT.AND P6, PT, R207.reuse, c[0x0][0x178], !P3 ;  /* 0x00005e00cf007a0c */ /* 0x040fe40005fc1270 */
[C---:B------:R-:W-:Y:S02]  /*472f0*/  ISETP.LT.AND P3, PT, R198.reuse, c[0x0][0x178], !P3 ;  /* 0x00005e00c6007a0c */ /* 0x040fe40005f61270 */
[----:B------:R-:W-:Y:S02]  /*47300*/  ISETP.LT.AND P5, PT, R207, c[0x0][0x178], !P4 ;  /* 0x00005e00cf007a0c */ /* 0x000fe400067a1270 */
[----:B------:R-:W-:-:S05]  /*47310*/  ISETP.LT.AND P4, PT, R198, c[0x0][0x178], !P4 ;  /* 0x00005e00c6007a0c */ /* 0x000fca0006781270 */
[----:B------:R1:W-:Y:S04]  /*47320*/  @P1 STG.E [R12.64], R149 ;  /* 0x000000950c001986 */ /* 0x0003e8000c101908 */
[----:B------:R1:W-:Y:S01]  /*47330*/  @P6 STG.E [R4.64], R108 ;  /* 0x0000006c04006986 */ /* 0x0003e2000c101908 */
[----:B------:R-:W-:-:S03]  /*47340*/  ISETP.LT.AND P6, PT, R207, c[0x0][0x178], !P2 ;  /* 0x00005e00cf007a0c */ /* 0x000fc600057c1270 */
[----:B------:R1:W-:Y:S01]  /*47350*/  @P3 STG.E [R6.64], R144 ;  /* 0x0000009006003986 */ /* 0x0003e2000c101908 */
[----:B------:R-:W-:Y:S02]  /*47360*/  ISETP.LT.AND P2, PT, R198, c[0x0][0x178], !P2 ;  /* 0x00005e00c6007a0c */ /* 0x000fe40005741270 */
[C---:B-1----:R-:W-:Y:S01]  /*47370*/  IADD3 R13, R15.reuse, c[0x0][0x198], RZ ;  /* 0x000066000f0d7a10 */ /* 0x042fe20007ffe0ff */
[----:B------:R-:W-:-:S04]  /*47380*/  IMAD.WIDE R4, R15, 0x4, R8 ;  /* 0x000000040f047825 */ /* 0x000fc800078e0208 */
[----:B------:R-:W-:Y:S01]  /*47390*/  IMAD.WIDE R6, R15, 0x4, R10 ;  /* 0x000000040f067825 */ /* 0x000fe200078e020a */
[----:B------:R1:W-:Y:S01]  /*473a0*/  @P5 STG.E [R4.64], R109 ;  /* 0x0000006d04005986 */ /* 0x0003e2000c101908 */
[----:B------:R-:W-:-:S03]  /*473b0*/  ISETP.LT.AND P5, PT, R207, c[0x0][0x178], !P0 ;  /* 0x00005e00cf007a0c */ /* 0x000fc600047a1270 */
[----:B------:R1:W-:Y:S01]  /*473c0*/  @P4 STG.E [R6.64], R145 ;  /* 0x0000009106004986 */ /* 0x0003e2000c101908 */
[----:B------:R-:W-:Y:S01]  /*473d0*/  ISETP.LT.AND P0, PT, R198, c[0x0][0x178], !P0 ;  /* 0x00005e00c6007a0c */ /* 0x000fe20004701270 */
[----:B-1----:R-:W-:-:S04]  /*473e0*/  IMAD.WIDE R4, R13, 0x4, R8 ;  /* 0x000000040d047825 */ /* 0x002fc800078e0208 */
[C---:B------:R-:W-:Y:S01]  /*473f0*/  IMAD.WIDE R6, R13.reuse, 0x4, R10 ;  /* 0x000000040d067825 */ /* 0x040fe200078e020a */
[----:B------:R-:W-:Y:S01]  /*47400*/  IADD3 R13, R13, c[0x0][0x198], RZ ;  /* 0x000066000d0d7a10 */ /* 0x000fe20007ffe0ff */
[----:B------:R1:W-:Y:S04]  /*47410*/  @P6 STG.E [R4.64], R104 ;  /* 0x0000006804006986 */ /* 0x0003e8000c101908 */
[----:B------:R-:W-:Y:S01]  /*47420*/  @P2 STG.E [R6.64], R140 ;  /* 0x0000008c06002986 */ /* 0x000fe2000c101908 */
[----:B-1----:R-:W-:-:S05]  /*47430*/  IMAD.WIDE R4, R13, 0x4, R8 ;  /* 0x000000040d047825 */ /* 0x002fca00078e0208 */
[----:B------:R1:W-:Y:S02]  /*47440*/  @P5 STG.E [R4.64], R105 ;  /* 0x0000006904005986 */ /* 0x0003e4000c101908 */
[----:B-1----:R-:W-:-:S05]  /*47450*/  IMAD.WIDE R4, R13, 0x4, R10 ;  /* 0x000000040d047825 */ /* 0x002fca00078e020a */
[----:B------:R1:W-:Y:S01]  /*47460*/  @P0 STG.E [R4.64], R141 ;  /* 0x0000008d04000986 */ /* 0x0003e2000c101908 */
[----:B---3--:R-:W-:-:S03]  /*47470*/  ISETP.GE.AND P3, PT, R37, c[0x0][0x17c], PT ;  /* 0x00005f0025007a0c */ /* 0x008fc60003f66270 */
[----:B------:R-:W3:Y:S01]  /*47480*/  LDL.LU R37, [R1+0x1430] ;  /* 0x0014300001257983 */ /* 0x000ee20000300800 */
[----:B--2---:R-:W-:-:S03]  /*47490*/  ISETP.GE.AND P4, PT, R36, c[0x0][0x17c], PT ;  /* 0x00005f0024007a0c */ /* 0x004fc60003f86270 */
[----:B------:R-:W2:Y:S01]  /*474a0*/  LDL.LU R36, [R1+0x1434] ;  /* 0x0014340001247983 */ /* 0x000ea20000300800 */
[----:B----4-:R-:W-:-:S03]  /*474b0*/  ISETP.GE.AND P2, PT, R14, c[0x0][0x17c], PT ;  /* 0x00005f000e007a0c */ /* 0x010fc60003f46270 */
[----:B------:R-:W4:Y:S01]  /*474c0*/  LDL.LU R14, [R1+0x1440] ;  /* 0x00144000010e7983 */ /* 0x000f220000300800 */
[----:B------:R-:W-:-:S03]  /*474d0*/  ISETP.GE.AND P0, PT, R2, c[0x0][0x17c], PT ;  /* 0x00005f0002007a0c */ /* 0x000fc60003f06270 */
[----:B------:R-:W4:Y:S01]  /*474e0*/  LDL.LU R2, [R1+0x143c] ;  /* 0x00143c0001027983 */ /* 0x000f220000300800 */
[----:B------:R-:W-:-:S04]  /*474f0*/  ISETP.GE.AND P1, PT, R38, c[0x0][0x17c], PT ;  /* 0x00005f0026007a0c */ /* 0x000fc80003f26270 */
[----:B------:R-:W-:Y:S02]  /*47500*/  ISETP.LT.AND P6, PT, R207, c[0x0][0x178], !P1 ;  /* 0x00005e00cf007a0c */ /* 0x000fe40004fc1270 */
[----:B------:R-:W-:Y:S02]  /*47510*/  IADD3 R15, R13, c[0x0][0x198], RZ ;  /* 0x000066000d0f7a10 */ /* 0x000fe40007ffe0ff */
[C---:B------:R-:W-:Y:S02]  /*47520*/  ISETP.LT.AND P1, PT, R198.reuse, c[0x0][0x178], !P1 ;  /* 0x00005e00c6007a0c */ /* 0x040fe40004f21270 */
[----:B------:R-:W-:Y:S01]  /*47530*/  ISETP.LT.AND P5, PT, R207, c[0x0][0x178], !P3 ;  /* 0x00005e00cf007a0c */ /* 0x000fe20005fa1270 */
[----:B------:R-:W-:Y:S01]  /*47540*/  IMAD.WIDE R6, R15, 0x4, R8 ;  /* 0x000000040f067825 */ /* 0x000fe200078e0208 */
[----:B------:R-:W-:-:S03]  /*47550*/  ISETP.LT.AND P3, PT, R198, c[0x0][0x178], !P3 ;  /* 0x00005e00c6007a0c */ /* 0x000fc60005f61270 */
[C---:B------:R-:W-:Y:S01]  /*47560*/  IMAD.WIDE R12, R15.reuse, 0x4, R10 ;  /* 0x000000040f0c7825 */ /* 0x040fe200078e020a */
[----:B------:R-:W-:Y:S01]  /*47570*/  IADD3 R15, R15, c[0x0][0x198], RZ ;  /* 0x000066000f0f7a10 */ /* 0x000fe20007ffe0ff */
[----:B------:R1:W-:Y:S01]  /*47580*/  @P6 STG.E [R6.64], R68 ;  /* 0x0000004406006986 */ /* 0x0003e2000c101908 */
[----:B------:R-:W-:Y:S02]  /*47590*/  ISETP.LT.AND P6, PT, R207, c[0x0][0x178], !P4 ;  /* 0x00005e00cf007a0c */ /* 0x000fe400067c1270 */
[----:B------:R-:W-:Y:S01]  /*475a0*/  ISETP.LT.AND P4, PT, R198, c[0x0][0x178], !P4 ;  /* 0x00005e00c6007a0c */ /* 0x000fe20006781270 */
[C---:B-1----:R-:W-:Y:S01]  /*475b0*/  IMAD.WIDE R4, R15.reuse, 0x4, R8 ;  /* 0x000000040f047825 */ /* 0x042fe200078e0208 */
[----:B------:R1:W-:Y:S04]  /*475c0*/  @P1 STG.E [R12.64], R136 ;  /* 0x000000880c001986 */ /* 0x0003e8000c101908 */
[----:B------:R1:W-:Y:S01]  /*475d0*/  @P5 STG.E [R4.64], R69 ;  /* 0x0000004504005986 */ /* 0x0003e2000c101908 */
[C---:B------:R-:W-:Y:S01]  /*475e0*/  IMAD.WIDE R6, R15.reuse, 0x4, R10 ;  /* 0x000000040f067825 */ /* 0x040fe200078e020a */
[----:B------:R-:W-:-:S02]  /*475f0*/  IADD3 R15, R15, c[0x0][0x198], RZ ;  /* 0x000066000f0f7a10 */ /* 0x000fc40007ffe0ff */
[----:B------:R-:W-:Y:S02]  /*47600*/  ISETP.LT.AND P5, PT, R207, c[0x0][0x178], !P2 ;  /* 0x00005e00cf007a0c */ /* 0x000fe400057a1270 */
[----:B------:R-:W-:Y:S01]  /*47610*/  ISETP.LT.AND P2, PT, R198, c[0x0][0x178], !P2 ;  /* 0x00005e00c6007a0c */ /* 0x000fe20005741270 */
[----:B------:R1:W-:Y:S02]  /*47620*/  @P3 STG.E [R6.64], R137 ;  /* 0x0000008906003986 */ /* 0x0003e4000c101908 */
[C---:B-1----:R-:W-:Y:S01]  /*47630*/  IADD3 R13, R15.reuse, c[0x0][0x198], RZ ;  /* 0x000066000f0d7a10 */ /* 0x042fe20007ffe0ff */
[----:B------:R-:W-:-:S05]  /*47640*/  IMAD.WIDE R4, R15, 0x4, R8 ;  /* 0x000000040f047825 */ /* 0x000fca00078e0208 */
[----:B------:R1:W-:Y:S01]  /*47650*/  @P6 STG.E [R4.64], R20 ;  /* 0x0000001404006986 */ /* 0x0003e2000c101908 */
[----:B------:R-:W-:-:S05]  /*47660*/  IMAD.WIDE R6, R15, 0x4, R10 ;  /* 0x000000040f067825 */ /* 0x000fca00078e020a */
[----:B------:R1:W-:Y:S02]  /*47670*/  @P4 STG.E [R6.64], R88 ;  /* 0x0000005806004986 */ /* 0x0003e4000c101908 */
[----:B-1----:R-:W-:-:S05]  /*47680*/  IMAD.WIDE R4, R13, 0x4, R8 ;  /* 0x000000040d047825 */ /* 0x002fca00078e0208 */
[----:B------:R1:W-:Y:S01]  /*47690*/  @P5 STG.E [R4.64], R21 ;  /* 0x0000001504005986 */ /* 0x0003e2000c101908 */
[----:B------:R-:W-:-:S05]  /*476a0*/  IMAD.WIDE R6, R13, 0x4, R10 ;  /* 0x000000040d067825 */ /* 0x000fca00078e020a */
        /* <DEDUP_REMOVED lines=8> */
[----:B------:R-:W2:Y:S01]  /*47730*/  LDL.LU R2, [R1+0x1468] ;  /* 0x0014680001027983 */ /* 0x000ea20000300800 */
[----:B------:R-:W-:Y:S02]  /*47740*/  ISETP.LT.AND P6, PT, R207, c[0x0][0x178], !P0 ;  /* 0x00005e00cf007a0c */ /* 0x000fe400047c1270 */
[----:B------:R-:W-:Y:S01]  /*47750*/  IADD3 R13, R13, c[0x0][0x198], RZ ;  /* 0x000066000d0d7a10 */ /* 0x000fe20007ffe0ff */
[----:B------:R-:W3:Y:S01]  /*47760*/  LDL.LU R20, [R1+0x1464] ;  /* 0x0014640001147983 */ /* 0x000ee20000300800 */
[C---:B------:R-:W-:Y:S02]  /*47770*/  ISETP.LT.AND P0, PT, R198.reuse, c[0x0][0x178], !P0 ;  /* 0x00005e00c6007a0c */ /* 0x040fe40004701270 */
[----:B------:R-:W-:Y:S01]  /*47780*/  ISETP.LT.AND P5, PT, R207, c[0x0][0x178], !P1 ;  /* 0x00005e00cf007a0c */ /* 0x000fe20004fa1270 */
[C---:B-1----:R-:W-:Y:S01]  /*47790*/  IMAD.WIDE R4, R13.reuse, 0x4, R8 ;  /* 0x000000040d047825 */ /* 0x042fe200078e0208 */
[----:B------:R-:W-:Y:S02]  /*477a0*/  IADD3 R15, R13, c[0x0][0x198], RZ ;  /* 0x000066000d0f7a10 */ /* 0x000fe40007ffe0ff */
[----:B------:R-:W-:-:S03]  /*477b0*/  ISETP.LT.AND P1, PT, R198, c[0x0][0x178], !P1 ;  /* 0x00005e00c6007a0c */ /* 0x000fc60004f21270 */
[----:B------:R1:W-:Y:S01]  /*477c0*/  @P6 STG.E [R4.64], R16 ;  /* 0x0000001004006986 */ /* 0x0003e2000c101908 */
[----:B------:R-:W-:Y:S01]  /*477d0*/  ISETP.LT.AND P6, PT, R207, c[0x0][0x178], !P3 ;  /* 0x00005e00cf007a0c */ /* 0x000fe20005fc1270 */
[----:B------:R-:W-:Y:S01]  /*477e0*/  IMAD.WIDE R6, R15, 0x4, R8 ;  /* 0x000000040f067825 */ /* 0x000fe200078e0208 */
[----:B------:R-:W-:-:S03]  /*477f0*/  ISETP.LT.AND P3, PT, R198, c[0x0][0x178], !P3 ;  /* 0x00005e00c6007a0c */ /* 0x000fc60005f61270 */
[--C-:B-1----:R-:W-:Y:S01]  /*47800*/  IMAD.WIDE R4, R13, 0x4, R10.reuse ;  /* 0x000000040d047825 */ /* 0x102fe200078e020a */
[----:B------:R-:W3:Y:S03]  /*47810*/  LDL.LU R16, [R1+0x1474] ;  /* 0x0014740001107983 */ /* 0x000ee60000300800 */
[C---:B------:R-:W-:Y:S01]  /*47820*/  IMAD.WIDE R12, R15.reuse, 0x4, R10 ;  /* 0x000000040f0c7825 */ /* 0x040fe200078e020a */
[----:B------:R-:W-:Y:S01]  /*47830*/  IADD3 R15, R15, c[0x0][0x198], RZ ;  /* 0x000066000f0f7a10 */ /* 0x000fe20007ffe0ff */
[----:B------:R1:W-:Y:S04]  /*47840*/  @P0 STG.E [R4.64], R84 ;  /* 0x0000005404000986 */ /* 0x0003e8000c101908 */
[----:B------:R1:W-:Y:S01]  /*47850*/  @P5 STG.E [R6.64], R17 ;  /* 0x0000001106005986 */ /* 0x0003e2000c101908 */
[----:B------:R-:W-:-:S02]  /*47860*/  ISETP.LT.AND P5, PT, R207, c[0x0][0x178], !P4 ;  /* 0x00005e00cf007a0c */ /* 0x000fc400067a1270 */
[----:B------:R-:W-:Y:S01]  /*47870*/  ISETP.LT.AND P4, PT, R198, c[0x0][0x178], !P4 ;  /* 0x00005e00c6007a0c */ /* 0x000fe20006781270 */
[----:B------:R-:W-:Y:S01]  /*47880*/  @P1 STG.E [R12.64], R85 ;  /* 0x000000550c001986 */ /* 0x000fe2000c101908 */
[----:B-1----:R-:W-:-:S04]  /*47890*/  IMAD.WIDE R4, R15, 0x4, R8 ;  /* 0x000000040f047825 */ /* 0x002fc800078e0208 */
[C---:B------:R-:W-:Y:S01]  /*478a0*/  IMAD.WIDE R6, R15.reuse, 0x4, R10 ;  /* 0x000000040f067825 */ /* 0x040fe200078e020a */
[----:B------:R-:W-:Y:S01]  /*478b0*/  IADD3 R15, R15, c[0x0][0x198], RZ ;  /* 0x000066000f0f7a10 */ /* 0x000fe20007ffe0ff */
[----:B------:R1:W-:Y:S04]  /*478c0*/  @P6 STG.E [R4.64], R134 ;  /* 0x0000008604006986 */ /* 0x0003e8000c101908 */
[----:B------:R1:W-:Y:S02]  /*478d0*/  @P3 STG.E [R6.64], R166 ;  /* 0x000000a606003986 */ /* 0x0003e4000c101908 */
[----:B-1----:R-:W-:-:S04]  /*478e0*/  IMAD.WIDE R4, R15, 0x4, R8 ;  /* 0x000000040f047825 */ /* 0x002fc800078e0208 */
[----:B------:R-:W-:Y:S01]  /*478f0*/  IMAD.WIDE R6, R15, 0x4, R10 ;  /* 0x000000040f067825 */ /* 0x000fe200078e020a */
[----:B------:R1:W-:Y:S04]  /*47900*/  @P5 STG.E [R4.64], R135 ;  /* 0x0000008704005986 */ /* 0x0003e8000c101908 */
[----:B------:R1:W-:Y:S01]  /*47910*/  @P4 STG.E [R6.64], R167 ;  /* 0x000000a706004986 */ /* 0x0003e2000c101908 */
[----:B----4-:R-:W-:-:S03]  /*47920*/  ISETP.GE.AND P3, PT, R14, c[0x0][0x17c], PT ;  /* 0x00005f000e007a0c */ /* 0x010fc60003f66270 */
[----:B------:R-:W4:Y:S01]  /*47930*/  LDL.LU R14, [R1+0x1480] ;  /* 0x00148000010e7983 */ /* 0x000f220000300800 */
[----:B--2---:R-:W-:-:S03]  /*47940*/  ISETP.GE.AND P4, PT, R2, c[0x0][0x17c], PT ;  /* 0x00005f0002007a0c */ /* 0x004fc60003f86270 */
[----:B------:R-:W2:Y:S01]  /*47950*/  LDL.LU R2, [R1+0x1484] ;  /* 0x0014840001027983 */ /* 0x000ea20000300800 */
[----:B------:R-:W-:Y:S02]  /*47960*/  ISETP.LT.AND P6, PT, R207, c[0x0][0x178], !P2 ;  /* 0x00005e00cf007a0c */ /* 0x000fe400057c1270 */
[----:B---3--:R-:W-:Y:S01]  /*47970*/  ISETP.GE.AND P0, PT, R37, c[0x0][0x17c], PT ;  /* 0x00005f0025007a0c */ /* 0x008fe20003f06270 */
[----:B------:R-:W3:Y:S01]  /*47980*/  LDL.LU R17, [R1+0x1490] ;  /* 0x0014900001117983 */ /* 0x000ee20000300800 */
[----:B------:R-:W-:Y:S02]  /*47990*/  IADD3 R13, R15, c[0x0][0x198], RZ ;  /* 0x000066000f0d7a10 */ /* 0x000fe40007ffe0ff */
[----:B------:R-:W-:Y:S02]  /*479a0*/  ISETP.LT.AND P2, PT, R198, c[0x0][0x178], !P2 ;  /* 0x00005e00c6007a0c */ /* 0x000fe40005741270 */
[----:B------:R-:W-:Y:S01]  /*479b0*/  ISETP.LT.AND P5, PT, R207, c[0x0][0x178], !P0 ;  /* 0x00005e00cf007a0c */ /* 0x000fe200047a1270 */
[----:B-1----:R-:W-:Y:S01]  /*479c0*/  IMAD.WIDE R4, R13, 0x4, R8 ;  /* 0x000000040d047825 */ /* 0x002fe200078e0208 */
[----:B------:R-:W-:-:S03]  /*479d0*/  ISETP.GE.AND P1, PT, R36, c[0x0][0x17c], PT ;  /* 0x00005f0024007a0c */ /* 0x000fc60003f26270 */
[C---:B------:R-:W-:Y:S01]  /*479e0*/  IMAD.WIDE R6, R13.reuse, 0x4, R10 ;  /* 0x000000040d067825 */ /* 0x040fe200078e020a */
[----:B------:R-:W-:Y:S01]  /*479f0*/  IADD3 R13, R13, c[0x0][0x198], RZ ;  /* 0x000066000d0d7a10 */ /* 0x000fe20007ffe0ff */
[----:B------:R1:W-:Y:S01]  /*47a00*/  @P6 STG.E [R4.64], R130 ;  /* 0x0000008204006986 */ /* 0x0003e2000c101908 */
[C---:B------:R-:W-:Y:S02]  /*47a10*/  ISETP.LT.AND P0, PT, R198.reuse, c[0x0][0x178], !P0 ;  /* 0x00005e00c6007a0c */ /* 0x040fe40004701270 */
[----:B------:R-:W-:Y:S01]  /*47a20*/  ISETP.LT.AND P6, PT, R207, c[0x0][0x178], !P1 ;  /* 0x00005e00cf007a0c */ /* 0x000fe20004fc1270 */
[----:B------:R1:W-:Y:S01]  /*47a30*/  @P2 STG.E [R6.64], R158 ;  /* 0x0000009e06002986 */ /* 0x0003e2000c101908 */
[C---:B------:R-:W-:Y:S02]  /*47a40*/  IADD3 R15, R13.reuse, c[0x0][0x198], RZ ;  /* 0x000066000d0f7a10 */ /* 0x040fe40007ffe0ff */
[----:B------:R-:W-:Y:S01]  /*47a50*/  ISETP.LT.AND P1, PT, R198, c[0x0][0x178], !P1 ;  /* 0x00005e00c6007a0c */ /* 0x000fe20004f21270 */
[----:B-1----:R-:W-:-:S05]  /*47a60*/  IMAD.WIDE R4, R13, 0x4, R8 ;  /* 0x000000040d047825 */ /* 0x002fca00078e0208 */
[----:B------:R1:W-:Y:S01]  /*47a70*/  @P5 STG.E [R4.64], R131 ;  /* 0x0000008304005986 */ /* 0x0003e2000c101908 */
[----:B------:R-:W-:Y:S01]  /*47a80*/  ISETP.LT.AND P5, PT, R207, c[0x0][0x178], !P3 ;  /* 0x00005e00cf007a0c */ /* 0x000fe20005fa1270 */
[----:B------:R-:W-:Y:S01]  /*47a90*/  IMAD.WIDE R6, R15, 0x4, R8 ;  /* 0x000000040f067825 */ /* 0x000fe200078e0208 */
[----:B------:R-:W-:-:S03]  /*47aa0*/  ISETP.LT.AND P3, PT, R198, c[0x0][0x178], !P3 ;  /* 0x00005e00c6007a0c */ /* 0x000fc60005f61270 */
[----:B-1----:R-:W-:-:S04]  /*47ab0*/  IMAD.WIDE R4, R13, 0x4, R10 ;  /* 0x000000040d047825 */ /* 0x002fc800078e020a */
[C---:B------:R-:W-:Y:S01]  /*47ac0*/  IMAD.WIDE R12, R15.reuse, 0x4, R10 ;  /* 0x000000040f0c7825 */ /* 0x040fe200078e020a */
[----:B------:R-:W-:Y:S01]  /*47ad0*/  IADD3 R15, R15, c[0x0][0x198], RZ ;  /* 0x000066000f0f7a10 */ /* 0x000fe20007ffe0ff */
[----:B------:R1:W-:Y:S01]  /*47ae0*/  @P0 STG.E [R4.64], R159 ;  /* 0x0000009f04000986 */ /* 0x0003e2000c101908 */
[----:B------:R-:W-:-:S03]  /*47af0*/  ISETP.GE.AND P0, PT, R16, c[0x0][0x17c], PT ;  /* 0x00005f0010007a0c */ /* 0x000fc60003f06270 */
[----:B------:R1:W-:Y:S04]  /*47b00*/  @P6 STG.E [R6.64], R114 ;  /* 0x0000007206006986 */ /* 0x0003e8000c101908 */
[----:B------:R-:W3:Y:S01]  /*47b10*/  LDL.LU R16, [R1+0x148c] ;  /* 0x00148c0001107983 */ /* 0x000ee20000300800 */
[----:B-1----:R-:W-:-:S03]  /*47b20*/  IMAD.WIDE R4, R15, 0x4, R8 ;  /* 0x000000040f047825 */ /* 0x002fc600078e0208 */
[----:B------:R-:W-:Y:S01]  /*47b30*/  @P1 STG.E [R12.64], R150 ;  /* 0x000000960c001986 */ /* 0x000fe2000c101908 */
[----:B------:R-:W-:-:S03]  /*47b40*/  IMAD.WIDE R6, R15, 0x4, R10 ;  /* 0x000000040f067825 */ /* 0x000fc600078e020a */
[----:B------:R1:W-:Y:S04]  /*47b50*/  @P5 STG.E [R4.64], R115 ;  /* 0x0000007304005986 */ /* 0x0003e8000c101908 */
[----:B------:R1:W-:Y:S01]  /*47b60*/  @P3 STG.E [R6.64], R151 ;  /* 0x0000009706003986 */ /* 0x0003e2000c101908 */
[----:B----4-:R-:W-:-:S03]  /*47b70*/  ISETP.GE.AND P1, PT, R14, c[0x0][0x17c], PT ;  /* 0x00005f000e007a0c */ /* 0x010fc60003f26270 */
[----:B------:R-:W4:Y:S01]  /*47b80*/  LDL.LU R14, [R1+0x14a0] ;  /* 0x0014a000010e7983 */ /* 0x000f220000300800 */
[----:B--2---:R-:W-:-:S03]  /*47b90*/  ISETP.GE.AND P3, PT, R2, c[0x0][0x17c], PT ;  /* 0x00005f0002007a0c */ /* 0x004fc60003f66270 */
[----:B------:R-:W2:Y:S01]  /*47ba0*/  LDL.LU R2, [R1+0x14a4] ;  /* 0x0014a40001027983 */ /* 0x000ea20000300800 */
[----:B------:R-:W-:Y:S02]  /*47bb0*/  ISETP.LT.AND P6, PT, R207, c[0x0][0x178], !P4 ;  /* 0x00005e00cf007a0c */ /* 0x000fe400067c1270 */
[----:B------:R-:W-:Y:S02]  /*47bc0*/  ISETP.LT.AND P4, PT, R198, c[0x0][0x178], !P4 ;  /* 0x00005e00c6007a0c */ /* 0x000fe40006781270 */
[----:B------:R-:W-:Y:S02]  /*47bd0*/  ISETP.GE.AND P2, PT, R20, c[0x0][0x17c], PT ;  /* 0x00005f0014007a0c */ /* 0x000fe40003f46270 */
[----:B------:R-:W-:Y:S02]  /*47be0*/  IADD3 R15, R15, c[0x0][0x198], RZ ;  /* 0x000066000f0f7a10 */ /* 0x000fe40007ffe0ff */
[----:B------:R-:W-:-:S03]  /*47bf0*/  ISETP.LT.AND P5, PT, R207, c[0x0][0x178], !P2 ;  /* 0x00005e00cf007a0c */ /* 0x000fc600057a1270 */
[C---:B-1----:R-:W-:Y:S01]  /*47c00*/  IMAD.WIDE R4, R15.reuse, 0x4, R8 ;  /* 0x000000040f047825 */ /* 0x042fe200078e0208 */
[----:B------:R-:W-:-:S03]  /*47c10*/  IADD3 R13, R15, c[0x0][0x198], RZ ;  /* 0x000066000f0d7a10 */ /* 0x000fc60007ffe0ff */
[----:B------:R-:W-:Y:S01]  /*47c20*/  IMAD.WIDE R6, R15, 0x4, R10 ;  /* 0x000000040f067825 */ /* 0x000fe200078e020a */
[----:B------:R-:W-:Y:S01]  /*47c30*/  ISETP.LT.AND P2, PT, R198, c[0x0][0x178], !P2 ;  /* 0x00005e00c6007a0c */ /* 0x000fe20005741270 */
[----:B------:R1:W-:Y:S01]  /*47c40*/  @P6 STG.E [R4.64], R110 ;  /* 0x0000006e04006986 */ /* 0x0003e2000c101908 */
[----:B------:R-:W-:-:S03]  /*47c50*/  ISETP.LT.AND P6, PT, R207, c[0x0][0x178], !P0 ;  /* 0x00005e00cf007a0c */ /* 0x000fc600047c1270 */
[----:B------:R1:W-:Y:S01]  /*47c60*/  @P4 STG.E [R6.64], R146 ;  /* 0x0000009206004986 */ /* 0x0003e2000c101908 */
[----:B------:R-:W-:Y:S01]  /*47c70*/  ISETP.LT.AND P0, PT, R198, c[0x0][0x178], !P0 ;  /* 0x00005e00c6007a0c */ /* 0x000fe20004701270 */
[----:B-1----:R-:W-:-:S04]  /*47c80*/  IMAD.WIDE R4, R13, 0x4, R8 ;  /* 0x000000040d047825 */ /* 0x002fc800078e0208 */
[C---:B------:R-:W-:Y:S01]  /*47c90*/  IMAD.WIDE R6, R13.reuse, 0x4, R10 ;  /* 0x000000040d067825 */ /* 0x040fe200078e020a */
[----:B------:R-:W-:Y:S01]  /*47ca0*/  IADD3 R13, R13, c[0x0][0x198], RZ ;  /* 0x000066000d0d7a10 */ /* 0x000fe20007ffe0ff */
[----:B------:R1:W-:Y:S01]  /*47cb0*/  @P5 STG.E [R4.64], R111 ;  /* 0x0000006f04005986 */ /* 0x0003e2000c101908 */
[----:B------:R-:W-:Y:S02]  /*47cc0*/  ISETP.LT.AND P5, PT, R207, c[0x0][0x178], !P1 ;  /* 0x00005e00cf007a0c */ /* 0x000fe40004fa1270 */
[----:B------:R-:W-:Y:S02]  /*47cd0*/  ISETP.LT.AND P1, PT, R198, c[0x0][0x178], !P1 ;  /* 0x00005e00c6007a0c */ /* 0x000fe40004f21270 */
[----:B---3--:R-:W-:Y:S02]  /*47ce0*/  ISETP.GE.AND P4, PT, R17, c[0x0][0x17c], PT ;  /* 0x00005f0011007a0c */ /* 0x008fe40003f86270 */
[----:B------:R-:W3:Y:S01]  /*47cf0*/  LDL.LU R17, [R1+0x14ac] ;  /* 0x0014ac0001117983 */ /* 0x000ee20000300800 */
[C---:B------:R-:W-:Y:S01]  /*47d00*/  IADD3 R15, R13.reuse, c[0x0][0x198], RZ ;  /* 0x000066000d0f7a10 */ /* 0x040fe20007ffe0ff */
[----:B-1----:R-:W-:-:S02]  /*47d10*/  IMAD.WIDE R4, R13, 0x4, R8 ;  /* 0x000000040d047825 */ /* 0x002fc400078e0208 */
[----:B------:R1:W-:Y:S04]  /*47d20*/  @P2 STG.E [R6.64], R147 ;  /* 0x0000009306002986 */ /* 0x0003e8000c101908 */
[----:B------:R1:W-:Y:S01]  /*47d30*/  @P6 STG.E [R4.64], R106 ;  /* 0x0000006a04006986 */ /* 0x0003e2000c101908 */
[----:B------:R-:W-:-:S03]  /*47d40*/  ISETP.GE.AND P2, PT, R16, c[0x0][0x17c], PT ;  /* 0x00005f0010007a0c */ /* 0x000fc60003f46270 */
[----:B------:R-:W3:Y:S01]  /*47d50*/  LDL.LU R16, [R1+0x14b4] ;  /* 0x0014b40001107983 */ /* 0x000ee20000300800 */
[----:B-1----:R-:W-:-:S04]  /*47d60*/  IMAD.WIDE R6, R15, 0x4, R8 ;  /* 0x000000040f067825 */ /* 0x002fc800078e0208 */
[----:B------:R-:W-:-:S04]  /*47d70*/  IMAD.WIDE R4, R13, 0x4, R10 ;  /* 0x000000040d047825 */ /* 0x000fc800078e020a */
[----:B------:R-:W-:Y:S01]  /*47d80*/  IMAD.WIDE R12, R15, 0x4, R10 ;  /* 0x000000040f0c7825 */ /* 0x000fe200078e020a */
[----:B------:R1:W-:Y:S04]  /*47d90*/  @P0 STG.E [R4.64], R142 ;  /* 0x0000008e04000986 */ /* 0x0003e8000c101908 */
[----:B------:R1:W-:Y:S04]  /*47da0*/  @P5 STG.E [R6.64], R107 ;  /* 0x0000006b06005986 */ /* 0x0003e8000c101908 */
[----:B------:R1:W-:Y:S01]  /*47db0*/  @P1 STG.E [R12.64], R143 ;  /* 0x0000008f0c001986 */ /* 0x0003e2000c101908 */
[----:B----4-:R-:W-:-:S03]  /*47dc0*/  ISETP.GE.AND P0, PT, R14, c[0x0][0x17c], PT ;  /* 0x00005f000e007a0c */ /* 0x010fc60003f06270 */
[----:B------:R-:W4:Y:S01]  /*47dd0*/  LDL.LU R14, [R1+0x14b0] ;  /* 0x0014b000010e7983 */ /* 0x000f220000300800 */
[----:B--2---:R-:W-:-:S03]  /*47de0*/  ISETP.GE.AND P1, PT, R2, c[0x0][0x17c], PT ;  /* 0x00005f0002007a0c */ /* 0x004fc60003f26270 */
[----:B------:R-:W2:Y:S01]  /*47df0*/  LDL.LU R2, [R1+0x14a8] ;  /* 0x0014a80001027983 */ /* 0x000ea20000300800 */
[----:B------:R-:W-:Y:S02]  /*47e00*/  ISETP.LT.AND P6, PT, R207, c[0x0][0x178], !P3 ;  /* 0x00005e00cf007a0c */ /* 0x000fe40005fc1270 */
[----:B------:R-:W-:Y:S01]  /*47e10*/  IADD3 R15, R15, c[0x0][0x198], RZ ;  /* 0x000066000f0f7a10 */ /* 0x000fe20007ffe0ff */
[----:B------:R-:W4:Y:S01]  /*47e20*/  LDL.LU R37, [R1+0x149c] ;  /* 0x00149c0001257983 */ /* 0x000f220000300800 */
[----:B------:R-:W-:Y:S02]  /*47e30*/  ISETP.LT.AND P3, PT, R198, c[0x0][0x178], !P3 ;  /* 0x00005e00c6007a0c */ /* 0x000fe40005f61270 */
[----:B------:R-:W-:Y:S01]  /*47e40*/  ISETP.LT.AND P5, PT, R207, c[0x0][0x178], !P4 ;  /* 0x00005e00cf007a0c */ /* 0x000fe200067a1270 */
[----:B-1----:R-:W-:-:S04]  /*47e50*/  IMAD.WIDE R4, R15, 0x4, R8 ;  /* 0x000000040f047825 */ /* 0x002fc800078e0208 */
[C---:B------:R-:W-:Y:S01]  /*47e60*/  IMAD.WIDE R6, R15.reuse, 0x4, R10 ;  /* 0x000000040f067825 */ /* 0x040fe200078e020a */
[----:B------:R-:W-:Y:S01]  /*47e70*/  IADD3 R15, R15, c[0x0][0x198], RZ ;  /* 0x000066000f0f7a10 */ /* 0x000fe20007ffe0ff */
[----:B------:R1:W-:Y:S01]  /*47e80*/  @P6 STG.E [R4.64], R70 ;  /* 0x0000004604006986 */ /* 0x0003e2000c101908 */
[C---:B------:R-:W-:Y:S02]  /*47e90*/  ISETP.LT.AND P4, PT, R198.reuse, c[0x0][0x178], !P4 ;  /* 0x00005e00c6007a0c */ /* 0x040fe40006781270 */
[----:B------:R-:W-:Y:S01]  /*47ea0*/  ISETP.LT.AND P6, PT, R207, c[0x0][0x178], !P2 ;  /* 0x00005e00cf007a0c */ /* 0x000fe200057c1270 */
[----:B------:R1:W-:Y:S01]  /*47eb0*/  @P3 STG.E [R6.64], R138 ;  /* 0x0000008a06003986 */ /* 0x0003e2000c101908 */
[----:B------:R-:W-:Y:S02]  /*47ec0*/  ISETP.LT.AND P2, PT, R198, c[0x0][0x178], !P2 ;  /* 0x00005e00c6007a0c */ /* 0x000fe40005741270 */
[C---:B------:R-:W-:Y:S01]  /*47ed0*/  IADD3 R13, R15.reuse, c[0x0][0x198], RZ ;  /* 0x000066000f0d7a10 */ /* 0x040fe20007ffe0ff */
[----:B------:R-:W4:Y:S01]  /*47ee0*/  LDL.LU R20, [R1+0x1498] ;  /* 0x0014980001147983 */ /* 0x000f220000300800 */
[----:B-1----:R-:W-:-:S03]  /*47ef0*/  IMAD.WIDE R4, R15, 0x4, R8 ;  /* 0x000000040f047825 */ /* 0x002fc600078e0208 */
[----:B------:R-:W4:Y:S04]  /*47f00*/  LDL.LU R36, [R1+0x1494] ;  /* 0x0014940001247983 */ /* 0x000f280000300800 */
[----:B------:R1:W-:Y:S01]  /*47f10*/  @P5 STG.E [R4.64], R71 ;  /* 0x0000004704005986 */ /* 0x0003e2000c101908 */
[----:B------:R-:W-:Y:S01]  /*47f20*/  ISETP.LT.AND P5, PT, R207, c[0x0][0x178], !P0 ;  /* 0x00005e00cf007a0c */ /* 0x000fe200047a1270 */
[----:B------:R-:W-:Y:S01]  /*47f30*/  IMAD.WIDE R6, R15, 0x4, R10 ;  /* 0x000000040f067825 */ /* 0x000fe200078e020a */
[----:B------:R-:W-:Y:S02]  /*47f40*/  ISETP.LT.AND P0, PT, R198, c[0x0][0x178], !P0 ;  /* 0x00005e00c6007a0c */ /* 0x000fe40004701270 */
[----:B---3--:R-:W-:Y:S02]  /*47f50*/  ISETP.GE.AND P3, PT, R17, c[0x0][0x17c], PT ;  /* 0x00005f0011007a0c */ /* 0x008fe40003f66270 */
[C---:B------:R-:W-:Y:S01]  /*47f60*/  IADD3 R17, R13.reuse, c[0x0][0x198], RZ ;  /* 0x000066000d117a10 */ /* 0x040fe20007ffe0ff */
[----:B-1----:R-:W-:Y:S01]  /*47f70*/  IMAD.WIDE R4, R13, 0x4, R8 ;  /* 0x000000040d047825 */ /* 0x002fe200078e0208 */
[----:B------:R1:W-:Y:S02]  /*47f80*/  @P4 STG.E [R6.64], R139 ;  /* 0x0000008b06004986 */ /* 0x0003e4000c101908 */
[----:B------:R-:W-:-:S02]  /*47f90*/  IADD3 R21, R17, c[0x0][0x198], RZ ;  /* 0x0000660011157a10 */ /* 0x000fc40007ffe0ff */
[----:B------:R3:W-:Y:S01]  /*47fa0*/  @P6 STG.E [R4.64], R22 ;  /* 0x0000001604006986 */ /* 0x0007e2000c101908 */
[----:B-1----:R-:W-:Y:S01]  /*47fb0*/  IMAD.WIDE R6, R13, 0x4, R10 ;  /* 0x000000040d067825 */ /* 0x002fe200078e020a */
[----:B------:R-:W-:-:S03]  /*47fc0*/  ISETP.GE.AND P4, PT, R16, c[0x0][0x17c], PT ;  /* 0x00005f0010007a0c */ /* 0x000fc60003f86270 */
[C---:B------:R-:W-:Y:S01]  /*47fd0*/  IMAD.WIDE R12, R17.reuse, 0x4, R8 ;  /* 0x00000004110c7825 */ /* 0x040fe200078e0208 */
[----:B------:R1:W-:Y:S03]  /*47fe0*/  @P2 STG.E [R6.64], R90 ;  /* 0x0000005a06002986 */ /* 0x0003e6000c101908 */
[----:B------:R-:W-:Y:S01]  /*47ff0*/  IMAD.WIDE R16, R17, 0x4, R10 ;  /* 0x0000000411107825 */ /* 0x000fe200078e020a */
[----:B------:R1:W-:Y:S04]  /*48000*/  @P5 STG.E [R12.64], R23 ;  /* 0x000000170c005986 */ /* 0x0003e8000c101908 */
[----:B------:R-:W-:Y:S01]  /*48010*/  @P0 STG.E [R16.64], R91 ;  /* 0x0000005b10000986 */ /* 0x000fe2000c101908 */
[----:B--2---:R-:W-:-:S03]  /*48020*/  ISETP.GE.AND P0, PT, R2, c[0x0][0x17c], PT ;  /* 0x00005f0002007a0c */ /* 0x004fc60003f06270 */
[----:B------:R-:W2:Y:S01]  /*48030*/  LDL.LU R2, [R1+0x1488] ;  /* 0x0014880001027983 */ /* 0x000ea20000300800 */
[----:B------:R-:W-:Y:S02]  /*48040*/  ISETP.LT.AND P6, PT, R207, c[0x0][0x178], !P1 ;  /* 0x00005e00cf007a0c */ /* 0x000fe40004fc1270 */
[----:B------:R-:W-:Y:S01]  /*48050*/  ISETP.LT.AND P1, PT, R198, c[0x0][0x178], !P1 ;  /* 0x00005e00c6007a0c */ /* 0x000fe20004f21270 */
[----:B---3--:R-:W-:Y:S01]  /*48060*/  IMAD.WIDE R4, R21, 0x4, R10 ;  /* 0x0000000415047825 */ /* 0x008fe200078e020a */
[----:B------:R-:W-:Y:S01]  /*48070*/  ISETP.LT.AND P5, PT, R207, c[0x0][0x178], !P3 ;  /* 0x00005e00cf007a0c */ /* 0x000fe20005fa1270 */
[----:B------:R-:W3:Y:S01]  /*48080*/  LDL.LU R22, [R1+0x147c] ;  /* 0x00147c0001167983 */ /* 0x000ee20000300800 */
[----:B----4-:R-:W-:Y:S01]  /*48090*/  ISETP.GE.AND P2, PT, R14, c[0x0][0x17c], PT ;  /* 0x00005f000e007a0c */ /* 0x010fe20003f46270 */
[C---:B------:R-:W-:Y:S01]  /*480a0*/  IMAD.WIDE R14, R21.reuse, 0x4, R8 ;  /* 0x00000004150e7825 */ /* 0x040fe200078e0208 */
[----:B------:R-:W-:Y:S02]  /*480b0*/  IADD3 R21, R21, c[0x0][0x198], RZ ;  /* 0x0000660015157a10 */ /* 0x000fe40007ffe0ff */
[----:B------:R-:W-:-:S03]  /*480c0*/  ISETP.LT.AND P3, PT, R198, c[0x0][0x178], !P3 ;  /* 0x00005e00c6007a0c */ /* 0x000fc60005f61270 */
[----:B-1----:R-:W-:Y:S01]  /*480d0*/  IMAD.WIDE R6, R21, 0x4, R8 ;  /* 0x0000000415067825 */ /* 0x002fe200078e0208 */
[----:B------:R1:W-:Y:S01]  /*480e0*/  @P6 STG.E [R14.64], R18 ;  /* 0x000000120e006986 */ /* 0x0003e2000c101908 */
[----:B------:R-:W-:Y:S02]  /*480f0*/  ISETP.LT.AND P6, PT, R207, c[0x0][0x178], !P4 ;  /* 0x00005e00cf007a0c */ /* 0x000fe400067c1270 */
[C---:B------:R-:W-:Y:S01]  /*48100*/  IMAD.WIDE R12, R21.reuse, 0x4, R10 ;  /* 0x00000004150c7825 */ /* 0x040fe200078e020a */
[----:B------:R4:W-:Y:S01]  /*48110*/  @P1 STG.E [R4.64], R86 ;  /* 0x0000005604001986 */ /* 0x0009e2000c101908 */
[----:B------:R-:W-:Y:S02]  /*48120*/  ISETP.LT.AND P4, PT, R198, c[0x0][0x178], !P4 ;  /* 0x00005e00c6007a0c */ /* 0x000fe40006781270 */
[----:B------:R-:W-:Y:S01]  /*48130*/  IADD3 R21, R21, c[0x0][0x198], RZ ;  /* 0x0000660015157a10 */ /* 0x000fe20007ffe0ff */
[----:B------:R4:W-:Y:S01]  /*48140*/  @P5 STG.E [R6.64], R19 ;  /* 0x0000001306005986 */ /* 0x0009e2000c101908 */
[----:B------:R-:W-:-:S02]  /*48150*/  ISETP.LT.AND P5, PT, R207, c[0x0][0x178], !P2 ;  /* 0x00005e00cf007a0c */ /* 0x000fc400057a1270 */
[----:B------:R-:W-:Y:S02]  /*48160*/  ISETP.LT.AND P2, PT, R198, c[0x0][0x178], !P2 ;  /* 0x00005e00c6007a0c */ /* 0x000fe40005741270 */
[C---:B------:R-:W-:Y:S01]  /*48170*/  IADD3 R23, R21.reuse, c[0x0][0x198], RZ ;  /* 0x0000660015177a10 */ /* 0x040fe20007ffe0ff */
[C---:B-1----:R-:W-:Y:S01]  /*48180*/  IMAD.WIDE R14, R21.reuse, 0x4, R8 ;  /* 0x00000004150e7825 */ /* 0x042fe200078e0208 */
[----:B------:R1:W-:Y:S03]  /*48190*/  @P3 STG.E [R12.64], R87 ;  /* 0x000000570c003986 */ /* 0x0003e6000c101908 */
[----:B----4-:R-:W-:Y:S01]  /*481a0*/  IMAD.WIDE R4, R21, 0x4, R10 ;  /* 0x0000000415047825 */ /* 0x010fe200078e020a */
[----:B------:R-:W-:-:S03]  /*481b0*/  ISETP.GE.AND P1, PT, R37, c[0x0][0x17c], PT ;  /* 0x00005f0025007a0c */ /* 0x000fc60003f26270 */
[C---:B------:R-:W-:Y:S01]  /*481c0*/  IMAD.WIDE R16, R23.reuse, 0x4, R8 ;  /* 0x0000000417107825 */ /* 0x040fe200078e0208 */
[----:B------:R-:W-:Y:S03]  /*481d0*/  @P6 STG.E [R14.64], R176 ;  /* 0x000000b00e006986 */ /* 0x000fe6000c101908 */
[----:B------:R-:W-:Y:S01]  /*481e0*/  IMAD.WIDE R6, R23, 0x4, R10 ;  /* 0x0000000417067825 */ /* 0x000fe200078e020a */
[----:B------:R4:W-:Y:S01]  /*481f0*/  @P4 STG.E [R4.64], R212 ;  /* 0x000000d404004986 */ /* 0x0009e2000c101908 */
[----:B------:R-:W-:-:S03]  /*48200*/  ISETP.GE.AND P3, PT, R20, c[0x0][0x17c], PT ;  /* 0x00005f0014007a0c */ /* 0x000fc60003f66270 */
[----:B------:R-:W-:Y:S01]  /*48210*/  @P5 STG.E [R16.64], R177 ;  /* 0x000000b110005986 */ /* 0x000fe2000c101908 */
[----:B------:R-:W-:-:S03]  /*48220*/  ISETP.LT.AND P5, PT, R198, c[0x0][0x178], !P1 ;  /* 0x00005e00c6007a0c */ /* 0x000fc60004fa1270 */
[----:B------:R1:W-:Y:S01]  /*48230*/  @P2 STG.E [R6.64], R213 ;  /* 0x000000d506002986 */ /* 0x0003e2000c101908 */
[----:B------:R-:W-:-:S03]  /*48240*/  ISETP.LT.AND P2, PT, R207, c[0x0][0x178], !P1 ;  /* 0x00005e00cf007a0c */ /* 0x000fc60004f41270 */
[----:B------:R-:W3:Y:S04]  /*48250*/  LDL.LU R20, [R1+0x1478] ;  /* 0x0014780001147983 */ /* 0x000ee80000300800 */
[----:B------:R-:W3:Y:S01]  /*48260*/  LDL.LU R18, [R1+0x1470] ;  /* 0x0014700001127983 */ /* 0x000ee20000300800 */
[----:B--2---:R-:W-:-:S03]  /*48270*/  ISETP.GE.AND P1, PT, R2, c[0x0][0x17c], PT ;  /* 0x00005f0002007a0c */ /* 0x004fc60003f26270 */
[----:B------:R-:W2:Y:S01]  /*48280*/  LDL.LU R2, [R1+0x146c] ;  /* 0x00146c0001027983 */ /* 0x000ea20000300800 */
[----:B------:R-:W-:Y:S02]  /*48290*/  ISETP.LT.AND P6, PT, R207, c[0x0][0x178], !P0 ;  /* 0x00005e00cf007a0c */ /* 0x000fe400047c1270 */
[----:B------:R-:W-:Y:S02]  /*482a0*/  IADD3 R23, R23, c[0x0][0x198], RZ ;  /* 0x0000660017177a10 */ /* 0x000fe40007ffe0ff */
[----:B------:R-:W-:Y:S02]  /*482b0*/  ISETP.LT.AND P0, PT, R198, c[0x0][0x178], !P0 ;  /* 0x00005e00c6007a0c */ /* 0x000fe40004701270 */
[C---:B------:R-:W-:Y:S01]  /*482c0*/  IADD3 R19, R23.reuse, c[0x0][0x198], RZ ;  /* 0x0000660017137a10 */ /* 0x040fe20007ffe0ff */
[----:B-1----:R-:W-:-:S04]  /*482d0*/  IMAD.WIDE R12, R23, 0x4, R8 ;  /* 0x00000004170c7825 */ /* 0x002fc800078e0208 */
[----:B----4-:R-:W-:Y:S01]  /*482e0*/  IMAD.WIDE R4, R23, 0x4, R10 ;  /* 0x0000000417047825 */ /* 0x010fe200078e020a */
[----:B------:R-:W-:-:S03]  /*482f0*/  ISETP.GE.AND P4, PT, R36, c[0x0][0x17c], PT ;  /* 0x00005f0024007a0c */ /* 0x000fc60003f86270 */
[C---:B------:R-:W-:Y:S01]  /*48300*/  IMAD.WIDE R14, R19.reuse, 0x4, R8 ;  /* 0x00000004130e7825 */ /* 0x040fe200078e0208 */
[----:B------:R1:W-:Y:S03]  /*48310*/  @P6 STG.E [R12.64], R172 ;  /* 0x000000ac0c006986 */ /* 0x0003e6000c101908 */
[C---:B------:R-:W-:Y:S01]  /*48320*/  IMAD.WIDE R6, R19.reuse, 0x4, R10 ;  /* 0x0000000413067825 */ /* 0x040fe200078e020a */
[----:B------:R4:W-:Y:S01]  /*48330*/  @P0 STG.E [R4.64], R208 ;  /* 0x000000d004000986 */ /* 0x0009e2000c101908 */
[----:B------:R-:W-:Y:S02]  /*48340*/  IADD3 R19, R19, c[0x0][0x198], RZ ;  /* 0x0000660013137a10 */ /* 0x000fe40007ffe0ff */
[----:B------:R-:W-:Y:S01]  /*48350*/  ISETP.LT.AND P6, PT, R207, c[0x0][0x178], !P3 ;  /* 0x00005e00cf007a0c */ /* 0x000fe20005fc1270 */
[----:B------:R-:W-:Y:S01]  /*48360*/  @P2 STG.E [R14.64], R173 ;  /* 0x000000ad0e002986 */ /* 0x000fe2000c101908 */
[----:B------:R-:W-:-:S03]  /*48370*/  ISETP.LT.AND P3, PT, R198, c[0x0][0x178], !P3 ;  /* 0x00005e00c6007a0c */ /* 0x000fc60005f61270 */
[----:B------:R3:W-:Y:S01]  /*48380*/  @P5 STG.E [R6.64], R209 ;  /* 0x000000d106005986 */ /* 0x0007e2000c101908 */
[----:B------:R-:W-:Y:S01]  /*48390*/  ISETP.LT.AND P5, PT, R207, c[0x0][0x178], !P4 ;  /* 0x00005e00cf007a0c */ /* 0x000fe200067a1270 */
[C---:B-1----:R-:W-:Y:S01]  /*483a0*/  IMAD.WIDE R12, R19.reuse, 0x4, R8 ;  /* 0x00000004130c7825 */ /* 0x042fe200078e0208 */
[----:B------:R-:W-:Y:S02]  /*483b0*/  ISETP.LT.AND P4, PT, R198, c[0x0][0x178], !P4 ;  /* 0x00005e00c6007a0c */ /* 0x000fe40006781270 */
[----:B---3--:R-:W-:Y:S01]  /*483c0*/  ISETP.GE.AND P0, PT, R22, c[0x0][0x17c], PT ;  /* 0x00005f0016007a0c */ /* 0x008fe20003f06270 */
[C---:B------:R-:W-:Y:S01]  /*483d0*/  IMAD.WIDE R16, R19.reuse, 0x4, R10 ;  /* 0x0000000413107825 */ /* 0x040fe200078e020a */
[----:B------:R-:W3:Y:S01]  /*483e0*/  LDL.LU R22, [R1+0x1460] ;  /* 0x0014600001167983 */ /* 0x000ee20000300800 */
[----:B------:R-:W-:-:S05]  /*483f0*/  IADD3 R19, R19, c[0x0][0x198], RZ ;  /* 0x0000660013137a10 */ /* 0x000fca0007ffe0ff */
[C---:B----4-:R-:W-:Y:S01]  /*48400*/  IMAD.WIDE R4, R19.reuse, 0x4, R8 ;  /* 0x0000000413047825 */ /* 0x050fe200078e0208 */
[----:B------:R1:W-:Y:S03]  /*48410*/  @P6 STG.E [R12.64], R168 ;  /* 0x000000a80c006986 */ /* 0x0003e6000c101908 */
[----:B------:R-:W-:Y:S01]  /*48420*/  IMAD.WIDE R6, R19, 0x4, R10 ;  /* 0x0000000413067825 */ /* 0x000fe200078e020a */
[----:B------:R4:W-:Y:S01]  /*48430*/  @P3 STG.E [R16.64], R200 ;  /* 0x000000c810003986 */ /* 0x0009e2000c101908 */
[----:B------:R-:W-:Y:S02]  /*48440*/  ISETP.LT.AND P3, PT, R207, c[0x0][0x178], !P1 ;  /* 0x00005e00cf007a0c */ /* 0x000fe40004f61270 */
[----:B------:R-:W-:Y:S01]  /*48450*/  ISETP.LT.AND P6, PT, R198, c[0x0][0x178], !P1 ;  /* 0x00005e00c6007a0c */ /* 0x000fe20004fc1270 */
[----:B------:R-:W-:Y:S01]  /*48460*/  @P5 STG.E [R4.64], R169 ;  /* 0x000000a904005986 */ /* 0x000fe2000c101908 */
[----:B------:R-:W-:-:S03]  /*48470*/  ISETP.GE.AND P2, PT, R20, c[0x0][0x17c], PT ;  /* 0x00005f0014007a0c */ /* 0x000fc60003f46270 */
[----:B------:R-:W3:Y:S01]  /*48480*/  LDL.LU R20, [R1+0x1458] ;  /* 0x0014580001147983 */ /* 0x000ee20000300800 */
[----:B------:R-:W-:-:S03]  /*48490*/  ISETP.GE.AND P1, PT, R18, c[0x0][0x17c], PT ;  /* 0x00005f0012007a0c */ /* 0x000fc60003f26270 */
[----:B------:R1:W-:Y:S04]  /*484a0*/  @P4 STG.E [R6.64], R201 ;  /* 0x000000c906004986 */ /* 0x0003e8000c101908 */
[----:B------:R-:W3:Y:S01]  /*484b0*/  LDL.LU R18, [R1+0x144c] ;  /* 0x00144c0001127983 */ /* 0x000ee20000300800 */
[----:B--2---:R-:W-:-:S03]  /*484c0*/  ISETP.GE.AND P4, PT, R2, c[0x0][0x17c], PT ;  /* 0x00005f0002007a0c */ /* 0x004fc60003f86270 */
[----:B------:R-:W2:Y:S01]  /*484d0*/  LDL.LU R2, [R1+0x1448] ;  /* 0x0014480001027983 */ /* 0x000ea20000300800 */
[----:B------:R-:W-:Y:S02]  /*484e0*/  IADD3 R21, R19, c[0x0][0x198], RZ ;  /* 0x0000660013157a10 */ /* 0x000fe40007ffe0ff */
[----:B------:R-:W-:-:S03]  /*484f0*/  ISETP.LT.AND P5, PT, R207, c[0x0][0x178], !P0 ;  /* 0x00005e00cf007a0c */ /* 0x000fc600047a1270 */
[----:B------:R-:W-:-:S04]  /*48500*/  IMAD.WIDE R14, R21, 0x4, R8 ;  /* 0x00000004150e7825 */ /* 0x000fc800078e0208 */
[C---:B-1----:R-:W-:Y:S01]  /*48510*/  IMAD.WIDE R12, R21.reuse, 0x4, R10 ;  /* 0x00000004150c7825 */ /* 0x042fe200078e020a */
[----:B------:R-:W-:Y:S01]  /*48520*/  IADD3 R21, R21, c[0x0][0x198], RZ ;  /* 0x0000660015157a10 */ /* 0x000fe20007ffe0ff */
[----:B------:R-:W-:Y:S01]  /*48530*/  @P3 STG.E [R14.64], R120 ;  /* 0x000000780e003986 */ /* 0x000fe2000c101908 */
[----:B------:R-:W-:-:S03]  /*48540*/  ISETP.LT.AND P0, PT, R198, c[0x0][0x178], !P0 ;  /* 0x00005e00c6007a0c */ /* 0x000fc60004701270 */
[C-C-:B----4-:R-:W-:Y:S01]  /*48550*/  IMAD.WIDE R16, R21.reuse, 0x4, R8.reuse ;  /* 0x0000000415107825 */ /* 0x150fe200078e0208 */
[----:B------:R-:W-:Y:S01]  /*48560*/  IADD3 R19, R21, c[0x0][0x198], RZ ;  /* 0x0000660015137a10 */ /* 0x000fe20007ffe0ff */
[----:B------:R1:W-:Y:S01]  /*48570*/  @P6 STG.E [R12.64], R184 ;  /* 0x000000b80c006986 */ /* 0x0003e2000c101908 */
[C---:B------:R-:W-:Y:S02]  /*48580*/  ISETP.LT.AND P3, PT, R207.reuse, c[0x0][0x178], !P2 ;  /* 0x00005e00cf007a0c */ /* 0x040fe40005761270 */
[----:B------:R-:W-:Y:S01]  /*48590*/  ISETP.LT.AND P6, PT, R198, c[0x0][0x178], !P2 ;  /* 0x00005e00c6007a0c */ /* 0x000fe200057c1270 */
[----:B------:R4:W-:Y:S01]  /*485a0*/  @P5 STG.E [R16.64], R121 ;  /* 0x0000007910005986 */ /* 0x0009e2000c101908 */
[----:B------:R-:W-:Y:S01]  /*485b0*/  ISETP.LT.AND P5, PT, R207, c[0x0][0x178], !P1 ;  /* 0x00005e00cf007a0c */ /* 0x000fe20004fa1270 */
[----:B------:R-:W-:-:S04]  /*485c0*/  IMAD.WIDE R6, R19, 0x4, R8 ;  /* 0x0000000413067825 */ /* 0x000fc800078e0208 */
[C-C-:B-1----:R-:W-:Y:S01]  /*485d0*/  IMAD.WIDE R12, R19.reuse, 0x4, R10.reuse ;  /* 0x00000004130c7825 */ /* 0x142fe200078e020a */
[----:B------:R-:W-:Y:S02]  /*485e0*/  IADD3 R19, R19, c[0x0][0x198], RZ ;  /* 0x0000660013137a10 */ /* 0x000fe40007ffe0ff */
[----:B---3--:R-:W-:Y:S02]  /*485f0*/  ISETP.GE.AND P2, PT, R22, c[0x0][0x17c], PT ;  /* 0x00005f0016007a0c */ /* 0x008fe40003f46270 */
[----:B------:R-:W3:Y:S01]  /*48600*/  LDL.LU R22, [R1+0x1444] ;  /* 0x0014440001167983 */ /* 0x000ee20000300800 */
[----:B------:R-:W-:-:S04]  /*48610*/  IMAD.WIDE R4, R21, 0x4, R10 ;  /* 0x0000000415047825 */ /* 0x000fc800078e020a */
[----:B------:R-:W-:Y:S01]  /*48620*/  IMAD.WIDE R14, R19, 0x4, R8 ;  /* 0x00000004130e7825 */ /* 0x000fe200078e0208 */
[----:B------:R1:W-:Y:S04]  /*48630*/  @P0 STG.E [R4.64], R185 ;  /* 0x000000b904000986 */ /* 0x0003e8000c101908 */
[----:B------:R1:W-:Y:S04]  /*48640*/  @P3 STG.E [R6.64], R116 ;  /* 0x0000007406003986 */ /* 0x0003e8000c101908 */
[----:B------:R1:W-:Y:S01]  /*48650*/  @P6 STG.E [R12.64], R180 ;  /* 0x000000b40c006986 */ /* 0x0003e2000c101908 */
[----:B------:R-:W-:-:S03]  /*48660*/  ISETP.GE.AND P0, PT, R20, c[0x0][0x17c], PT ;  /* 0x00005f0014007a0c */ /* 0x000fc60003f06270 */
[----:B------:R1:W-:Y:S04]  /*48670*/  @P5 STG.E [R14.64], R117 ;  /* 0x000000750e005986 */ /* 0x0003e8000c101908 */
[----:B------:R-:W3:Y:S01]  /*48680*/  LDL.LU R20, [R1+0x1438] ;  /* 0x0014380001147983 */ /* 0x000ee20000300800 */
[----:B------:R-:W-:-:S03]  /*48690*/  ISETP.GE.AND P3, PT, R18, c[0x0][0x17c], PT ;  /* 0x00005f0012007a0c */ /* 0x000fc60003f66270 */
[----:B------:R-:W3:Y:S01]  /*486a0*/  LDL.LU R18, [R1+0x142c] ;  /* 0x00142c0001127983 */ /* 0x000ee20000300800 */
[----:B--2---:R-:W-:-:S03]  /*486b0*/  ISETP.GE.AND P5, PT, R2, c[0x0][0x17c], PT ;  /* 0x00005f0002007a0c */ /* 0x004fc60003fa6270 */
[----:B------:R-:W2:Y:S01]  /*486c0*/  LDL.LU R2, [R1+0x1428] ;  /* 0x0014280001027983 */ /* 0x000ea20000300800 */
[C---:B------:R-:W-:Y:S01]  /*486d0*/  ISETP.LT.AND P1, PT, R198.reuse, c[0x0][0x178], !P1 ;  /* 0x00005e00c6007a0c */ /* 0x040fe20004f21270 */
[----:B----4-:R-:W-:Y:S01]  /*486e0*/  IMAD.WIDE R16, R19, 0x4, R10 ;  /* 0x0000000413107825 */ /* 0x010fe200078e020a */
[----:B------:R-:W-:Y:S02]  /*486f0*/  ISETP.LT.AND P6, PT, R207, c[0x0][0x178], !P4 ;  /* 0x00005e00cf007a0c */ /* 0x000fe400067c1270 */
[----:B------:R-:W-:Y:S02]  /*48700*/  ISETP.LT.AND P4, PT, R198, c[0x0][0x178], !P4 ;  /* 0x00005e00c6007a0c */ /* 0x000fe40006781270 */
[----:B------:R-:W-:-:S07]  /*48710*/  IADD3 R19, R19, c[0x0][0x198], RZ ;  /* 0x0000660013137a10 */ /* 0x000fce0007ffe0ff */
[----:B------:R4:W-:Y:S01]  /*48720*/  @P1 STG.E [R16.64], R181 ;  /* 0x000000b510001986 */ /* 0x0009e2000c101908 */
[----:B------:R-:W-:Y:S02]  /*48730*/  ISETP.LT.AND P1, PT, R207, c[0x0][0x178], !P2 ;  /* 0x00005e00cf007a0c */ /* 0x000fe40005721270 */
[----:B------:R-:W-:Y:S02]  /*48740*/  ISETP.LT.AND P2, PT, R198, c[0x0][0x178], !P2 ;  /* 0x00005e00c6007a0c */ /* 0x000fe40005741270 */
[C---:B------:R-:W-:Y:S01]  /*48750*/  IADD3 R21, R19.reuse, c[0x0][0x198], RZ ;  /* 0x0000660013157a10 */ /* 0x040fe20007ffe0ff */
[----:B-1----:R-:W-:-:S04]  /*48760*/  IMAD.WIDE R4, R19, 0x4, R8 ;  /* 0x0000000413047825 */ /* 0x002fc800078e0208 */
[----:B------:R-:W-:Y:S01]  /*48770*/  IMAD.WIDE R6, R19, 0x4, R10 ;  /* 0x0000000413067825 */ /* 0x000fe200078e020a */
[----:B------:R1:W-:Y:S03]  /*48780*/  @P6 STG.E [R4.64], R72 ;  /* 0x0000004804006986 */ /* 0x0003e6000c101908 */
[C---:B------:R-:W-:Y:S01]  /*48790*/  IMAD.WIDE R12, R21.reuse, 0x4, R8 ;  /* 0x00000004150c7825 */ /* 0x040fe200078e0208 */
[----:B------:R1:W-:Y:S03]  /*487a0*/  @P4 STG.E [R6.64], R152 ;  /* 0x0000009806004986 */ /* 0x0003e6000c101908 */
[----:B------:R-:W-:Y:S01]  /*487b0*/  IMAD.WIDE R14, R21, 0x4, R10 ;  /* 0x00000004150e7825 */ /* 0x000fe200078e020a */
[----:B------:R-:W-:Y:S01]  /*487c0*/  ISETP.LT.AND P6, PT, R207, c[0x0][0x178], !P0 ;  /* 0x00005e00cf007a0c */ /* 0x000fe200047c1270 */
[----:B------:R1:W-:Y:S01]  /*487d0*/  @P1 STG.E [R12.64], R73 ;  /* 0x000000490c001986 */ /* 0x0003e2000c101908 */
[----:B------:R-:W-:-:S02]  /*487e0*/  IADD3 R21, R21, c[0x0][0x198], RZ ;  /* 0x0000660015157a10 */ /* 0x000fc40007ffe0ff */
[C---:B------:R-:W-:Y:S01]  /*487f0*/  ISETP.LT.AND P0, PT, R198.reuse, c[0x0][0x178], !P0 ;  /* 0x00005e00c6007a0c */ /* 0x040fe20004701270 */
[----:B------:R1:W-:Y:S01]  /*48800*/  @P2 STG.E [R14.64], R153 ;  /* 0x000000990e002986 */ /* 0x0003e2000c101908 */
[----:B------:R-:W-:Y:S02]  /*48810*/  ISETP.LT.AND P2, PT, R207, c[0x0][0x178], !P3 ;  /* 0x00005e00cf007a0c */ /* 0x000fe40005f41270 */
[----:B------:R-:W-:Y:S02]  /*48820*/  ISETP.LT.AND P3, PT, R198, c[0x0][0x178], !P3 ;  /* 0x00005e00c6007a0c */ /* 0x000fe40005f61270 */
[----:B---3--:R-:W-:Y:S02]  /*48830*/  ISETP.GE.AND P4, PT, R22, c[0x0][0x17c], PT ;  /* 0x00005f0016007a0c */ /* 0x008fe40003f86270 */
[----:B------:R-:W3:Y:S01]  /*48840*/  LDL.LU R22, [R1+0x1420] ;  /* 0x0014200001167983 */ /* 0x000ee20000300800 */
[C---:B------:R-:W-:Y:S01]  /*48850*/  IADD3 R19, R21.reuse, c[0x0][0x198], RZ ;  /* 0x0000660015137a10 */ /* 0x040fe20007ffe0ff */
[----:B----4-:R-:W-:-:S04]  /*48860*/  IMAD.WIDE R16, R21, 0x4, R8 ;  /* 0x0000000415107825 */ /* 0x010fc800078e0208 */
[----:B-1----:R-:W-:Y:S01]  /*48870*/  IMAD.WIDE R4, R21, 0x4, R10 ;  /* 0x0000000415047825 */ /* 0x002fe200078e020a */
[----:B------:R1:W-:Y:S03]  /*48880*/  @P6 STG.E [R16.64], R28 ;  /* 0x0000001c10006986 */ /* 0x0003e6000c101908 */
[C---:B------:R-:W-:Y:S01]  /*48890*/  IMAD.WIDE R6, R19.reuse, 0x4, R8 ;  /* 0x0000000413067825 */ /* 0x040fe200078e0208 */
[----:B------:R4:W-:Y:S03]  /*488a0*/  @P0 STG.E [R4.64], R96 ;  /* 0x0000006004000986 */ /* 0x0009e6000c101908 */
[----:B------:R-:W-:Y:S01]  /*488b0*/  IMAD.WIDE R12, R19, 0x4, R10 ;  /* 0x00000004130c7825 */ /* 0x000fe200078e020a */
[----:B------:R-:W-:Y:S01]  /*488c0*/  ISETP.GE.AND P1, PT, R20, c[0x0][0x17c], PT ;  /* 0x00005f0014007a0c */ /* 0x000fe20003f26270 */
[----:B------:R-:W-:Y:S01]  /*488d0*/  @P2 STG.E [R6.64], R29 ;  /* 0x0000001d06002986 */ /* 0x000fe2000c101908 */
[----:B------:R-:W-:-:S03]  /*488e0*/  ISETP.GE.AND P0, PT, R18, c[0x0][0x17c], PT ;  /* 0x00005f0012007a0c */ /* 0x000fc60003f06270 */
[----:B------:R-:W3:Y:S04]  /*488f0*/  LDL.LU R20, [R1+0x141c] ;  /* 0x00141c0001147983 */ /* 0x000ee80000300800 */
[----:B------:R1:W-:Y:S04]  /*48900*/  @P3 STG.E [R12.64], R97 ;  /* 0x000000610c003986 */ /* 0x0003e8000c101908 */
[----:B------:R-:W3:Y:S01]  /*48910*/  LDL.LU R18, [R1+0x1410] ;  /* 0x0014100001127983 */ /* 0x000ee20000300800 */
[----:B--2---:R-:W-:-:S03]  /*48920*/  ISETP.GE.AND P3, PT, R2, c[0x0][0x17c], PT ;  /* 0x00005f0002007a0c */ /* 0x004fc60003f66270 */
[----:B------:R-:W2:Y:S01]  /*48930*/  LDL.LU R2, [R1+0x1408] ;  /* 0x0014080001027983 */ /* 0x000ea20000300800 */
[----:B------:R-:W-:Y:S02]  /*48940*/  ISETP.LT.AND P6, PT, R207, c[0x0][0x178], !P5 ;  /* 0x00005e00cf007a0c */ /* 0x000fe40006fc1270 */
[----:B------:R-:W-:Y:S02]  /*48950*/  IADD3 R19, R19, c[0x0][0x198], RZ ;  /* 0x0000660013137a10 */ /* 0x000fe40007ffe0ff */
[----:B------:R-:W-:Y:S02]  /*48960*/  ISETP.LT.AND P5, PT, R198, c[0x0][0x178], !P5 ;  /* 0x00005e00c6007a0c */ /* 0x000fe40006fa1270 */
[----:B------:R-:W-:Y:S01]  /*48970*/  ISETP.LT.AND P2, PT, R207, c[0x0][0x178], !P4 ;  /* 0x00005e00cf007a0c */ /* 0x000fe20006741270 */
[----:B------:R-:W-:-:S04]  /*48980*/  IMAD.WIDE R14, R19, 0x4, R8 ;  /* 0x00000004130e7825 */ /* 0x000fc800078e0208 */
[C---:B-1----:R-:W-:Y:S01]  /*48990*/  IMAD.WIDE R16, R19.reuse, 0x4, R10 ;  /* 0x0000000413107825 */ /* 0x042fe200078e020a */
[----:B------:R-:W-:Y:S01]  /*489a0*/  IADD3 R19, R19, c[0x0][0x198], RZ ;  /* 0x0000660013137a10 */ /* 0x000fe20007ffe0ff */
[----:B------:R1:W-:Y:S01]  /*489b0*/  @P6 STG.E [R14.64], R24 ;  /* 0x000000180e006986 */ /* 0x0003e2000c101908 */
[----:B------:R-:W-:-:S03]  /*489c0*/  ISETP.LT.AND P4, PT, R198, c[0x0][0x178], !P4 ;  /* 0x00005e00c6007a0c */ /* 0x000fc60006781270 */
[C-C-:B----4-:R-:W-:Y:S01]  /*489d0*/  IMAD.WIDE R4, R19.reuse, 0x4, R8.reuse ;  /* 0x0000000413047825 */ /* 0x150fe200078e0208 */
[----:B------:R4:W-:Y:S01]  /*489e0*/  @P5 STG.E [R16.64], R92 ;  /* 0x0000005c10005986 */ /* 0x0009e2000c101908 */
[----:B------:R-:W-:Y:S02]  /*489f0*/  IADD3 R21, R19, c[0x0][0x198], RZ ;  /* 0x0000660013157a10 */ /* 0x000fe40007ffe0ff */
[C---:B------:R-:W-:Y:S01]  /*48a00*/  ISETP.LT.AND P5, PT, R207.reuse, c[0x0][0x178], !P1 ;  /* 0x00005e00cf007a0c */ /* 0x040fe20004fa1270 */
[----:B------:R3:W-:Y:S01]  /*48a10*/  @P2 STG.E [R4.64], R25 ;  /* 0x0000001904002986 */ /* 0x0007e2000c101908 */
[C---:B------:R-:W-:Y:S02]  /*48a20*/  ISETP.LT.AND P1, PT, R198.reuse, c[0x0][0x178], !P1 ;  /* 0x00005e00c6007a0c */ /* 0x040fe40004f21270 */
[----:B------:R-:W-:Y:S01]  /*48a30*/  ISETP.LT.AND P2, PT, R207, c[0x0][0x178], !P0 ;  /* 0x00005e00cf007a0c */ /* 0x000fe20004741270 */
[----:B------:R-:W-:Y:S01]  /*48a40*/  IMAD.WIDE R12, R21, 0x4, R8 ;  /* 0x00000004150c7825 */ /* 0x000fe200078e0208 */
[----:B------:R-:W-:-:S03]  /*48a50*/  ISETP.LT.AND P0, PT, R198, c[0x0][0x178], !P0 ;  /* 0x00005e00c6007a0c */ /* 0x000fc60004701270 */
[C---:B-1----:R-:W-:Y:S01]  /*48a60*/  IMAD.WIDE R14, R21.reuse, 0x4, R10 ;  /* 0x00000004150e7825 */ /* 0x042fe200078e020a */
[----:B------:R-:W-:-:S03]  /*48a70*/  IADD3 R21, R21, c[0x0][0x198], RZ ;  /* 0x0000660015157a10 */ /* 0x000fc60007ffe0ff */
[----:B------:R-:W-:Y:S01]  /*48a80*/  IMAD.WIDE R6, R19, 0x4, R10 ;  /* 0x0000000413067825 */ /* 0x000fe200078e020a */
[----:B---3--:R-:W-:Y:S02]  /*48a90*/  ISETP.GE.AND P6, PT, R22, c[0x0][0x17c], PT ;  /* 0x00005f0016007a0c */ /* 0x008fe40003fc6270 */
[----:B------:R-:W3:Y:S01]  /*48aa0*/  LDL.LU R22, [R1+0x13fc] ;  /* 0x0013fc0001167983 */ /* 0x000ee20000300800 */
[----:B----4-:R-:W-:-:S03]  /*48ab0*/  IMAD.WIDE R16, R21, 0x4, R8 ;  /* 0x0000000415107825 */ /* 0x010fc600078e0208 */
[----:B------:R1:W-:Y:S01]  /*48ac0*/  @P4 STG.E [R6.64], R93 ;  /* 0x0000005d06004986 */ /* 0x0003e2000c101908 */
[----:B------:R-:W-:-:S03]  /*48ad0*/  IMAD.WIDE R4, R21, 0x4, R10 ;  /* 0x0000000415047825 */ /* 0x000fc600078e020a */
[----:B------:R4:W-:Y:S04]  /*48ae0*/  @P5 STG.E [R12.64], R178 ;  /* 0x000000b20c005986 */ /* 0x0009e8000c101908 */
[----:B------:R1:W-:Y:S04]  /*48af0*/  @P1 STG.E [R14.64], R214 ;  /* 0x000000d60e001986 */ /* 0x0003e8000c101908 */
[----:B------:R1:W-:Y:S01]  /*48b00*/  @P2 STG.E [R16.64], R179 ;  /* 0x000000b310002986 */ /* 0x0003e2000c101908 */
[----:B------:R-:W-:-:S03]  /*48b10*/  ISETP.GE.AND P4, PT, R20, c[0x0][0x17c], PT ;  /* 0x00005f0014007a0c */ /* 0x000fc60003f86270 */
[----:B------:R-:W3:Y:S04]  /*48b20*/  LDL.LU R20, [R1+0x13f8] ;  /* 0x0013f80001147983 */ /* 0x000ee80000300800 */
[----:B------:R1:W-:Y:S01]  /*48b30*/  @P0 STG.E [R4.64], R215 ;  /* 0x000000d704000986 */ /* 0x0003e2000c101908 */
[----:B------:R-:W-:-:S03]  /*48b40*/  ISETP.GE.AND P1, PT, R18, c[0x0][0x17c], PT ;  /* 0x00005f0012007a0c */ /* 0x000fc60003f26270 */
[----:B------:R-:W3:Y:S01]  /*48b50*/  LDL.LU R18, [R1+0x13f4] ;  /* 0x0013f40001127983 */ /* 0x000ee20000300800 */
[----:B--2---:R-:W-:-:S03]  /*48b60*/  ISETP.GE.AND P0, PT, R2, c[0x0][0x17c], PT ;  /* 0x00005f0002007a0c */ /* 0x004fc60003f06270 */
[----:B------:R-:W2:Y:S01]  /*48b70*/  LDL.LU R2, [R1+0x13e8] ;  /* 0x0013e80001027983 */ /* 0x000ea20000300800 */
[----:B------:R-:W-:Y:S02]  /*48b80*/  ISETP.LT.AND P5, PT, R207, c[0x0][0x178], !P3 ;  /* 0x00005e00cf007a0c */ /* 0x000fe40005fa1270 */
[----:B------:R-:W-:Y:S01]  /*48b90*/  IADD3 R19, R21, c[0x0][0x198], RZ ;  /* 0x0000660015137a10 */ /* 0x000fe20007ffe0ff */
[----:B------:R-:W2:Y:S01]  /*48ba0*/  LDL.LU R23, [R1+0x13dc] ;  /* 0x0013dc0001177983 */ /* 0x000ea20000300800 */
[----:B------:R-:W-:Y:S02]  /*48bb0*/  ISETP.LT.AND P3, PT, R198, c[0x0][0x178], !P3 ;  /* 0x00005e00c6007a0c */ /* 0x000fe40005f61270 */
[----:B------:R-:W-:Y:S01]  /*48bc0*/  ISETP.LT.AND P2, PT, R207, c[0x0][0x178], !P6 ;  /* 0x00005e00cf007a0c */ /* 0x000fe20007741270 */
[----:B-1----:R-:W-:-:S04]  /*48bd0*/  IMAD.WIDE R6, R19, 0x4, R8 ;  /* 0x0000000413067825 */ /* 0x002fc800078e0208 */
[C---:B----4-:R-:W-:Y:S01]  /*48be0*/  IMAD.WIDE R12, R19.reuse, 0x4, R10 ;  /* 0x00000004130c7825 */ /* 0x050fe200078e020a */
[----:B------:R-:W-:Y:S01]  /*48bf0*/  IADD3 R19, R19, c[0x0][0x198], RZ ;  /* 0x0000660013137a10 */ /* 0x000fe20007ffe0ff */
[----:B------:R1:W-:Y:S01]  /*48c00*/  @P5 STG.E [R6.64], R174 ;  /* 0x000000ae06005986 */ /* 0x0003e2000c101908 */
[----:B------:R-:W-:-:S03]  /*48c10*/  ISETP.LT.AND P6, PT, R198, c[0x0][0x178], !P6 ;  /* 0x00005e00c6007a0c */ /* 0x000fc600077c1270 */
[----:B------:R-:W-:Y:S01]  /*48c20*/  IMAD.WIDE R14, R19, 0x4, R8 ;  /* 0x00000004130e7825 */ /* 0x000fe200078e0208 */
[----:B------:R4:W-:Y:S01]  /*48c30*/  @P3 STG.E [R12.64], R210 ;  /* 0x000000d20c003986 */ /* 0x0009e2000c101908 */
[----:B------:R-:W-:Y:S02]  /*48c40*/  ISETP.LT.AND P3, PT, R207, c[0x0][0x178], !P4 ;  /* 0x00005e00cf007a0c */ /* 0x000fe40006761270 */
[C---:B------:R-:W-:Y:S01]  /*48c50*/  IMAD.WIDE R16, R19.reuse, 0x4, R10 ;  /* 0x0000000413107825 */ /* 0x040fe200078e020a */
[----:B------:R-:W-:Y:S01]  /*48c60*/  ISETP.LT.AND P4, PT, R198, c[0x0][0x178], !P4 ;  /* 0x00005e00c6007a0c */ /* 0x000fe20006781270 */
[----:B------:R2:W-:Y:S01]  /*48c70*/  @P2 STG.E [R14.64], R175 ;  /* 0x000000af0e002986 */ /* 0x0005e2000c101908 */
[----:B------:R-:W-:Y:S02]  /*48c80*/  IADD3 R19, R19, c[0x0][0x198], RZ ;  /* 0x0000660013137a10 */ /* 0x000fe40007ffe0ff */
[----:B------:R-:W-:Y:S02]  /*48c90*/  ISETP.LT.AND P2, PT, R207, c[0x0][0x178], !P1 ;  /* 0x00005e00cf007a0c */ /* 0x000fe40004f41270 */
[C---:B------:R-:W-:Y:S01]  /*48ca0*/  IADD3 R21, R19.reuse, c[0x0][0x198], RZ ;  /* 0x0000660013157a10 */ /* 0x040fe20007ffe0ff */
[C---:B------:R-:W-:Y:S01]  /*48cb0*/  IMAD.WIDE R4, R19.reuse, 0x4, R8 ;  /* 0x0000000413047825 */ /* 0x040fe200078e0208 */
[----:B------:R2:W-:Y:S03]  /*48cc0*/  @P6 STG.E [R16.64], R211 ;  /* 0x000000d310006986 */ /* 0x0005e6000c101908 */
[----:B-1----:R-:W-:Y:S01]  /*48cd0*/  IMAD.WIDE R6, R19, 0x4, R10 ;  /* 0x0000000413067825 */ /* 0x002fe200078e020a */
[----:B---3--:R-:W-:-:S02]  /*48ce0*/  ISETP.GE.AND P5, PT, R22, c[0x0][0x17c], PT ;  /* 0x00005f0016007a0c */ /* 0x008fc40003fa6270 */
[----:B------:R-:W3:Y:S01]  /*48cf0*/  LDL.LU R22, [R1+0x13d8] ;  /* 0x0013d80001167983 */ /* 0x000ee20000300800 */
[----:B----4-:R-:W-:Y:S01]  /*48d00*/  IMAD.WIDE R12, R21, 0x4, R8 ;  /* 0x00000004150c7825 */ /* 0x010fe200078e0208 */
[----:B------:R-:W-:Y:S02]  /*48d10*/  ISETP.LT.AND P6, PT, R198, c[0x0][0x178], !P1 ;  /* 0x00005e00c6007a0c */ /* 0x000fe40004fc1270 */
[----:B------:R-:W-:Y:S04]  /*48d20*/  @P3 STG.E [R4.64], R170 ;  /* 0x000000aa04003986 */ /* 0x000fe8000c101908 */
[----:B------:R1:W-:Y:S04]  /*48d30*/  @P4 STG.E [R6.64], R202 ;  /* 0x000000ca06004986 */ /* 0x0003e8000c101908 */
[----:B------:R4:W-:Y:S01]  /*48d40*/  @P2 STG.E [R12.64], R171 ;  /* 0x000000ab0c002986 */ /* 0x0009e2000c101908 */
[----:B------:R-:W-:-:S03]  /*48d50*/  ISETP.GE.AND P1, PT, R20, c[0x0][0x17c], PT ;  /* 0x00005f0014007a0c */ /* 0x000fc60003f26270 */
[----:B------:R-:W3:Y:S01]  /*48d60*/  LDL.LU R20, [R1+0x13d0] ;  /* 0x0013d00001147983 */ /* 0x000ee20000300800 */
[----:B------:R-:W-:-:S03]  /*48d70*/  ISETP.GE.AND P4, PT, R18, c[0x0][0x17c], PT ;  /* 0x00005f0012007a0c */ /* 0x000fc60003f86270 */
[----:B------:R-:W3:Y:S01]  /*48d80*/  LDL.LU R18, [R1+0x13cc] ;  /* 0x0013cc0001127983 */ /* 0x000ee20000300800 */
[----:B--2---:R-:W-:-:S03]  /*48d90*/  ISETP.GE.AND P2, PT, R2, c[0x0][0x17c], PT ;  /* 0x00005f0002007a0c */ /* 0x004fc60003f46270 */
[----:B------:R-:W2:Y:S01]  /*48da0*/  LDL.LU R2, [R1+0x13c0] ;  /* 0x0013c00001027983 */ /* 0x000ea20000300800 */
[----:B------:R-:W-:Y:S01]  /*48db0*/  ISETP.LT.AND P3, PT, R207, c[0x0][0x178], !P0 ;  /* 0x00005e00cf007a0c */ /* 0x000fe20004761270 */
[C---:B------:R-:W-:Y:S01]  /*48dc0*/  IMAD.WIDE R14, R21.reuse, 0x4, R10 ;  /* 0x00000004150e7825 */ /* 0x040fe200078e020a */
[----:B------:R-:W-:Y:S02]  /*48dd0*/  IADD3 R21, R21, c[0x0][0x198], RZ ;  /* 0x0000660015157a10 */ /* 0x000fe40007ffe0ff */
[----:B------:R-:W-:-:S03]  /*48de0*/  ISETP.LT.AND P0, PT, R198, c[0x0][0x178], !P0 ;  /* 0x00005e00c6007a0c */ /* 0x000fc60004701270 */
[--C-:B------:R-:W-:Y:S01]  /*48df0*/  IMAD.WIDE R16, R21, 0x4, R8.reuse ;  /* 0x0000000415107825 */ /* 0x100fe200078e0208 */
[----:B------:R4:W-:Y:S01]  /*48e00*/  @P6 STG.E [R14.64], R203 ;  /* 0x000000cb0e006986 */ /* 0x0009e2000c101908 */
[----:B------:R-:W-:Y:S02]  /*48e10*/  ISETP.LT.AND P6, PT, R207, c[0x0][0x178], !P5 ;  /* 0x00005e00cf007a0c */ /* 0x000fe40006fc1270 */
[----:B------:R-:W-:Y:S02]  /*48e20*/  IADD3 R19, R21, c[0x0][0x198], RZ ;  /* 0x0000660015137a10 */ /* 0x000fe40007ffe0ff */
[----:B------:R-:W-:Y:S01]  /*48e30*/  ISETP.LT.AND P5, PT, R198, c[0x0][0x178], !P5 ;  /* 0x00005e00c6007a0c */ /* 0x000fe20006fa1270 */
[----:B------:R4:W-:Y:S01]  /*48e40*/  @P3 STG.E [R16.64], R122 ;  /* 0x0000007a10003986 */ /* 0x0009e2000c101908 */
[----:B------:R-:W-:Y:S01]  /*48e50*/  ISETP.LT.AND P3, PT, R207, c[0x0][0x178], !P1 ;  /* 0x00005e00cf007a0c */ /* 0x000fe20004f61270 */
[----:B-1----:R-:W-:-:S04]  /*48e60*/  IMAD.WIDE R6, R19, 0x4, R8 ;  /* 0x0000000413067825 */ /* 0x002fc800078e0208 */
[C---:B----4-:R-:W-:Y:S01]  /*48e70*/  IMAD.WIDE R12, R19.reuse, 0x4, R10 ;  /* 0x00000004130c7825 */ /* 0x050fe200078e020a */
[----:B------:R-:W-:-:S03]  /*48e80*/  IADD3 R19, R19, c[0x0][0x198], RZ ;  /* 0x0000660013137a10 */ /* 0x000fc60007ffe0ff */
[----:B------:R-:W-:Y:S01]  /*48e90*/  IMAD.WIDE R4, R21, 0x4, R10 ;  /* 0x0000000415047825 */ /* 0x000fe200078e020a */
[----:B------:R-:W-:-:S03]  /*48ea0*/  ISETP.LT.AND P1, PT, R198, c[0x0][0x178], !P1 ;  /* 0x00005e00c6007a0c */ /* 0x000fc60004f21270 */
[C---:B------:R-:W-:Y:S01]  /*48eb0*/  IMAD.WIDE R14, R19.reuse, 0x4, R8 ;  /* 0x00000004130e7825 */ /* 0x040fe200078e0208 */
[----:B------:R1:W-:Y:S04]  /*48ec0*/  @P0 STG.E [R4.64], R186 ;  /* 0x000000ba04000986 */ /* 0x0003e8000c101908 */
[----:B------:R4:W-:Y:S01]  /*48ed0*/  @P6 STG.E [R6.64], R123 ;  /* 0x0000007b06006986 */ /* 0x0009e2000c101908 */
[----:B------:R-:W-:Y:S01]  /*48ee0*/  IMAD.WIDE R16, R19, 0x4, R10 ;  /* 0x0000000413107825 */ /* 0x000fe200078e020a */
[----:B------:R-:W-:Y:S02]  /*48ef0*/  ISETP.LT.AND P6, PT, R198, c[0x0][0x178], !P4 ;  /* 0x00005e00c6007a0c */ /* 0x000fe400067c1270 */
[----:B------:R1:W-:Y:S01]  /*48f00*/  @P5 STG.E [R12.64], R187 ;  /* 0x000000bb0c005986 */ /* 0x0003e2000c101908 */
[----:B------:R-:W-:-:S02]  /*48f10*/  ISETP.LT.AND P5, PT, R207, c[0x0][0x178], !P4 ;  /* 0x00005e00cf007a0c */ /* 0x000fc400067a1270 */
[----:B------:R-:W-:Y:S01]  /*48f20*/  IADD3 R19, R19, c[0x0][0x198], RZ ;  /* 0x0000660013137a10 */ /* 0x000fe20007ffe0ff */
[----:B------:R3:W-:Y:S01]  /*48f30*/  @P3 STG.E [R14.64], R118 ;  /* 0x000000760e003986 */ /* 0x0007e2000c101908 */
[----:B------:R-:W-:Y:S02]  /*48f40*/  ISETP.LT.AND P3, PT, R207, c[0x0][0x178], !P2 ;  /* 0x00005e00cf007a0c */ /* 0x000fe40005761270 */
[----:B---3--:R-:W-:Y:S02]  /*48f50*/  ISETP.GE.AND P4, PT, R22, c[0x0][0x17c], PT ;  /* 0x00005f0016007a0c */ /* 0x008fe40003f86270 */
[----:B------:R-:W3:Y:S01]  /*48f60*/  LDL.LU R22, [R1+0x13b8] ;  /* 0x0013b80001167983 */ /* 0x000ee20000300800 */
[----:B------:R-:W-:-:S03]  /*48f70*/  IADD3 R21, R19, c[0x0][0x198], RZ ;  /* 0x0000660013157a10 */ /* 0x000fc60007ffe0ff */
[----:B------:R-:W3:Y:S01]  /*48f80*/  LDL.LU R25, [R1+0x13ac] ;  /* 0x0013ac0001197983 */ /* 0x000ee20000300800 */
[----:B-1----:R-:W-:-:S04]  /*48f90*/  IMAD.WIDE R4, R19, 0x4, R8 ;  /* 0x0000000413047825 */ /* 0x002fc800078e0208 */
[----:B----4-:R-:W-:Y:S01]  /*48fa0*/  IMAD.WIDE R6, R19, 0x4, R10 ;  /* 0x0000000413067825 */ /* 0x010fe200078e020a */
[----:B------:R1:W-:Y:S03]  /*48fb0*/  @P1 STG.E [R16.64], R182 ;  /* 0x000000b610001986 */ /* 0x0003e6000c101908 */
[C---:B------:R-:W-:Y:S01]  /*48fc0*/  IMAD.WIDE R12, R21.reuse, 0x4, R8 ;  /* 0x00000004150c7825 */ /* 0x040fe200078e0208 */
[----:B------:R-:W-:Y:S04]  /*48fd0*/  @P5 STG.E [R4.64], R119 ;  /* 0x0000007704005986 */ /* 0x000fe8000c101908 */
[----:B------:R-:W-:Y:S04]  /*48fe0*/  @P6 STG.E [R6.64], R183 ;  /* 0x000000b706006986 */ /* 0x000fe8000c101908 */
[----:B------:R4:W-:Y:S04]  /*48ff0*/  @P3 STG.E [R12.64], R74 ;  /* 0x0000004a0c003986 */ /* 0x0009e8000c101908 */
[----:B------:R-:W3:Y:S01]  /*49000*/  LDL.LU R24, [R1+0x13a8] ;  /* 0x0013a80001187983 */ /* 0x000ee20000300800 */
[----:B------:R-:W-:Y:S01]  /*49010*/  ISETP.LT.AND P2, PT, R198, c[0x0][0x178], !P2 ;  /* 0x00005e00c6007a0c */ /* 0x000fe20005741270 */
[----:B------:R-:W-:Y:S01]  /*49020*/  IMAD.WIDE R14, R21, 0x4, R10 ;  /* 0x00000004150e7825 */ /* 0x000fe200078e020a */
[----:B------:R-:W-:Y:S01]  /*49030*/  ISETP.GE.AND P0, PT, R23, c[0x0][0x17c], PT ;  /* 0x00005f0017007a0c */ /* 0x000fe20003f06270 */
[----:B------:R-:W1:Y:S01]  /*49040*/  LDS.128 R4, [R0] ;  /* 0x0000000000047984 */ /* 0x000e620000000c00 */
[----:B--2---:R-:W-:-:S03]  /*49050*/  ISETP.GE.AND P3, PT, R2, c[0x0][0x17c], PT ;  /* 0x00005f0002007a0c */ /* 0x004fc60003f66270 */
[----:B------:R-:W2:Y:S01]  /*49060*/  LDL.LU R2, [R1+0x13a4] ;  /* 0x0013a40001027983 */ /* 0x000ea20000300800 */
[----:B------:R-:W-:Y:S02]  /*49070*/  ISETP.LT.AND P5, PT, R207, c[0x0][0x178], !P0 ;  /* 0x00005e00cf007a0c */ /* 0x000fe400047a1270 */
[----:B------:R-:W-:-:S03]  /*49080*/  IADD3 R19, R21, c[0x0][0x198], RZ ;  /* 0x0000660015137a10 */ /* 0x000fc60007ffe0ff */
[----:B------:R4:W-:Y:S01]  /*49090*/  @P2 STG.E [R14.64], R154 ;  /* 0x0000009a0e002986 */ /* 0x0009e2000c101908 */
[C---:B------:R-:W-:Y:S02]  /*490a0*/  ISETP.LT.AND P0, PT, R198.reuse, c[0x0][0x178], !P0 ;  /* 0x00005e00c6007a0c */ /* 0x040fe40004701270 */
[----:B------:R-:W-:Y:S01]  /*490b0*/  ISETP.LT.AND P2, PT, R207, c[0x0][0x178], !P4 ;  /* 0x00005e00cf007a0c */ /* 0x000fe20006741270 */
[----:B------:R-:W2:Y:S01]  /*490c0*/  LDL.LU R39, [R1+0x1398] ;  /* 0x0013980001277983 */ /* 0x000ea20000300800 */
[----:B------:R-:W-:Y:S02]  /*490d0*/  ISETP.LT.AND P4, PT, R198, c[0x0][0x178], !P4 ;  /* 0x00005e00c6007a0c */ /* 0x000fe40006781270 */
[C---:B------:R-:W-:Y:S01]  /*490e0*/  IADD3 R23, R19.reuse, c[0x0][0x198], RZ ;  /* 0x0000660013177a10 */ /* 0x040fe20007ffe0ff */
[C---:B-1----:R-:W-:Y:S01]  /*490f0*/  IMAD.WIDE R16, R19.reuse, 0x4, R8 ;  /* 0x0000000413107825 */ /* 0x042fe200078e0208 */
[----:B------:R-:W-:Y:S01]  /*49100*/  ISETP.GE.AND P6, PT, R18, c[0x0][0x17c], PT ;  /* 0x00005f0012007a0c */ /* 0x000fe20003fc6270 */
[----:B------:R-:W2:Y:S01]  /*49110*/  LDL.LU R38, [R1+0x138c] ;  /* 0x00138c0001267983 */ /* 0x000ea20000300800 */
[----:B------:R-:W-:Y:S01]  /*49120*/  ISETP.GE.AND P1, PT, R20, c[0x0][0x17c], PT ;  /* 0x00005f0014007a0c */ /* 0x000fe20003f26270 */
[----:B------:R-:W-:-:S04]  /*49130*/  IMAD.WIDE R18, R19, 0x4, R10 ;  /* 0x0000000413127825 */ /* 0x000fc800078e020a */
[C---:B----4-:R-:W-:Y:S01]  /*49140*/  IMAD.WIDE R12, R23.reuse, 0x4, R8 ;  /* 0x00000004170c7825 */ /* 0x050fe200078e0208 */
[----:B------:R1:W-:Y:S03]  /*49150*/  @P5 STG.E [R16.64], R75 ;  /* 0x0000004b10005986 */ /* 0x0003e6000c101908 */
[----:B------:R-:W-:Y:S01]  /*49160*/  IMAD.WIDE R20, R23, 0x4, R10 ;  /* 0x0000000417147825 */ /* 0x000fe200078e020a */
[----:B------:R4:W-:Y:S01]  /*49170*/  @P0 STG.E [R18.64], R155 ;  /* 0x0000009b12000986 */ /* 0x0009e2000c101908 */
[----:B------:R-:W-:Y:S02]  /*49180*/  ISETP.LT.AND P5, PT, R207, c[0x0][0x178], !P1 ;  /* 0x00005e00cf007a0c */ /* 0x000fe40004fa1270 */
[----:B------:R-:W-:Y:S01]  /*49190*/  ISETP.LT.AND P1, PT, R198, c[0x0][0x178], !P1 ;  /* 0x00005e00c6007a0c */ /* 0x000fe20004f21270 */
[----:B------:R-:W-:Y:S01]  /*491a0*/  @P2 STG.E [R12.64], R30 ;  /* 0x0000001e0c002986 */ /* 0x000fe2000c101908 */
[----:B------:R-:W-:-:S03]  /*491b0*/  IADD3 R15, R23, c[0x0][0x198], RZ ;  /* 0x00006600170f7a10 */ /* 0x000fc60007ffe0ff */
[----:B------:R3:W-:Y:S01]  /*491c0*/  @P4 STG.E [R20.64], R98 ;  /* 0x0000006214004986 */ /* 0x0007e2000c101908 */
[----:B------:R-:W-:Y:S01]  /*491d0*/  ISETP.LT.AND P4, PT, R207, c[0x0][0x178], !P6 ;  /* 0x00005e00cf007a0c */ /* 0x000fe20007781270 */
[----:B-1----:R-:W-:Y:S02]  /*491e0*/  IMAD.WIDE R16, R15, 0x4, R8 ;  /* 0x000000040f107825 */ /* 0x002fe400078e0208 */
[----:B------:R-:W2:Y:S01]  /*491f0*/  LDL.LU R36, [R1+0x1388] ;  /* 0x0013880001247983 */ /* 0x000ea20000300800 */
[----:B---3--:R-:W-:Y:S02]  /*49200*/  ISETP.GE.AND P0, PT, R22, c[0x0][0x17c], PT ;  /* 0x00005f0016007a0c */ /* 0x008fe40003f06270 */
[----:B------:R-:W-:Y:S02]  /*49210*/  ISETP.GE.AND P2, PT, R25, c[0x0][0x17c], PT ;  /* 0x00005f0019007a0c */ /* 0x000fe40003f46270 */
[C---:B------:R-:W-:Y:S01]  /*49220*/  IADD3 R25, R15.reuse, c[0x0][0x198], RZ ;  /* 0x000066000f197a10 */ /* 0x040fe20007ffe0ff */
[----:B------:R-:W-:Y:S01]  /*49230*/  IMAD.WIDE R22, R15, 0x4, R10 ;  /* 0x000000040f167825 */ /* 0x000fe200078e020a */
[----:B------:R-:W-:Y:S03]  /*49240*/  @P5 STG.E [R16.64], R31 ;  /* 0x0000001f10005986 */ /* 0x000fe6000c101908 */
[C---:B----4-:R-:W-:Y:S01]  /*49250*/  IMAD.WIDE R18, R25.reuse, 0x4, R8 ;  /* 0x0000000419127825 */ /* 0x050fe200078e0208 */
[----:B------:R1:W-:Y:S04]  /*49260*/  @P1 STG.E [R22.64], R99 ;  /* 0x0000006316001986 */ /* 0x0003e8000c101908 */
[----:B------:R-:W-:Y:S01]  /*49270*/  @P4 STG.E [R18.64], R26 ;  /* 0x0000001a12004986 */ /* 0x000fe2000c101908 */
[----:B------:R-:W-:Y:S01]  /*49280*/  ISETP.LT.AND P6, PT, R198, c[0x0][0x178], !P6 ;  /* 0x00005e00c6007a0c */ /* 0x000fe200077c1270 */
[----:B------:R-:W-:Y:S01]  /*49290*/  IMAD.WIDE R20, R25, 0x4, R10 ;  /* 0x0000000419147825 */ /* 0x000fe200078e020a */
[----:B------:R-:W-:Y:S01]  /*492a0*/  ISETP.LT.AND P5, PT, R207, c[0x0][0x178], !P3 ;  /* 0x00005e00cf007a0c */ /* 0x000fe20005fa1270 */
[----:B------:R-:W-:Y:S01]  /*492b0*/  LDS.128 R16, [R252] ;  /* 0x00000000fc107984 */ /* 0x000fe20000000c00 */
[----:B--2---:R-:W-:-:S03]  /*492c0*/  ISETP.GE.AND P4, PT, R2, c[0x0][0x17c], PT ;  /* 0x00005f0002007a0c */ /* 0x004fc60003f86270 */
[----:B------:R-:W2:Y:S01]  /*492d0*/  LDL.LU R2, [R1+0x1380] ;  /* 0x0013800001027983 */ /* 0x000ea20000300800 */
[----:B------:R-:W-:Y:S02]  /*492e0*/  IADD3 R29, R25, c[0x0][0x198], RZ ;  /* 0x00006600191d7a10 */ /* 0x000fe40007ffe0ff */
[----:B------:R-:W-:-:S03]  /*492f0*/  ISETP.LT.AND P3, PT, R198, c[0x0][0x178], !P3 ;  /* 0x00005e00c6007a0c */ /* 0x000fc60005f61270 */
[----:B------:R-:W-:Y:S01]  /*49300*/  @P6 STG.E [R20.64], R94 ;  /* 0x0000005e14006986 */ /* 0x000fe2000c101908 */
[----:B------:R-:W-:Y:S02]  /*49310*/  ISETP.LT.AND P6, PT, R207, c[0x0][0x178], !P0 ;  /* 0x00005e00cf007a0c */ /* 0x000fe400047c1270 */
[C---:B------:R-:W-:Y:S02]  /*49320*/  IADD3 R37, R29.reuse, c[0x0][0x198], RZ ;  /* 0x000066001d257a10 */ /* 0x040fe40007ffe0ff */
[----:B------:R-:W-:Y:S01]  /*49330*/  ISETP.GE.AND P1, PT, R24, c[0x0][0x17c], PT ;  /* 0x00005f0018007a0c */ /* 0x000fe20003f26270 */
[----:B------:R-:W-:Y:S01]  /*49340*/  IMAD.WIDE R24, R29, 0x4, R8 ;  /* 0x000000041d187825 */ /* 0x000fe200078e0208 */
[----:B------:R-:W-:-:S03]  /*49350*/  ISETP.LT.AND P0, PT, R198, c[0x0][0x178], !P0 ;  /* 0x00005e00c6007a0c */ /* 0x000fc60004701270 */
[----:B-1----:R-:W-:Y:S01]  /*49360*/  IMAD.WIDE R22, R29, 0x4, R10 ;  /* 0x000000041d167825 */ /* 0x002fe200078e020a */
[----:B------:R1:W-:Y:S03]  /*49370*/  @P5 STG.E [R24.64], R27 ;  /* 0x0000001b18005986 */ /* 0x0003e6000c101908 */
[----:B------:R-:W-:Y:S01]  /*49380*/  IMAD.WIDE R28, R37, 0x4, R8 ;  /* 0x00000004251c7825 */ /* 0x000fe200078e0208 */
[----:B------:R-:W-:Y:S01]  /*49390*/  ISETP.LT.AND P5, PT, R207, c[0x0][0x178], !P2 ;  /* 0x00005e00cf007a0c */ /* 0x000fe200057a1270 */
[----:B------:R-:W-:Y:S02]  /*493a0*/  @P3 STG.E [R22.64], R95 ;  /* 0x0000005f16003986 */ /* 0x000fe4000c101908 */
[C---:B------:R-:W-:Y:S01]  /*493b0*/  IMAD.WIDE R30, R37.reuse, 0x4, R10 ;  /* 0x00000004251e7825 */ /* 0x040fe200078e020a */
[----:B------:R-:W-:Y:S01]  /*493c0*/  IADD3 R37, R37, c[0x0][0x198], RZ ;  /* 0x0000660025257a10 */ /* 0x000fe20007ffe0ff */
[----:B------:R3:W-:Y:S01]  /*493d0*/  @P6 STG.E [R28.64], R32 ;  /* 0x000000201c006986 */ /* 0x0007e2000c101908 */
[----:B------:R-:W-:-:S02]  /*493e0*/  ISETP.LT.AND P2, PT, R198, c[0x0][0x178], !P2 ;  /* 0x00005e00c6007a0c */ /* 0x000fc40005741270 */
[----:B------:R-:W-:Y:S01]  /*493f0*/  ISETP.LT.AND P6, PT, R207, c[0x0][0x178], !P1 ;  /* 0x00005e00cf007a0c */ /* 0x000fe20004fc1270 */
[C---:B-1----:R-:W-:Y:S01]  /*49400*/  IMAD.WIDE R24, R37.reuse, 0x4, R8 ;  /* 0x0000000425187825 */ /* 0x042fe200078e0208 */
[----:B------:R-:W-:Y:S01]  /*49410*/  LOP3.LUT R206, R0, 0x20, RZ, 0x3c, !PT ;  /* 0x0000002000ce7812 */ /* 0x000fe200078e3cff */
[----:B------:R-:W-:Y:S02]  /*49420*/  LDS.128 R20, [R3] ;  /* 0x0000000003147984 */ /* 0x000fe40000000c00 */
[C---:B------:R-:W-:Y:S01]  /*49430*/  IMAD.WIDE R26, R37.reuse, 0x4, R10 ;  /* 0x00000004251a7825 */ /* 0x040fe200078e020a */
[----:B------:R-:W-:Y:S01]  /*49440*/  IADD3 R37, R37, c[0x0][0x198], RZ ;  /* 0x0000660025257a10 */ /* 0x000fe20007ffe0ff */
[----:B------:R1:W-:Y:S01]  /*49450*/  @P0 STG.E [R30.64], R4 ;  /* 0x000000041e000986 */ /* 0x0003e2000c101908 */
[----:B------:R-:W-:-:S03]  /*49460*/  ISETP.GE.AND P0, PT, R38, c[0x0][0x17c], PT ;  /* 0x00005f0026007a0c */ /* 0x000fc60003f06270 */
[----:B------:R-:W4:Y:S01]  /*49470*/  LDL.LU R38, [R1+0x137c] ;  /* 0x00137c0001267983 */ /* 0x000f220000300800 */
[----:B---3--:R-:W-:-:S03]  /*49480*/  IMAD.WIDE R28, R37, 0x4, R8 ;  /* 0x00000004251c7825 */ /* 0x008fc600078e0208 */
[----:B------:R-:W-:Y:S04]  /*49490*/  @P5 STG.E [R24.64], R33 ;  /* 0x0000002118005986 */ /* 0x000fe8000c101908 */
[----:B------:R-:W-:Y:S04]  /*494a0*/  @P2 STG.E [R26.64], R5 ;  /* 0x000000051a002986 */ /* 0x000fe8000c101908 */
[----:B------:R-:W-:Y:S04]  /*494b0*/  @P6 STG.E [R28.64], R124 ;  /* 0x0000007c1c006986 */ /* 0x000fe8000c101908 */
[----:B------:R-:W3:Y:S04]  /*494c0*/  LDL.LU R40, [R1+0x1370] ;  /* 0x0013700001287983 */ /* 0x000ee80000300800 */
[----:B------:R-:W2:Y:S01]  /*494d0*/  LDS.128 R12, [R206] ;  /* 0x00000000ce0c7984 */ /* 0x000ea20000000c00 */
[----:B------:R-:W-:-:S02]  /*494e0*/  ISETP.LT.AND P1, PT, R198, c[0x0][0x178], !P1 ;  /* 0x00005e00c6007a0c */ /* 0x000fc40004f21270 */
[----:B------:R-:W-:Y:S02]  /*494f0*/  ISETP.LT.AND P5, PT, R207, c[0x0][0x178], !P4 ;  /* 0x00005e00cf007a0c */ /* 0x000fe400067a1270 */
[----:B------:R-:W-:Y:S01]  /*49500*/  ISETP.GE.AND P3, PT, R39, c[0x0][0x17c], PT ;  /* 0x00005f0027007a0c */ /* 0x000fe20003f66270 */
[----:B-1----:R-:W-:Y:S01]  /*49510*/  IMAD.WIDE R30, R37, 0x4, R10 ;  /* 0x00000004251e7825 */ /* 0x002fe200078e020a */
[----:B------:R-:W1:Y:S01]  /*49520*/  LDS.128 R24, [R0+0x800] ;  /* 0x0008000000187984 */ /* 0x000e620000000c00 */
[----:B--2---:R-:W-:-:S03]  /*49530*/  ISETP.GE.AND P6, PT, R2, c[0x0][0x17c], PT ;  /* 0x00005f0002007a0c */ /* 0x004fc60003fc6270 */
[----:B------:R-:W2:Y:S01]  /*49540*/  LDL.LU R2, [R1+0x1368] ;  /* 0x0013680001027983 */ /* 0x000ea20000300800 */
[----:B------:R-:W-:Y:S02]  /*49550*/  IADD3 R39, R37, c[0x0][0x198], RZ ;  /* 0x0000660025277a10 */ /* 0x000fe40007ffe0ff */
[C---:B------:R-:W-:Y:S01]  /*49560*/  ISETP.LT.AND P4, PT, R198.reuse, c[0x0][0x178], !P4 ;  /* 0x00005e00c6007a0c */ /* 0x040fe20006781270 */
[----:B------:R-:W-:Y:S02]  /*49570*/  @P1 STG.E [R30.64], R12 ;  /* 0x0000000c1e001986 */ /* 0x000fe4000c101908 */
[C---:B------:R-:W-:Y:S01]  /*49580*/  IMAD.WIDE R32, R39.reuse, 0x4, R8 ;  /* 0x0000000427207825 */ /* 0x040fe200078e0208 */
[----:B------:R-:W-:Y:S01]  /*49590*/  IADD3 R41, R39, c[0x0][0x198], RZ ;  /* 0x0000660027297a10 */ /* 0x000fe20007ffe0ff */
[----:B------:R-:W2:Y:S01]  /*495a0*/  LDL.LU R43, [R1+0x135c] ;  /* 0x00135c00012b7983 */ /* 0x000ea20000300800 */
[C---:B------:R-:W-:Y:S02]  /*495b0*/  ISETP.LT.AND P1, PT, R207.reuse, c[0x0][0x178], !P3 ;  /* 0x00005e00cf007a0c */ /* 0x040fe40005f21270 */
[----:B------:R-:W-:Y:S01]  /*495c0*/  ISETP.LT.AND P3, PT, R198, c[0x0][0x178], !P3 ;  /* 0x00005e00c6007a0c */ /* 0x000fe20005f61270 */
[----:B------:R1:W-:Y:S01]  /*495d0*/  @P5 STG.E [R32.64], R125 ;  /* 0x0000007d20005986 */ /* 0x0003e2000c101908 */
[----:B------:R-:W-:Y:S01]  /*495e0*/  ISETP.LT.AND P5, PT, R207, c[0x0][0x178], !P0 ;  /* 0x00005e00cf007a0c */ /* 0x000fe200047a1270 */
[----:B------:R-:W-:Y:S01]  /*495f0*/  IMAD.WIDE R4, R39, 0x4, R10 ;  /* 0x0000000427047825 */ /* 0x000fe200078e020a */
[----:B------:R-:W-:Y:S01]  /*49600*/  ISETP.GE.AND P2, PT, R36, c[0x0][0x17c], PT ;  /* 0x00005f0024007a0c */ /* 0x000fe20003f46270 */
[----:B------:R-:W2:Y:S01]  /*49610*/  LDL.LU R42, [R1+0x1358] ;  /* 0x00135800012a7983 */ /* 0x000ea20000300800 */
[----:B------:R-:W-:Y:S01]  /*49620*/  ISETP.LT.AND P0, PT, R198, c[0x0][0x178], !P0 ;  /* 0x00005e00c6007a0c */ /* 0x000fe20004701270 */
[----:B------:R-:W-:-:S04]  /*49630*/  IMAD.WIDE R28, R41, 0x4, R8 ;  /* 0x00000004291c7825 */ /* 0x000fc800078e0208 */
[C---:B------:R-:W-:Y:S01]  /*49640*/  IMAD.WIDE R36, R41.reuse, 0x4, R10 ;  /* 0x0000000429247825 */ /* 0x040fe200078e020a */
[----:B------:R-:W-:Y:S01]  /*49650*/  IADD3 R41, R41, c[0x0][0x198], RZ ;  /* 0x0000660029297a10 */ /* 0x000fe20007ffe0ff */
[----:B------:R2:W-:Y:S04]  /*49660*/  @P4 STG.E [R4.64], R13 ;  /* 0x0000000d04004986 */ /* 0x0005e8000c101908 */
[C---:B-1----:R-:W-:Y:S01]  /*49670*/  IMAD.WIDE R32, R41.reuse, 0x4, R8 ;  /* 0x0000000429207825 */ /* 0x042fe200078e0208 */
[----:B------:R-:W-:Y:S01]  /*49680*/  @P1 STG.E [R28.64], R188 ;  /* 0x000000bc1c001986 */ /* 0x000fe2000c101908 */
[----:B----4-:R-:W-:Y:S02]  /*49690*/  ISETP.GE.AND P4, PT, R38, c[0x0][0x17c], PT ;  /* 0x00005f0026007a0c */ /* 0x010fe40003f86270 */
[----:B------:R-:W-:Y:S01]  /*496a0*/  IMAD.WIDE R38, R41, 0x4, R10 ;  /* 0x0000000429267825 */ /* 0x000fe200078e020a */
[----:B------:R-:W-:Y:S04]  /*496b0*/  @P3 STG.E [R36.64], R16 ;  /* 0x0000001024003986 */ /* 0x000fe8000c101908 */
[----:B------:R-:W-:Y:S04]  /*496c0*/  @P5 STG.E [R32.64], R189 ;  /* 0x000000bd20005986 */ /* 0x000fe8000c101908 */
[----:B------:R1:W-:Y:S04]  /*496d0*/  @P0 STG.E [R38.64], R17 ;  /* 0x0000001126000986 */ /* 0x0003e8000c101908 */
[----:B------:R-:W4:Y:S01]  /*496e0*/  LDS.128 R28, [R206+0x800] ;  /* 0x00080000ce1c7984 */ /* 0x000f220000000c00 */
[----:B---3--:R-:W-:-:S03]  /*496f0*/  ISETP.GE.AND P1, PT, R40, c[0x0][0x17c], PT ;  /* 0x00005f0028007a0c */ /* 0x008fc60003f26270 */
[----:B------:R-:W3:Y:S01]  /*49700*/  LDL.LU R40, [R1+0x1354] ;  /* 0x0013540001287983 */ /* 0x000ee20000300800 */
[----:B------:R-:W-:Y:S02]  /*49710*/  ISETP.LT.AND P3, PT, R207, c[0x0][0x178], !P2 ;  /* 0x00005e00cf007a0c */ /* 0x000fe40005761270 */
[----:B------:R-:W-:Y:S01]  /*49720*/  IADD3 R41, R41, c[0x0][0x198], RZ ;  /* 0x0000660029297a10 */ /* 0x000fe20007ffe0ff */
[----:B------:R-:W1:Y:S01]  /*49730*/  LDS.128 R36, [R252+0x800] ;  /* 0x00080000fc247984 */ /* 0x000e620000000c00 */
[----:B--2---:R-:W-:-:S03]  /*49740*/  ISETP.GE.AND P0, PT, R2, c[0x0][0x17c], PT ;  /* 0x00005f0002007a0c */ /* 0x004fc60003f06270 */
[----:B------:R-:W2:Y:S04]  /*49750*/  LDL.LU R2, [R1+0x1348] ;  /* 0x0013480001027983 */ /* 0x000ea80000300800 */
[----:B------:R-:W2:Y:S01]  /*49760*/  LDL.LU R0, [R1+0x133c] ;  /* 0x00133c0001007983 */ /* 0x000ea20000300800 */
[----:B------:R-:W-:Y:S01]  /*49770*/  IMAD.WIDE R4, R41, 0x4, R8 ;  /* 0x0000000429047825 */ /* 0x000fe200078e0208 */
[----:B------:R-:W-:-:S03]  /*49780*/  ISETP.LT.AND P2, PT, R198, c[0x0][0x178], !P2 ;  /* 0x00005e00c6007a0c */ /* 0x000fc60005741270 */
[C---:B------:R-:W-:Y:S01]  /*49790*/  IMAD.WIDE R12, R41.reuse, 0x4, R10 ;  /* 0x00000004290c7825 */ /* 0x040fe200078e020a */
[----:B------:R-:W-:Y:S01]  /*497a0*/  IADD3 R41, R41, c[0x0][0x198], RZ ;  /* 0x0000660029297a10 */ /* 0x000fe20007ffe0ff */
[----:B------:R4:W-:Y:S01]  /*497b0*/  @P3 STG.E [R4.64], R216 ;  /* 0x000000d804003986 */ /* 0x0009e2000c101908 */
[C---:B------:R-:W-:Y:S02]  /*497c0*/  ISETP.LT.AND P5, PT, R207.reuse, c[0x0][0x178], !P6 ;  /* 0x00005e00cf007a0c */ /* 0x040fe400077a1270 */
[C---:B------:R-:W-:Y:S02]  /*497d0*/  ISETP.LT.AND P6, PT, R198.reuse, c[0x0][0x178], !P6 ;  /* 0x00005e00c6007a0c */ /* 0x040fe400077c1270 */
[----:B------:R-:W-:Y:S01]  /*497e0*/  ISETP.LT.AND P3, PT, R207, c[0x0][0x178], !P4 ;  /* 0x00005e00cf007a0c */ /* 0x000fe20006761270 */
[----:B-1----:R-:W-:Y:S01]  /*497f0*/  IMAD.WIDE R16, R41, 0x4, R8 ;  /* 0x0000000429107825 */ /* 0x002fe200078e0208 */
[----:B------:R-:W-:-:S03]  /*49800*/  ISETP.LT.AND P4, PT, R198, c[0x0][0x178], !P4 ;  /* 0x00005e00c6007a0c */ /* 0x000fc60006781270 */
[C---:B------:R-:W-:Y:S01]  /*49810*/  IMAD.WIDE R32, R41.reuse, 0x4, R10 ;  /* 0x0000000429207825 */ /* 0x040fe200078e020a */
[----:B------:R-:W-:Y:S01]  /*49820*/  IADD3 R41, R41, c[0x0][0x198], RZ ;  /* 0x0000660029297a10 */ /* 0x000fe20007ffe0ff */
[----:B------:R1:W-:Y:S04]  /*49830*/  @P2 STG.E [R12.64], R20 ;  /* 0x000000140c002986 */ /* 0x0003e8000c101908 */
[----:B----4-:R-:W-:Y:S01]  /*49840*/  IMAD.WIDE R4, R41, 0x4, R8 ;  /* 0x0000000429047825 */ /* 0x010fe200078e0208 */
[----:B------:R-:W-:Y:S01]  /*49850*/  @P5 STG.E [R16.64], R217 ;  /* 0x000000d910005986 */ /* 0x000fe2000c101908 */
[----:B------:R-:W-:-:S03]  /*49860*/  ISETP.LT.AND P5, PT, R207, c[0x0][0x178], !P1 ;  /* 0x00005e00cf007a0c */ /* 0x000fc60004fa1270 */
[----:B------:R4:W-:Y:S01]  /*49870*/  @P6 STG.E [R32.64], R21 ;  /* 0x0000001520006986 */ /* 0x0009e2000c101908 */
[----:B-1----:R-:W-:-:S03]  /*49880*/  IMAD.WIDE R12, R41, 0x4, R10 ;  /* 0x00000004290c7825 */ /* 0x002fc600078e020a */
[----:B------:R1:W-:Y:S01]  /*49890*/  @P3 STG.E [R4.64], R76 ;  /* 0x0000004c04003986 */ /* 0x0003e2000c101908 */
[C---:B------:R-:W-:Y:S02]  /*498a0*/  ISETP.LT.AND P6, PT, R198.reuse, c[0x0][0x178], !P1 ;  /* 0x00005e00c6007a0c */ /* 0x040fe40004fc1270 */
[----:B------:R-:W-:Y:S01]  /*498b0*/  IADD3 R41, R41, c[0x0][0x198], RZ ;  /* 0x0000660029297a10 */ /* 0x000fe20007ffe0ff */
[----:B------:R1:W-:Y:S01]  /*498c0*/  @P4 STG.E [R12.64], R24 ;  /* 0x000000180c004986 */ /* 0x0003e2000c101908 */
[----:B------:R-:W-:Y:S02]  /*498d0*/  ISETP.LT.AND P4, PT, R207, c[0x0][0x178], !P0 ;  /* 0x00005e00cf007a0c */ /* 0x000fe40004781270 */
[----:B------:R-:W-:Y:S01]  /*498e0*/  ISETP.LT.AND P0, PT, R198, c[0x0][0x178], !P0 ;  /* 0x00005e00c6007a0c */ /* 0x000fe20004701270 */
[----:B----4-:R-:W4:Y:S01]  /*498f0*/  LDL.LU R32, [R1+0x1338] ;  /* 0x0013380001207983 */ /* 0x010f220000300800 */
[C---:B------:R-:W-:Y:S01]  /*49900*/  IADD3 R33, R41.reuse, c[0x0][0x198], RZ ;  /* 0x0000660029217a10 */ /* 0x040fe20007ffe0ff */
[----:B------:R-:W-:-:S02]  /*49910*/  IMAD.WIDE R16, R41, 0x4, R8 ;  /* 0x0000000429107825 */ /* 0x000fc400078e0208 */
[----:B------:R-:W4:Y:S02]  /*49920*/  LDL.LU R44, [R1+0x1330] ;  /* 0x00133000012c7983 */ /* 0x000f240000300800 */
[----:B------:R-:W-:-:S04]  /*49930*/  IMAD.WIDE R20, R41, 0x4, R10 ;  /* 0x0000000429147825 */ /* 0x000fc800078e020a */
[C---:B-1----:R-:W-:Y:S01]  /*49940*/  IMAD.WIDE R4, R33.reuse, 0x4, R8 ;  /* 0x0000000421047825 */ /* 0x042fe200078e0208 */
[----:B------:R1:W-:Y:S03]  /*49950*/  @P5 STG.E [R16.64], R77 ;  /* 0x0000004d10005986 */ /* 0x0003e6000c101908 */
[----:B------:R-:W-:Y:S01]  /*49960*/  IMAD.WIDE R12, R33, 0x4, R10 ;  /* 0x00000004210c7825 */ /* 0x000fe200078e020a */
[----:B------:R-:W-:Y:S04]  /*49970*/  @P6 STG.E [R20.64], R25 ;  /* 0x0000001914006986 */ /* 0x000fe8000c101908 */
[----:B------:R-:W-:Y:S04]  /*49980*/  @P4 STG.E [R4.64], R160 ;  /* 0x000000a004004986 */ /* 0x000fe8000c101908 */
[----:B------:R-:W-:Y:S04]  /*49990*/  @P0 STG.E [R12.64], R28 ;  /* 0x0000001c0c000986 */ /* 0x000fe8000c101908 */
[----:B------:R-:W4:Y:S01]  /*499a0*/  LDL.LU R24, [R1+0x132c] ;  /* 0x00132c0001187983 */ /* 0x000f220000300800 */
[----:B--2---:R-:W-:-:S03]  /*499b0*/  ISETP.GE.AND P0, PT, R0, c[0x0][0x17c], PT ;  /* 0x00005f0000007a0c */ /* 0x004fc60003f06270 */
[----:B------:R-:W2:Y:S01]  /*499c0*/  LDL.LU R0, [R1+0x1320] ;  /* 0x0013200001007983 */ /* 0x000ea20000300800 */
[----:B------:R-:W-:Y:S02]  /*499d0*/  ISETP.GE.AND P2, PT, R43, c[0x0][0x17c], PT ;  /* 0x00005f002b007a0c */ /* 0x000fe40003f46270 */
[----:B------:R-:W-:Y:S02]  /*499e0*/  ISETP.GE.AND P1, PT, R42, c[0x0][0x17c], PT ;  /* 0x00005f002a007a0c */ /* 0x000fe40003f26270 */
[----:B---3--:R-:W-:Y:S02]  /*499f0*/  ISETP.GE.AND P3, PT, R40, c[0x0][0x17c], PT ;  /* 0x00005f0028007a0c */ /* 0x008fe40003f66270 */
[----:B------:R3:W4:Y:S01]  /*49a00*/  LDS.128 R40, [R3+0x800] ;  /* 0x0008000003287984 */ /* 0x0007220000000c00 */
[----:B------:R-:W-:Y:S02]  /*49a10*/  IADD3 R45, R33, c[0x0][0x198], RZ ;  /* 0x00006600212d7a10 */ /* 0x000fe40007ffe0ff */
[----:B------:R-:W-:-:S02]  /*49a20*/  ISETP.LT.AND P5, PT, R207, c[0x0][0x178], !P2 ;  /* 0x00005e00cf007a0c */ /* 0x000fc400057a1270 */
[----:B------:R-:W-:Y:S02]  /*49a30*/  ISETP.LT.AND P6, PT, R198, c[0x0][0x178], !P2 ;  /* 0x00005e00c6007a0c */ /* 0x000fe400057c1270 */
[----:B------:R-:W-:Y:S01]  /*49a40*/  ISETP.LT.AND P4, PT, R207, c[0x0][0x178], !P1 ;  /* 0x00005e00cf007a0c */ /* 0x000fe20004f81270 */
[----:B-1----:R-:W-:Y:S01]  /*49a50*/  IMAD.WIDE R16, R45, 0x4, R8 ;  /* 0x000000042d107825 */ /* 0x002fe200078e0208 */
[----:B------:R-:W-:-:S03]  /*49a60*/  ISETP.GE.AND P2, PT, R2, c[0x0][0x17c], PT ;  /* 0x00005f0002007a0c */ /* 0x000fc60003f46270 */
[C---:B---3--:R-:W-:Y:S01]  /*49a70*/  IMAD.WIDE R2, R45.reuse, 0x4, R10 ;  /* 0x000000042d027825 */ /* 0x048fe200078e020a */
[----:B------:R-:W-:Y:S02]  /*49a80*/  IADD3 R45, R45, c[0x0][0x198], RZ ;  /* 0x000066002d2d7a10 */ /* 0x000fe40007ffe0ff */
[----:B------:R-:W-:-:S03]  /*49a90*/  ISETP.LT.AND P1, PT, R198, c[0x0][0x178], !P1 ;  /* 0x00005e00c6007a0c */ /* 0x000fc60004f21270 */
[C---:B------:R-:W-:Y:S01]  /*49aa0*/  IMAD.WIDE R20, R45.reuse, 0x4, R8 ;  /* 0x000000042d147825 */ /* 0x040fe200078e0208 */
[----:B------:R-:W-:Y:S01]  /*49ab0*/  @P5 STG.E [R16.64], R161 ;  /* 0x000000a110005986 */ /* 0x000fe2000c101908 */
[----:B------:R-:W-:Y:S02]  /*49ac0*/  IADD3 R25, R45, c[0x0][0x198], RZ ;  /* 0x000066002d197a10 */ /* 0x000fe40007ffe0ff */
[----:B------:R-:W-:Y:S01]  /*49ad0*/  ISETP.LT.AND P5, PT, R207, c[0x0][0x178], !P3 ;  /* 0x00005e00cf007a0c */ /* 0x000fe20005fa1270 */
[----:B------:R1:W-:Y:S01]  /*49ae0*/  @P6 STG.E [R2.64], R29 ;  /* 0x0000001d02006986 */ /* 0x0003e2000c101908 */
[----:B------:R-:W-:-:S03]  /*49af0*/  ISETP.LT.AND P6, PT, R198, c[0x0][0x178], !P3 ;  /* 0x00005e00c6007a0c */ /* 0x000fc60005fc1270 */
[----:B------:R3:W-:Y:S01]  /*49b00*/  @P4 STG.E [R20.64], R192 ;  /* 0x000000c014004986 */ /* 0x0007e2000c101908 */
[----:B------:R-:W-:Y:S01]  /*49b10*/  ISETP.LT.AND P4, PT, R207, c[0x0][0x178], !P2 ;  /* 0x00005e00cf007a0c */ /* 0x000fe20005781270 */
[----:B------:R-:W-:Y:S01]  /*49b20*/  IMAD.WIDE R12, R25, 0x4, R8 ;  /* 0x00000004190c7825 */ /* 0x000fe200078e0208 */
[----:B------:R-:W-:-:S03]  /*49b30*/  ISETP.LT.AND P2, PT, R198, c[0x0][0x178], !P2 ;  /* 0x00005e00c6007a0c */ /* 0x000fc60005741270 */
[C---:B-1----:R-:W-:Y:S01]  /*49b40*/  IMAD.WIDE R2, R25.reuse, 0x4, R10 ;  /* 0x0000000419027825 */ /* 0x042fe200078e020a */
[----:B------:R-:W-:-:S03]  /*49b50*/  IADD3 R25, R25, c[0x0][0x198], RZ ;  /* 0x0000660019197a10 */ /* 0x000fc60007ffe0ff */
[----:B------:R-:W-:-:S04]  /*49b60*/  IMAD.WIDE R4, R45, 0x4, R10 ;  /* 0x000000042d047825 */ /* 0x000fc800078e020a */
[C---:B------:R-:W-:Y:S01]  /*49b70*/  IMAD.WIDE R16, R25.reuse, 0x4, R8 ;  /* 0x0000000419107825 */ /* 0x040fe200078e0208 */
[----:B------:R1:W-:Y:S03]  /*49b80*/  @P1 STG.E [R4.64], R36 ;  /* 0x0000002404001986 */ /* 0x0003e6000c101908 */
[----:B---3--:R-:W-:Y:S01]  /*49b90*/  IMAD.WIDE R20, R25, 0x4, R10 ;  /* 0x0000000419147825 */ /* 0x008fe200078e020a */
[----:B------:R-:W-:Y:S01]  /*49ba0*/  @P5 STG.E [R12.64], R193 ;  /* 0x000000c10c005986 */ /* 0x000fe2000c101908 */
[----:B----4-:R-:W-:-:S03]  /*49bb0*/  ISETP.GE.AND P3, PT, R32, c[0x0][0x17c], PT ;  /* 0x00005f0020007a0c */ /* 0x010fc60003f66270 */
[----:B------:R3:W-:Y:S04]  /*49bc0*/  @P6 STG.E [R2.64], R37 ;  /* 0x0000002502006986 */ /* 0x0007e8000c101908 */
[----:B------:R-:W-:Y:S04]  /*49bd0*/  @P4 STG.E [R16.64], R220 ;  /* 0x000000dc10004986 */ /* 0x000fe8000c101908 */
[----:B------:R-:W4:Y:S04]  /*49be0*/  LDL.LU R32, [R1+0x1318] ;  /* 0x0013180001207983 */ /* 0x000f280000300800 */
[----:B------:R1:W-:Y:S04]  /*49bf0*/  @P2 STG.E [R20.64], R40 ;  /* 0x0000002814002986 */ /* 0x0003e8000c101908 */
[----:B------:R-:W4:Y:S01]  /*49c00*/  LDL.LU R28, [R1+0x130c] ;  /* 0x00130c00011c7983 */ /* 0x000f220000300800 */
[----:B--2---:R-:W-:-:S03]  /*49c10*/  ISETP.GE.AND P2, PT, R0, c[0x0][0x17c], PT ;  /* 0x00005f0000007a0c */ /* 0x004fc60003f46270 */
[----:B------:R-:W2:Y:S01]  /*49c20*/  LDL.LU R0, [R1+0x1308] ;  /* 0x0013080001007983 */ /* 0x000ea20000300800 */
[----:B------:R-:W-:Y:S02]  /*49c30*/  ISETP.LT.AND P6, PT, R207, c[0x0][0x178], !P0 ;  /* 0x00005e00cf007a0c */ /* 0x000fe400047c1270 */
[----:B------:R-:W-:Y:S02]  /*49c40*/  IADD3 R25, R25, c[0x0][0x198], RZ ;  /* 0x0000660019197a10 */ /* 0x000fe40007ffe0ff */
[----:B------:R-:W-:Y:S02]  /*49c50*/  ISETP.LT.AND P0, PT, R198, c[0x0][0x178], !P0 ;  /* 0x00005e00c6007a0c */ /* 0x000fe40004701270 */
[----:B------:R-:W-:Y:S02]  /*49c60*/  ISETP.LT.AND P4, PT, R207, c[0x0][0x178], !P3 ;  /* 0x00005e00cf007a0c */ /* 0x000fe40005f81270 */
[C---:B------:R-:W-:Y:S01]  /*49c70*/  IADD3 R29, R25.reuse, c[0x0][0x198], RZ ;  /* 0x00006600191d7a10 */ /* 0x040fe20007ffe0ff */
[----:B-1----:R-:W-:Y:S01]  /*49c80*/  IMAD.WIDE R4, R25, 0x4, R8 ;  /* 0x0000000419047825 */ /* 0x002fe200078e0208 */
[----:B------:R-:W-:-:S02]  /*49c90*/  ISETP.GE.AND P1, PT, R44, c[0x0][0x17c], PT ;  /* 0x00005f002c007a0c */ /* 0x000fc40003f26270 */
[----:B------:R-:W-:Y:S01]  /*49ca0*/  ISETP.GE.AND P5, PT, R24, c[0x0][0x17c], PT ;  /* 0x00005f0018007a0c */ /* 0x000fe20003fa6270 */
[----:B---3--:R-:W-:Y:S01]  /*49cb0*/  IMAD.WIDE R2, R25, 0x4, R10 ;  /* 0x0000000419027825 */ /* 0x008fe200078e020a */
[----:B------:R-:W3:Y:S03]  /*49cc0*/  LDL.LU R24, [R1+0x1304] ;  /* 0x0013040001187983 */ /* 0x000ee60000300800 */
[C---:B------:R-:W-:Y:S01]  /*49cd0*/  IMAD.WIDE R12, R29.reuse, 0x4, R8 ;  /* 0x000000041d0c7825 */ /* 0x040fe200078e0208 */
[C---:B------:R-:W-:Y:S01]  /*49ce0*/  ISETP.LT.AND P3, PT, R198.reuse, c[0x0][0x178], !P3 ;  /* 0x00005e00c6007a0c */ /* 0x040fe20005f61270 */
[----:B------:R1:W-:Y:S01]  /*49cf0*/  @P6 STG.E [R4.64], R221 ;  /* 0x000000dd04006986 */ /* 0x0003e2000c101908 */
[----:B------:R-:W-:Y:S02]  /*49d00*/  IADD3 R25, R29, c[0x0][0x198], RZ ;  /* 0x000066001d197a10 */ /* 0x000fe40007ffe0ff */
[----:B------:R-:W-:Y:S01]  /*49d10*/  ISETP.LT.AND P6, PT, R207, c[0x0][0x178], !P1 ;  /* 0x00005e00cf007a0c */ /* 0x000fe20004fc1270 */
[----:B------:R1:W-:Y:S01]  /*49d20*/  @P0 STG.E [R2.64], R41 ;  /* 0x0000002902000986 */ /* 0x0003e2000c101908 */
[----:B------:R-:W-:-:S03]  /*49d30*/  ISETP.LT.AND P1, PT, R198, c[0x0][0x178], !P1 ;  /* 0x00005e00c6007a0c */ /* 0x000fc60004f21270 */
[----:B------:R2:W-:Y:S01]  /*49d40*/  @P4 STG.E [R12.64], R34 ;  /* 0x000000220c004986 */ /* 0x0005e2000c101908 */
[----:B------:R-:W-:Y:S01]  /*49d50*/  ISETP.LT.AND P4, PT, R207, c[0x0][0x178], !P5 ;  /* 0x00005e00cf007a0c */ /* 0x000fe20006f81270 */
[----:B------:R-:W-:-:S04]  /*49d60*/  IMAD.WIDE R20, R25, 0x4, R8 ;  /* 0x0000000419147825 */ /* 0x000fc800078e0208 */
[C---:B-1----:R-:W-:Y:S01]  /*49d70*/  IMAD.WIDE R4, R25.reuse, 0x4, R10 ;  /* 0x0000000419047825 */ /* 0x042fe200078e020a */
[----:B------:R-:W-:-:S03]  /*49d80*/  IADD3 R25, R25, c[0x0][0x198], RZ ;  /* 0x0000660019197a10 */ /* 0x000fc60007ffe0ff */
[----:B------:R-:W-:-:S04]  /*49d90*/  IMAD.WIDE R16, R29, 0x4, R10 ;  /* 0x000000041d107825 */ /* 0x000fc800078e020a */
[----:B------:R-:W-:Y:S01]  /*49da0*/  IMAD.WIDE R2, R25, 0x4, R8 ;  /* 0x0000000419027825 */ /* 0x000fe200078e0208 */
[----:B------:R-:W-:Y:S04]  /*49db0*/  @P3 STG.E [R16.64], R6 ;  /* 0x0000000610003986 */ /* 0x000fe8000c101908 */
[----:B------:R-:W-:Y:S04]  /*49dc0*/  @P6 STG.E [R20.64], R35 ;  /* 0x0000002314006986 */ /* 0x000fe8000c101908 */
[----:B------:R1:W-:Y:S04]  /*49dd0*/  @P1 STG.E [R4.64], R7 ;  /* 0x0000000704001986 */ /* 0x0003e8000c101908 */
[----:B------:R1:W-:Y:S01]  /*49de0*/  @P4 STG.E [R2.64], R126 ;  /* 0x0000007e02004986 */ /* 0x0003e2000c101908 */
[----:B----4-:R-:W-:-:S03]  /*49df0*/  ISETP.GE.AND P0, PT, R32, c[0x0][0x17c], PT ;  /* 0x00005f0020007a0c */ /* 0x010fc60003f06270 */
[----:B------:R-:W4:Y:S01]  /*49e00*/  LDL.LU R32, [R1+0x12f8] ;  /* 0x0012f80001207983 */ /* 0x000f220000300800 */
[----:B------:R-:W-:-:S03]  /*49e10*/  ISETP.GE.AND P3, PT, R28, c[0x0][0x17c], PT ;  /* 0x00005f001c007a0c */ /* 0x000fc60003f66270 */
[----:B------:R-:W4:Y:S01]  /*49e20*/  LDL.LU R28, [R1+0x12ec] ;  /* 0x0012ec00011c7983 */ /* 0x000f220000300800 */
[----:B--2---:R-:W-:-:S03]  /*49e30*/  ISETP.GE.AND P4, PT, R0, c[0x0][0x17c], PT ;  /* 0x00005f0000007a0c */ /* 0x004fc60003f86270 */
[----:B------:R-:W2:Y:S01]  /*49e40*/  LDL.LU R0, [R1+0x12e8] ;  /* 0x0012e80001007983 */ /* 0x000ea20000300800 */
[C---:B------:R-:W-:Y:S02]  /*49e50*/  ISETP.LT.AND P5, PT, R198.reuse, c[0x0][0x178], !P5 ;  /* 0x00005e00c6007a0c */ /* 0x040fe40006fa1270 */
[----:B------:R-:W-:Y:S02]  /*49e60*/  ISETP.LT.AND P1, PT, R207, c[0x0][0x178], !P2 ;  /* 0x00005e00cf007a0c */ /* 0x000fe40005721270 */
[----:B------:R-:W-:Y:S01]  /*49e70*/  ISETP.LT.AND P2, PT, R198, c[0x0][0x178], !P2 ;  /* 0x00005e00c6007a0c */ /* 0x000fe20005741270 */
[C---:B------:R-:W-:Y:S01]  /*49e80*/  IMAD.WIDE R12, R25.reuse, 0x4, R10 ;  /* 0x00000004190c7825 */ /* 0x040fe200078e020a */
[----:B------:R-:W-:-:S05]  /*49e90*/  IADD3 R29, R25, c[0x0][0x198], RZ ;  /* 0x00006600191d7a10 */ /* 0x000fca0007ffe0ff */
[C---:B-1----:R-:W-:Y:S02]  /*49ea0*/  IMAD.WIDE R4, R29.reuse, 0x4, R8 ;  /* 0x000000041d047825 */ /* 0x042fe400078e0208 */
[----:B------:R-:W-:Y:S01]  /*49eb0*/  @P5 STG.E [R12.64], R14 ;  /* 0x0000000e0c005986 */ /* 0x000fe2000c101908 */
[----:B---3--:R-:W-:Y:S01]  /*49ec0*/  ISETP.GE.AND P5, PT, R24, c[0x0][0x17c], PT ;  /* 0x00005f0018007a0c */ /* 0x008fe20003fa6270 */
[----:B------:R-:W-:Y:S01]  /*49ed0*/  IMAD.WIDE R6, R29, 0x4, R10 ;  /* 0x000000041d067825 */ /* 0x000fe200078e020a */
[----:B------:R-:W-:Y:S01]  /*49ee0*/  ISETP.LT.AND P6, PT, R207, c[0x0][0x178], !P0 ;  /* 0x00005e00cf007a0c */ /* 0x000fe200047c1270 */
[----:B------:R-:W3:Y:S01]  /*49ef0*/  LDL.LU R24, [R1+0x12e0] ;  /* 0x0012e00001187983 */ /* 0x000ee20000300800 */
[----:B------:R-:W-:Y:S02]  /*49f00*/  IADD3 R33, R29, c[0x0][0x198], RZ ;  /* 0x000066001d217a10 */ /* 0x000fe40007ffe0ff */
[----:B------:R-:W-:Y:S01]  /*49f10*/  ISETP.LT.AND P0, PT, R198, c[0x0][0x178], !P0 ;  /* 0x00005e00c6007a0c */ /* 0x000fe20004701270 */
[----:B------:R1:W-:Y:S04]  /*49f20*/  @P1 STG.E [R4.64], R127 ;  /* 0x0000007f04001986 */ /* 0x0003e8000c101908 */
[----:B------:R-:W3:Y:S01]  /*49f30*/  LDL.LU R20, [R1+0x12dc] ;  /* 0x0012dc0001147983 */ /* 0x000ee20000300800 */
[----:B------:R-:W-:-:S03]  /*49f40*/  IMAD.WIDE R16, R33, 0x4, R8 ;  /* 0x0000000421107825 */ /* 0x000fc600078e0208 */
[----:B------:R1:W-:Y:S01]  /*49f50*/  @P2 STG.E [R6.64], R15 ;  /* 0x0000000f06002986 */ /* 0x0003e2000c101908 */
[----:B------:R-:W-:Y:S01]  /*49f60*/  ISETP.LT.AND P2, PT, R207, c[0x0][0x178], !P3 ;  /* 0x00005e00cf007a0c */ /* 0x000fe20005f41270 */
[C---:B------:R-:W-:Y:S01]  /*49f70*/  IMAD.WIDE R2, R33.reuse, 0x4, R10 ;  /* 0x0000000421027825 */ /* 0x040fe200078e020a */
[----:B------:R-:W-:Y:S02]  /*49f80*/  ISETP.LT.AND P3, PT, R198, c[0x0][0x178], !P3 ;  /* 0x00005e00c6007a0c */ /* 0x000fe40005f61270 */
[----:B------:R-:W-:Y:S01]  /*49f90*/  IADD3 R33, R33, c[0x0][0x198], RZ ;  /* 0x0000660021217a10 */ /* 0x000fe20007ffe0ff */
[----:B------:R-:W-:Y:S04]  /*49fa0*/  @P6 STG.E [R16.64], R190 ;  /* 0x000000be10006986 */ /* 0x000fe8000c101908 */
[C---:B-1----:R-:W-:Y:S01]  /*49fb0*/  IMAD.WIDE R4, R33.reuse, 0x4, R8 ;  /* 0x0000000421047825 */ /* 0x042fe200078e0208 */
[----:B------:R1:W-:Y:S03]  /*49fc0*/  @P0 STG.E [R2.64], R18 ;  /* 0x0000001202000986 */ /* 0x0003e6000c101908 */
[----:B------:R-:W-:Y:S01]  /*49fd0*/  IMAD.WIDE R6, R33, 0x4, R10 ;  /* 0x0000000421067825 */ /* 0x000fe200078e020a */
[----:B------:R2:W-:Y:S04]  /*49fe0*/  @P2 STG.E [R4.64], R191 ;  /* 0x000000bf04002986 */ /* 0x0005e8000c101908 */
[----:B------:R2:W-:Y:S04]  /*49ff0*/  @P3 STG.E [R6.64], R19 ;  /* 0x0000001306003986 */ /* 0x0005e8000c101908 */
[----:B-1----:R-:W3:Y:S04]  /*4a000*/  LDL.LU R18, [R1+0x12d4] ;  /* 0x0012d40001127983 */ /* 0x002ee80000300800 */
[----:B------:R-:W3:Y:S01]  /*4a010*/  LDL.LU R16, [R1+0x12d0] ;  /* 0x0012d00001107983 */ /* 0x000ee20000300800 */
[----:B--2---:R-:W-:-:S03]  /*4a020*/  ISETP.GE.AND P3, PT, R0, c[0x0][0x17c], PT ;  /* 0x00005f0000007a0c */ /* 0x004fc60003f66270 */
[----:B------:R-:W2:Y:S01]  /*4a030*/  LDL.LU R0, [R1+0x12cc] ;  /* 0x0012cc0001007983 */ /* 0x000ea20000300800 */
[----:B------:R-:W-:Y:S02]  /*4a040*/  ISETP.LT.AND P6, PT, R207, c[0x0][0x178], !P4 ;  /* 0x00005e00cf007a0c */ /* 0x000fe400067c1270 */
[----:B------:R-:W-:Y:S02]  /*4a050*/  IADD3 R21, R33, c[0x0][0x198], RZ ;  /* 0x0000660021157a10 */ /* 0x000fe40007ffe0ff */
[----:B------:R-:W-:Y:S02]  /*4a060*/  ISETP.LT.AND P4, PT, R198, c[0x0][0x178], !P4 ;  /* 0x00005e00c6007a0c */ /* 0x000fe40006781270 */
[----:B------:R-:W-:Y:S02]  /*4a070*/  ISETP.LT.AND P0, PT, R207, c[0x0][0x178], !P5 ;  /* 0x00005e00cf007a0c */ /* 0x000fe40006f01270 */
[C---:B------:R-:W-:Y:S01]  /*4a080*/  IADD3 R17, R21.reuse, c[0x0][0x198], RZ ;  /* 0x0000660015117a10 */ /* 0x040fe20007ffe0ff */
[----:B------:R-:W-:Y:S01]  /*4a090*/  IMAD.WIDE R12, R21, 0x4, R8 ;  /* 0x00000004150c7825 */ /* 0x000fe200078e0208 */
[----:B----4-:R-:W-:-:S03]  /*4a0a0*/  ISETP.GE.AND P1, PT, R32, c[0x0][0x17c], PT ;  /* 0x00005f0020007a0c */ /* 0x010fc60003f26270 */
[----:B------:R-:W-:Y:S01]  /*4a0b0*/  IMAD.WIDE R2, R21, 0x4, R10 ;  /* 0x0000000415027825 */ /* 0x000fe200078e020a */
[----:B------:R-:W-:Y:S01]  /*4a0c0*/  ISETP.GE.AND P2, PT, R28, c[0x0][0x17c], PT ;  /* 0x00005f001c007a0c */ /* 0x000fe20003f46270 */
[----:B------:R-:W-:Y:S02]  /*4a0d0*/  @P6 STG.E [R12.64], R218 ;  /* 0x000000da0c006986 */ /* 0x000fe4000c101908 */
[----:B------:R-:W-:Y:S01]  /*4a0e0*/  IMAD.WIDE R14, R17, 0x4, R8 ;  /* 0x00000004110e7825 */ /* 0x000fe200078e0208 */
[C---:B------:R-:W-:Y:S01]  /*4a0f0*/  ISETP.LT.AND P5, PT, R198.reuse, c[0x0][0x178], !P5 ;  /* 0x00005e00c6007a0c */ /* 0x040fe20006fa1270 */
[----:B------:R1:W-:Y:S01]  /*4a100*/  @P4 STG.E [R2.64], R22 ;  /* 0x0000001602004986 */ /* 0x0003e2000c101908 */
[----:B------:R-:W-:Y:S02]  /*4a110*/  ISETP.LT.AND P6, PT, R207, c[0x0][0x178], !P1 ;  /* 0x00005e00cf007a0c */ /* 0x000fe40004fc1270 */
[----:B------:R-:W-:Y:S01]  /*4a120*/  IADD3 R21, R17, c[0x0][0x198], RZ ;  /* 0x0000660011157a10 */ /* 0x000fe20007ffe0ff */
[----:B------:R4:W-:Y:S01]  /*4a130*/  @P0 STG.E [R14.64], R219 ;  /* 0x000000db0e000986 */ /* 0x0009e2000c101908 */
[----:B------:R-:W-:-:S02]  /*4a140*/  ISETP.LT.AND P1, PT, R198, c[0x0][0x178], !P1 ;  /* 0x00005e00c6007a0c */ /* 0x000fc40004f21270 */
[----:B------:R-:W-:Y:S01]  /*4a150*/  ISETP.LT.AND P0, PT, R207, c[0x0][0x178], !P2 ;  /* 0x00005e00cf007a0c */ /* 0x000fe20005701270 */
[----:B------:R-:W-:Y:S01]  /*4a160*/  IMAD.WIDE R4, R17, 0x4, R10 ;  /* 0x0000000411047825 */ /* 0x000fe200078e020a */
[----:B------:R-:W-:Y:S02]  /*4a170*/  ISETP.LT.AND P4, PT, R198, c[0x0][0x178], !P2 ;  /* 0x00005e00c6007a0c */ /* 0x000fe40005781270 */
[C---:B------:R-:W-:Y:S01]  /*4a180*/  IADD3 R17, R21.reuse, c[0x0][0x198], RZ ;  /* 0x0000660015117a10 */ /* 0x040fe20007ffe0ff */
[C---:B------:R-:W-:Y:S01]  /*4a190*/  IMAD.WIDE R6, R21.reuse, 0x4, R8 ;  /* 0x0000000415067825 */ /* 0x040fe200078e0208 */
[----:B---3--:R-:W-:Y:S01]  /*4a1a0*/  ISETP.GE.AND P2, PT, R24, c[0x0][0x17c], PT ;  /* 0x00005f0018007a0c */ /* 0x008fe20003f46270 */
[----:B------:R3:W-:Y:S02]  /*4a1b0*/  @P5 STG.E [R4.64], R23 ;  /* 0x0000001704005986 */ /* 0x0007e4000c101908 */
[----:B-1----:R-:W-:Y:S01]  /*4a1c0*/  IMAD.WIDE R2, R21, 0x4, R10 ;  /* 0x0000000415027825 */ /* 0x002fe200078e020a */
[----:B------:R-:W-:Y:S01]  /*4a1d0*/  ISETP.GE.AND P5, PT, R20, c[0x0][0x17c], PT ;  /* 0x00005f0014007a0c */ /* 0x000fe20003fa6270 */
[----:B------:R-:W-:Y:S02]  /*4a1e0*/  @P6 STG.E [R6.64], R78 ;  /* 0x0000004e06006986 */ /* 0x000fe4000c101908 */
[----:B------:R-:W-:Y:S01]  /*4a1f0*/  IMAD.WIDE R12, R17, 0x4, R8 ;  /* 0x00000004110c7825 */ /* 0x000fe200078e0208 */
[----:B------:R-:W-:-:S03]  /*4a200*/  ISETP.LT.AND P6, PT, R207, c[0x0][0x178], !P3 ;  /* 0x00005e00cf007a0c */ /* 0x000fc60005fc1270 */
[C---:B----4-:R-:W-:Y:S01]  /*4a210*/  IMAD.WIDE R14, R17.reuse, 0x4, R10 ;  /* 0x00000004110e7825 */ /* 0x050fe200078e020a */
[----:B------:R-:W-:Y:S01]  /*4a220*/  IADD3 R17, R17, c[0x0][0x198], RZ ;  /* 0x0000660011117a10 */ /* 0x000fe20007ffe0ff */
[----:B------:R1:W-:Y:S01]  /*4a230*/  @P1 STG.E [R2.64], R26 ;  /* 0x0000001a02001986 */ /* 0x0003e2000c101908 */
[C---:B------:R-:W-:Y:S02]  /*4a240*/  ISETP.LT.AND P3, PT, R198.reuse, c[0x0][0x178], !P3 ;  /* 0x00005e00c6007a0c */ /* 0x040fe40005f61270 */
[----:B------:R-:W-:Y:S01]  /*4a250*/  ISETP.LT.AND P1, PT, R207, c[0x0][0x178], !P2 ;  /* 0x00005e00cf007a0c */ /* 0x000fe20005721270 */
[----:B------:R4:W-:Y:S01]  /*4a260*/  @P0 STG.E [R12.64], R79 ;  /* 0x0000004f0c000986 */ /* 0x0009e2000c101908 */
[----:B------:R-:W-:Y:S02]  /*4a270*/  ISETP.LT.AND P2, PT, R198, c[0x0][0x178], !P2 ;  /* 0x00005e00c6007a0c */ /* 0x000fe40005741270 */
[----:B------:R-:W-:Y:S01]  /*4a280*/  IADD3 R19, R17, c[0x0][0x198], RZ ;  /* 0x0000660011137a10 */ /* 0x000fe20007ffe0ff */
[----:B------:R4:W-:Y:S01]  /*4a290*/  @P4 STG.E [R14.64], R27 ;  /* 0x0000001b0e004986 */ /* 0x0009e2000c101908 */
[----:B------:R-:W-:Y:S01]  /*4a2a0*/  ISETP.LT.AND P4, PT, R207, c[0x0][0x178], !P5 ;  /* 0x00005e00cf007a0c */ /* 0x000fe20006f81270 */
[----:B---3--:R-:W-:Y:S01]  /*4a2b0*/  IMAD.WIDE R4, R17, 0x4, R8 ;  /* 0x0000000411047825 */ /* 0x008fe200078e0208 */
[----:B------:R-:W-:-:S03]  /*4a2c0*/  IADD3 R21, R19, c[0x0][0x198], RZ ;  /* 0x0000660013157a10 */ /* 0x000fc60007ffe0ff */
[----:B-1----:R-:W-:Y:S01]  /*4a2d0*/  IMAD.WIDE R2, R17, 0x4, R10 ;  /* 0x0000000411027825 */ /* 0x002fe200078e020a */
[----:B------:R-:W-:Y:S03]  /*4a2e0*/  @P6 STG.E [R4.64], R162 ;  /* 0x000000a204006986 */ /* 0x000fe6000c101908 */
[----:B------:R-:W-:Y:S01]  /*4a2f0*/  IMAD.WIDE R6, R19, 0x4, R8 ;  /* 0x0000000413067825 */ /* 0x000fe200078e0208 */
[----:B------:R-:W-:-:S03]  /*4a300*/  ISETP.GE.AND P0, PT, R18, c[0x0][0x17c], PT ;  /* 0x00005f0012007a0c */ /* 0x000fc60003f06270 */
[----:B----4-:R-:W-:Y:S01]  /*4a310*/  IMAD.WIDE R12, R19, 0x4, R10 ;  /* 0x00000004130c7825 */ /* 0x010fe200078e020a */
[----:B------:R1:W-:Y:S03]  /*4a320*/  @P3 STG.E [R2.64], R30 ;  /* 0x0000001e02003986 */ /* 0x0003e6000c101908 */
[C---:B------:R-:W-:Y:S01]  /*4a330*/  IMAD.WIDE R14, R21.reuse, 0x4, R8 ;  /* 0x00000004150e7825 */ /* 0x040fe200078e0208 */
[----:B------:R3:W-:Y:S01]  /*4a340*/  @P1 STG.E [R6.64], R163 ;  /* 0x000000a306001986 */ /* 0x0007e2000c101908 */
[----:B------:R-:W-:Y:S02]  /*4a350*/  ISETP.GE.AND P6, PT, R16, c[0x0][0x17c], PT ;  /* 0x00005f0010007a0c */ /* 0x000fe40003fc6270 */
[----:B------:R-:W-:Y:S01]  /*4a360*/  IADD3 R17, R21, c[0x0][0x198], RZ ;  /* 0x0000660015117a10 */ /* 0x000fe20007ffe0ff */
[----:B------:R4:W-:Y:S01]  /*4a370*/  @P2 STG.E [R12.64], R31 ;  /* 0x0000001f0c002986 */ /* 0x0009e2000c101908 */
[----:B------:R-:W-:-:S03]  /*4a380*/  ISETP.LT.AND P5, PT, R198, c[0x0][0x178], !P5 ;  /* 0x00005e00c6007a0c */ /* 0x000fc60006fa1270 */
[----:B------:R3:W-:Y:S01]  /*4a390*/  @P4 STG.E [R14.64], R194 ;  /* 0x000000c20e004986 */ /* 0x0007e2000c101908 */
[C---:B------:R-:W-:Y:S02]  /*4a3a0*/  ISETP.LT.AND P4, PT, R207.reuse, c[0x0][0x178], !P0 ;  /* 0x00005e00cf007a0c */ /* 0x040fe40004781270 */
[C---:B------:R-:W-:Y:S02]  /*4a3b0*/  ISETP.LT.AND P0, PT, R198.reuse, c[0x0][0x178], !P0 ;  /* 0x00005e00c6007a0c */ /* 0x040fe40004701270 */
[----:B------:R-:W-:Y:S02]  /*4a3c0*/  ISETP.LT.AND P2, PT, R207, c[0x0][0x178], !P6 ;  /* 0x00005e00cf007a0c */ /* 0x000fe40007741270 */
[----:B------:R-:W-:Y:S02]  /*4a3d0*/  IADD3 R19, R17, c[0x0][0x198], RZ ;  /* 0x0000660011137a10 */ /* 0x000fe40007ffe0ff */
[----:B------:R-:W-:Y:S01]  /*4a3e0*/  ISETP.LT.AND P6, PT, R198, c[0x0][0x178], !P6 ;  /* 0x00005e00c6007a0c */ /* 0x000fe200077c1270 */
[----:B-1----:R-:W-:Y:S01]  /*4a3f0*/  IMAD.WIDE R2, R21, 0x4, R10 ;  /* 0x0000000415027825 */ /* 0x002fe200078e020a */
[----:B------:R-:W-:-:S03]  /*4a400*/  IADD3 R21, R19, c[0x0][0x198], RZ ;  /* 0x0000660013157a10 */ /* 0x000fc60007ffe0ff */
[C---:B------:R-:W-:Y:S01]  /*4a410*/  IMAD.WIDE R4, R17.reuse, 0x4, R8 ;  /* 0x0000000411047825 */ /* 0x040fe200078e0208 */
[----:B------:R1:W-:Y:S03]  /*4a420*/  @P5 STG.E [R2.64], R38 ;  /* 0x0000002602005986 */ /* 0x0003e6000c101908 */
[----:B---3--:R-:W-:Y:S01]  /*4a430*/  IMAD.WIDE R6, R17, 0x4, R10 ;  /* 0x0000000411067825 */ /* 0x008fe200078e020a */
[----:B------:R1:W-:Y:S03]  /*4a440*/  @P4 STG.E [R4.64], R195 ;  /* 0x000000c304004986 */ /* 0x0003e6000c101908 */
[C---:B----4-:R-:W-:Y:S01]  /*4a450*/  IMAD.WIDE R12, R19.reuse, 0x4, R8 ;  /* 0x00000004130c7825 */ /* 0x050fe200078e0208 */
[----:B------:R1:W-:Y:S03]  /*4a460*/  @P0 STG.E [R6.64], R39 ;  /* 0x0000002706000986 */ /* 0x0003e6000c101908 */
[----:B------:R-:W-:Y:S01]  /*4a470*/  IMAD.WIDE R14, R19, 0x4, R10 ;  /* 0x00000004130e7825 */ /* 0x000fe200078e020a */
[----:B------:R1:W-:Y:S03]  /*4a480*/  @P2 STG.E [R12.64], R222 ;  /* 0x000000de0c002986 */ /* 0x0003e6000c101908 */
[C---:B------:R-:W-:Y:S01]  /*4a490*/  IMAD.WIDE R8, R21.reuse, 0x4, R8 ;  /* 0x0000000415087825 */ /* 0x040fe200078e0208 */
[----:B------:R1:W-:Y:S03]  /*4a4a0*/  @P6 STG.E [R14.64], R42 ;  /* 0x0000002a0e006986 */ /* 0x0003e6000c101908 */
[----:B------:R-:W-:Y:S01]  /*4a4b0*/  IMAD.WIDE R10, R21, 0x4, R10 ;  /* 0x00000004150a7825 */ /* 0x000fe200078e020a */
[----:B--2---:R-:W-:-:S04]  /*4a4c0*/  ISETP.GE.AND P3, PT, R0, c[0x0][0x17c], PT ;  /* 0x00005f0000007a0c */ /* 0x004fc80003f66270 */
[----:B------:R-:W-:Y:S02]  /*4a4d0*/  ISETP.LT.AND P1, PT, R207, c[0x0][0x178], !P3 ;  /* 0x00005e00cf007a0c */ /* 0x000fe40005f21270 */
[----:B------:R-:W-:-:S11]  /*4a4e0*/  ISETP.LT.AND P3, PT, R198, c[0x0][0x178], !P3 ;  /* 0x00005e00c6007a0c */ /* 0x000fd60005f61270 */
[----:B------:R1:W-:Y:S02]  /*4a4f0*/  @P1 STG.E [R8.64], R223 ;  /* 0x000000df08001986 */ /* 0x0003e4000c101908 */
[----:B------:R-:W-:Y:S05]  /*4a500*/  @!P3 EXIT ;  /* 0x000000000000b94d */ /* 0x000fea0003800000 */
[----:B------:R-:W-:Y:S01]  /*4a510*/  STG.E [R10.64], R43 ;  /* 0x0000002b0a007986 */ /* 0x000fe2000c101908 */
[----:B------:R-:W-:Y:S05]  /*4a520*/  EXIT ;  /* 0x000000000000794d */ /* 0x000fea0003800000 */
.L_x_2:
[----:B------:R-:W-:-:S00]  /*4a530*/  BRA `(.L_x_2) ;  /* 0xfffffff000007947 */ /* 0x000fc0000383ffff */
[----:B------:R-:W-:-:S00]  /*4a540*/  NOP ;  /* 0x0000000000007918 */ /* 0x000fc00000000000 */
        /* <DEDUP_REMOVED lines=11> */
.L_x_3:


//--------------------- .nv.shared.matmul_kernel  --------------------------
	.section	.nv.shared.matmul_kernel,"aw",@nobits
	.sectionflags	@""
	.align	16
